def matmul_kernel(
    a_ptr,
    b_ptr,
    c_ptr,
    M,
    N,
    K,
    stride_am,
    stride_ak,
    stride_bk,
    stride_bn,
    stride_cm,
    stride_cn,
    BLOCK_M: tl.constexpr,
    BLOCK_N: tl.constexpr,
    BLOCK_K: tl.constexpr,
    GROUP_M: tl.constexpr,
):
    pid = tl.program_id(axis=0)
    num_pid_m = tl.cdiv(M, BLOCK_M)
    num_pid_n = tl.cdiv(N, BLOCK_N)
    num_pid_in_group = GROUP_M * num_pid_n
    group_id = pid // num_pid_in_group
    first_pid_m = group_id * GROUP_M
    group_size_m = min(num_pid_m - first_pid_m, GROUP_M)
    pid_m = first_pid_m + ((pid % num_pid_in_group) % group_size_m)
    pid_n = (pid % num_pid_in_group) // group_size_m

    offs_am = (pid_m * BLOCK_M + tl.arange(0, BLOCK_M)) % M
    offs_bn = (pid_n * BLOCK_N + tl.arange(0, BLOCK_N)) % N
    offs_k = tl.arange(0, BLOCK_K)
    a_ptrs = a_ptr + offs_am[:, None] * stride_am + offs_k[None, :] * stride_ak
    b_ptrs = b_ptr + offs_k[:, None] * stride_bk + offs_bn[None, :] * stride_bn

    acc = tl.zeros((BLOCK_M, BLOCK_N), dtype=tl.float32)
    for kk in range(0, tl.cdiv(K, BLOCK_K)):
        a = tl.load(a_ptrs, mask=offs_k[None, :] < K - kk * BLOCK_K, other=0.0)
        b = tl.load(b_ptrs, mask=offs_k[:, None] < K - kk * BLOCK_K, other=0.0)
        acc = tl.dot(a, b, acc)
        a_ptrs += BLOCK_K * stride_ak
        b_ptrs += BLOCK_K * stride_bk

    c = acc.to(c_ptr.dtype.element_ty)
    offs_cm = pid_m * BLOCK_M + tl.arange(0, BLOCK_M)
    offs_cn = pid_n * BLOCK_N + tl.arange(0, BLOCK_N)
    c_ptrs = c_ptr + offs_cm[:, None] * stride_cm + offs_cn[None, :] * stride_cn
    mask = (offs_cm[:, None] < M) & (offs_cn[None, :] < N)
    tl.store(c_ptrs, c, mask=mask)

# config = {"BLOCK_K": 128, "BLOCK_M": 256, "BLOCK_N": 256, "GROUP_M": 1, "arch": "sm_100", "dtype": "fp8e5m2", "num_ctas": 1, "num_stages": 3, "num_warps": 4}
# arch = sm_100


// ===== COMPILED SASS (sm_100a) =====

	.target	sm_100a

	.elftype	@"ET_EXEC"


//--------------------- .note.nv.tkinfo           --------------------------
	.section	.note.nv.tkinfo,"",@"SHT_NOTE"
	.sectionflags	@"SHF_NOTE_NV_TKINFO"
	.tkinfo
        /*0018*/ 	.word	0x00000081
        /*0030*/ 	.string	""
        /*0030*/ 	.string	"ptxas-blackwell"
        /*0030*/ 	.string	"Cuda compilation tools, release 12.9, V12.9.86"
        /*0030*/ 	.string	"Build cuda_12.9.r12.9/compiler.36037853_0"
        /*0030*/ 	.string	"-v  -suppress-debug-info  -lineinfo  -arch sm_100a "



//--------------------- .note.nv.cuver            --------------------------
	.section	.note.nv.cuver,"",@"SHT_NOTE"
	.sectionflags	@"SHF_NOTE_NV_CUVER"
        /*0018*/ 	.short	0x0001
        /*001a*/ 	.short	0x0064
        /*001c*/ 	.short	0x0001
        /*001e*/ 	.short	0x0000
        /*0020*/ 	.short	0x0001
        /*0022*/ 	.short	0x0000


//--------------------- .nv.info                  --------------------------
	.section	.nv.info,"",@"SHT_CUDA_INFO"
	.align	4


	//----- nvinfo : EIATTR_REGCOUNT
	.align		4
        /*0000*/ 	.byte	0x04, 0x2f
        /*0002*/ 	.short	(.L_4 - .L_3)
	.align		4
.L_3:
        /*0004*/ 	.word	index@(matmul_kernel)
        /*0008*/ 	.word	0x00000060


	//----- nvinfo : EIATTR_FRAME_SIZE
	.align		4
.L_4:
        /*000c*/ 	.byte	0x04, 0x11
        /*000e*/ 	.short	(.L_6 - .L_5)
	.align		4
.L_5:
        /*0010*/ 	.word	index@($__internal_2_$__cuda_sm10x_tcgen05_guardrail_trap_unallocated_columns_being_dealloced)
        /*0014*/ 	.word	0x00001cd8


	//----- nvinfo : EIATTR_FRAME_SIZE
	.align		4
.L_6:
        /*0018*/ 	.byte	0x04, 0x11
        /*001a*/ 	.short	(.L_8 - .L_7)
	.align		4
.L_7:
        /*001c*/ 	.word	index@($__internal_1_$__cuda_sm10x_tcgen05_guardrail_trap_phase_invalid_during_alloc)
        /*0020*/ 	.word	0x00001cd8


	//----- nvinfo : EIATTR_FRAME_SIZE
	.align		4
.L_8:
        /*0024*/ 	.byte	0x04, 0x11
        /*0026*/ 	.short	(.L_10 - .L_9)
	.align		4
.L_9:
        /*0028*/ 	.word	index@($__internal_0_$__cuda_sm10x_tcgen05_guardrail_trap_col_being_dealloced_not_returned_by_alloc)
        /*002c*/ 	.word	0x00001cd8


	//----- nvinfo : EIATTR_FRAME_SIZE
	.align		4
.L_10:
        /*0030*/ 	.byte	0x04, 0x11
        /*0032*/ 	.short	(.L_12 - .L_11)
	.align		4
.L_11:
        /*0034*/ 	.word	index@(matmul_kernel)
        /*0038*/ 	.word	0x00001cd8


	//----- nvinfo : EIATTR_MIN_STACK_SIZE
	.align		4
.L_12:
        /*003c*/ 	.byte	0x04, 0x12
        /*003e*/ 	.short	(.L_14 - .L_13)
	.align		4
.L_13:
        /*0040*/ 	.word	index@(matmul_kernel)
        /*0044*/ 	.word	0x00001cd8
.L_14:


//--------------------- .nv.info.matmul_kernel    --------------------------
	.section	.nv.info.matmul_kernel,"",@"SHT_CUDA_INFO"
	.sectionflags	@""
	.align	4


	//----- nvinfo : EIATTR_CUDA_API_VERSION
	.align		4
        /*0000*/ 	.byte	0x04, 0x37
        /*0002*/ 	.short	(.L_16 - .L_15)
.L_15:
        /*0004*/ 	.word	0x00000081


	//----- nvinfo : EIATTR_KPARAM_INFO
	.align		4
.L_16:
        /*0008*/ 	.byte	0x04, 0x17
        /*000a*/ 	.short	(.L_18 - .L_17)
.L_17:
        /*000c*/ 	.word	0x00000000
        /*0010*/ 	.short	0x000d
        /*0012*/ 	.short	0x0048
        /*0014*/ 	.byte	0x00, 0xf4, 0x21, 0x00


	//----- nvinfo : EIATTR_KPARAM_INFO
	.align		4
.L_18:
        /*0018*/ 	.byte	0x04, 0x17
        /*001a*/ 	.short	(.L_20 - .L_19)
.L_19:
        /*001c*/ 	.word	0x00000000
        /*0020*/ 	.short	0x000c
        /*0022*/ 	.short	0x0040
        /*0024*/ 	.byte	0x00, 0xf4, 0x21, 0x00


	//----- nvinfo : EIATTR_KPARAM_INFO
	.align		4
.L_20:
        /*0028*/ 	.byte	0x04, 0x17
        /*002a*/ 	.short	(.L_22 - .L_21)
.L_21:
        /*002c*/ 	.word	0x00000000
        /*0030*/ 	.short	0x000b
        /*0032*/ 	.short	0x0038
        /*0034*/ 	.byte	0x00, 0xf0, 0x11, 0x00


	//----- nvinfo : EIATTR_KPARAM_INFO
	.align		4
.L_22:
        /*0038*/ 	.byte	0x04, 0x17
        /*003a*/ 	.short	(.L_24 - .L_23)
.L_23:
        /*003c*/ 	.word	0x00000000
        /*0040*/ 	.short	0x000a
        /*0042*/ 	.short	0x0034
        /*0044*/ 	.byte	0x00, 0xf0, 0x11, 0x00


	//----- nvinfo : EIATTR_KPARAM_INFO
	.align		4
.L_24:
        /*0048*/ 	.byte	0x04, 0x17
        /*004a*/ 	.short	(.L_26 - .L_25)
.L_25:
        /*004c*/ 	.word	0x00000000
        /*0050*/ 	.short	0x0009
        /*0052*/ 	.short	0x0030
        /*0054*/ 	.byte	0x00, 0xf0, 0x11, 0x00


	//----- nvinfo : EIATTR_KPARAM_INFO
	.align		4
.L_26:
        /*0058*/ 	.byte	0x04, 0x17
        /*005a*/ 	.short	(.L_28 - .L_27)
.L_27:
        /*005c*/ 	.word	0x00000000
        /*0060*/ 	.short	0x0008
        /*0062*/ 	.short	0x002c
        /*0064*/ 	.byte	0x00, 0xf0, 0x11, 0x00


	//----- nvinfo : EIATTR_KPARAM_INFO
	.align		4
.L_28:
        /*0068*/ 	.byte	0x04, 0x17
        /*006a*/ 	.short	(.L_30 - .L_29)
.L_29:
        /*006c*/ 	.word	0x00000000
        /*0070*/ 	.short	0x0007
        /*0072*/ 	.short	0x0028
        /*0074*/ 	.byte	0x00, 0xf0, 0x11, 0x00


	//----- nvinfo : EIATTR_KPARAM_INFO
	.align		4
.L_30:
        /*0078*/ 	.byte	0x04, 0x17
        /*007a*/ 	.short	(.L_32 - .L_31)
.L_31:
        /*007c*/ 	.word	0x00000000
        /*0080*/ 	.short	0x0006
        /*0082*/ 	.short	0x0024
        /*0084*/ 	.byte	0x00, 0xf0, 0x11, 0x00


	//----- nvinfo : EIATTR_KPARAM_INFO
	.align		4
.L_32:
        /*0088*/ 	.byte	0x04, 0x17
        /*008a*/ 	.short	(.L_34 - .L_33)
.L_33:
        /*008c*/ 	.word	0x00000000
        /*0090*/ 	.short	0x0005
        /*0092*/ 	.short	0x0020
        /*0094*/ 	.byte	0x00, 0xf0, 0x11, 0x00


	//----- nvinfo : EIATTR_KPARAM_INFO
	.align		4
.L_34:
        /*0098*/ 	.byte	0x04, 0x17
        /*009a*/ 	.short	(.L_36 - .L_35)
.L_35:
        /*009c*/ 	.word	0x00000000
        /*00a0*/ 	.short	0x0004
        /*00a2*/ 	.short	0x001c
        /*00a4*/ 	.byte	0x00, 0xf0, 0x11, 0x00


	//----- nvinfo : EIATTR_KPARAM_INFO
	.align		4
.L_36:
        /*00a8*/ 	.byte	0x04, 0x17
        /*00aa*/ 	.short	(.L_38 - .L_37)
.L_37:
        /*00ac*/ 	.word	0x00000000
        /*00b0*/ 	.short	0x0003
        /*00b2*/ 	.short	0x0018
        /*00b4*/ 	.byte	0x00, 0xf0, 0x11, 0x00


	//----- nvinfo : EIATTR_KPARAM_INFO
	.align		4
.L_38:
        /*00b8*/ 	.byte	0x04, 0x17
        /*00ba*/ 	.short	(.L_40 - .L_39)
.L_39:
        /*00bc*/ 	.word	0x00000000
        /*00c0*/ 	.short	0x0002
        /*00c2*/ 	.short	0x0010
        /*00c4*/ 	.byte	0x00, 0xf4, 0x21, 0x00


	//----- nvinfo : EIATTR_KPARAM_INFO
	.align		4
.L_40:
        /*00c8*/ 	.byte	0x04, 0x17
        /*00ca*/ 	.short	(.L_42 - .L_41)
.L_41:
        /*00cc*/ 	.word	0x00000000
        /*00d0*/ 	.short	0x0001
        /*00d2*/ 	.short	0x0008
        /*00d4*/ 	.byte	0x00, 0xf4, 0x21, 0x00


	//----- nvinfo : EIATTR_KPARAM_INFO
	.align		4
.L_42:
        /*00d8*/ 	.byte	0x04, 0x17
        /*00da*/ 	.short	(.L_44 - .L_43)
.L_43:
        /*00dc*/ 	.word	0x00000000
        /*00e0*/ 	.short	0x0000
        /*00e2*/ 	.short	0x0000
        /*00e4*/ 	.byte	0x00, 0xf4, 0x21, 0x00


	//----- nvinfo : EIATTR_AT_ENTRY_FRAGMENTS
	.align		4
.L_44:
        /*00e8*/ 	.byte	0x04, 0x4f
        /*00ea*/ 	.short	(.L_46 - .L_45)


	//   ....[0]....
.L_45:
        /*00ec*/ 	.word	0x00000004


	//----- nvinfo : EIATTR_RESERVED_SMEM_USED
	.align		4
.L_46:
        /*00f0*/ 	.byte	0x01, 0x41
	.zero		2


	//----- nvinfo : EIATTR_SPARSE_MMA_MASK
	.align		4
        /*00f4*/ 	.byte	0x03, 0x50
        /*00f6*/ 	.short	0x0000


	//----- nvinfo : EIATTR_TCGEN05_1CTA_USED
	.align		4
        /*00f8*/ 	.byte	0x01, 0x51
	.zero		2


	//----- nvinfo : EIATTR_MAXREG_COUNT
	.align		4
        /*00fc*/ 	.byte	0x03, 0x1b
        /*00fe*/ 	.short	0x00ff


	//----- nvinfo : EIATTR_NUM_BARRIERS
	.align		4
        /*0100*/ 	.byte	0x02, 0x4c
        /*0102*/ 	.byte	0x01
	.zero		1


	//----- nvinfo : EIATTR_ANNOTATIONS
	.align		4
        /*0104*/ 	.byte	0x04, 0x55
        /*0106*/ 	.short	(.L_48 - .L_47)


	//   ....[0]....
.L_47:
        /*0108*/ 	.word	0x00000001
        /*010c*/ 	.byte	0xb0, 0x09, 0x00, 0x00, 0x01, 0x00, 0x00, 0x00, 0xf0, 0x09, 0x00, 0x00, 0x01, 0x00, 0x00, 0x00
        /* <DEDUP_REMOVED lines=120> */
        /*089c*/ 	.byte	0x70, 0x46, 0x00, 0x00, 0x01, 0x00, 0x00, 0x00, 0xa0, 0x46, 0x00, 0x00


	//----- nvinfo : EIATTR_INT_WARP_WIDE_INSTR_OFFSETS
	.align		4
.L_48:
        /*08a8*/ 	.byte	0x04, 0x31
        /*08aa*/ 	.short	(.L_50 - .L_49)


	//   ....[0]....
.L_49:
        /*08ac*/ 	.word	0x00006830


	//   ....[1]....
        /*08b0*/ 	.word	0x00006840


	//   ....[2]....
        /*08b4*/ 	.word	0x00010f30


	//   ....[3]....
        /*08b8*/ 	.word	0x00060ec0


	//   ....[4]....
        /*08bc*/ 	.word	0x00060f10


	//----- nvinfo : EIATTR_COOP_GROUP_MASK_REGIDS
	.align		4
.L_50:
        /*08c0*/ 	.byte	0x04, 0x29
        /*08c2*/ 	.short	(.L_52 - .L_51)


	//   ....[0]....
.L_51:
        /*08c4*/ 	.word	0xffffffff


	//   ....[1]....
        /*08c8*/ 	.word	0xffffffff


	//   ....[2]....
        /*08cc*/ 	.word	0xffffffff


	//   ....[3]....
        /*08d0*/ 	.word	0xffffffff


	//----- nvinfo : EIATTR_COOP_GROUP_INSTR_OFFSETS
	.align		4
.L_52:
        /*08d4*/ 	.byte	0x04, 0x28
        /*08d6*/ 	.short	(.L_54 - .L_53)


	//   ....[0]....
.L_53:
        /*08d8*/ 	.word	0x00000070


	//   ....[1]....
        /*08dc*/ 	.word	0x00000330


	//   ....[2]....
        /*08e0*/ 	.word	0x00060d50


	//   ....[3]....
        /*08e4*/ 	.word	0x00060fc0


	//----- nvinfo : EIATTR_VRC_CTA_INIT_COUNT
	.align		4
.L_54:
        /*08e8*/ 	.byte	0x02, 0x4a
        /*08ea*/ 	.byte	0x80
	.zero		1


	//----- nvinfo : EIATTR_MBARRIER_INSTR_OFFSETS
	.align		4
        /*08ec*/ 	.byte	0x04, 0x39
        /*08ee*/ 	.short	(.L_56 - .L_55)


	//   ....[0]....
.L_55:
        /*08f0*/ 	.word	0x00007e90
        /*08f4*/ 	.word	0x000000ff
        /*08f8*/ 	.word	0x00000000
        /*08fc*/ 	.short	0x0100
        /*08fe*/ 	.byte	0x0b
	.zero		1


	//   ....[1]....
        /*0900*/ 	.word	0x00010f60
        /*0904*/ 	.word	0x000000ff
        /*0908*/ 	.word	0x00020008
        /*090c*/ 	.short	0x0100
        /*090e*/ 	.byte	0x09
	.zero		1


	//   ....[2]....
        /*0910*/ 	.word	0x00037610
        /*0914*/ 	.word	0x000000ff
        /*0918*/ 	.word	0x00000000
        /*091c*/ 	.short	0x010a
        /*091e*/ 	.byte	0x0b
	.zero		1


	//   ....[3]....
        /*0920*/ 	.word	0x00049fc0
        /*0924*/ 	.word	0x000000ff
        /*0928*/ 	.word	0x00000000
        /*092c*/ 	.short	0x010a
        /*092e*/ 	.byte	0x0b
	.zero		1


	//   ....[4]....
        /*0930*/ 	.word	0x0004a160
        /*0934*/ 	.word	0x000000ff
        /*0938*/ 	.word	0x00020000
        /*093c*/ 	.short	0x0108
        /*093e*/ 	.byte	0x09
	.zero		1


	//   ....[5]....
        /*0940*/ 	.word	0x0004a1a0
        /*0944*/ 	.word	0x000000ff
        /*0948*/ 	.word	0x00020008
        /*094c*/ 	.short	0x0108
        /*094e*/ 	.byte	0x09
	.zero		1


	//   ....[6]....
        /*0950*/ 	.word	0x00060fe0
        /*0954*/ 	.word	0x000000ff
        /*0958*/ 	.word	0x00000000
        /*095c*/ 	.short	0x010a
        /*095e*/ 	.byte	0x0b
	.zero		1


	//   ....[7]....
        /*0960*/ 	.word	0x00061010
        /*0964*/ 	.word	0x000000ff
        /*0968*/ 	.word	0x00000000
        /*096c*/ 	.short	0x010a
        /*096e*/ 	.byte	0x0b
	.zero		1


	//----- nvinfo : EIATTR_NUM_MBARRIERS
	.align		4
.L_56:
        /*0970*/ 	.byte	0x03, 0x38
        /*0972*/ 	.short	0x0002


	//----- nvinfo : EIATTR_EXIT_INSTR_OFFSETS
	.align		4
        /*0974*/ 	.byte	0x04, 0x1c
        /*0976*/ 	.short	(.L_58 - .L_57)


	//   ....[0]....
.L_57:
        /*0978*/ 	.word	0x00060fd0


	//----- nvinfo : EIATTR_REQNTID
	.align		4
.L_58:
        /*097c*/ 	.byte	0x04, 0x10
        /*097e*/ 	.short	(.L_60 - .L_59)
.L_59:
        /*0980*/ 	.word	0x00000080
        /*0984*/ 	.word	0x00000001
        /*0988*/ 	.word	0x00000001


	//----- nvinfo : EIATTR_CRS_STACK_SIZE
	.align		4
.L_60:
        /*098c*/ 	.byte	0x04, 0x1e
        /*098e*/ 	.short	(.L_62 - .L_61)
.L_61:
        /*0990*/ 	.word	0x00000000


	//----- nvinfo : EIATTR_CBANK_PARAM_SIZE
	.align		4
.L_62:
        /*0994*/ 	.byte	0x03, 0x19
        /*0996*/ 	.short	0x0050


	//----- nvinfo : EIATTR_PARAM_CBANK
	.align		4
        /*0998*/ 	.byte	0x04, 0x0a
        /*099a*/ 	.short	(.L_64 - .L_63)
	.align		4
.L_63:
        /*099c*/ 	.word	index@(.nv.constant0.matmul_kernel)
        /*09a0*/ 	.short	0x0380
        /*09a2*/ 	.short	0x0050


	//----- nvinfo : EIATTR_SW_WAR
	.align		4
.L_64:
        /*09a4*/ 	.byte	0x04, 0x36
        /*09a6*/ 	.short	(.L_66 - .L_65)
.L_65:
        /*09a8*/ 	.word	0x00000008
.L_66:


//--------------------- .nv.compat                --------------------------
	.section	.nv.compat,"",@"SHT_CUDA_COMPAT_INFO"
	.align	4
        /*0000*/ 	.byte	0x02, 0x02, 0x02, 0x00, 0x02, 0x05, 0x05, 0x00, 0x02, 0x03, 0x00, 0x00, 0x02, 0x06, 0x01, 0x00


//--------------------- .nv.callgraph             --------------------------
	.section	.nv.callgraph,"",@"SHT_CUDA_CALLGRAPH"
	.align	4
	.sectionentsize	8
	.align		4
        /*0000*/ 	.word	0x00000000
	.align		4
        /*0004*/ 	.word	0xffffffff
	.align		4
        /*0008*/ 	.word	0x00000000
	.align		4
        /*000c*/ 	.word	0xfffffffe
	.align		4
        /*0010*/ 	.word	0x00000000
	.align		4
        /*0014*/ 	.word	0xfffffffd
	.align		4
        /*0018*/ 	.word	0x00000000
	.align		4
        /*001c*/ 	.word	0xfffffffc


//--------------------- .text.matmul_kernel       --------------------------
	.section	.text.matmul_kernel,"ax",@progbits
	.align	128
        .global         matmul_kernel
        .type           matmul_kernel,@function
        .size           matmul_kernel,(.L_x_20 - matmul_kernel)
        .other          matmul_kernel,@"STO_CUDA_ENTRY STV_DEFAULT"
matmul_kernel:
.text.matmul_kernel:
[----:B------:R-:W0:Y:S01]  /*0000*/  LDC R1, c[0x0][0x37c] ;  /* 0x0000df00ff017b82 */ /* 0x000e220000000800 */
[----:B------:R-:W1:Y:S01]  /*0010*/  S2R R44, SR_TID.X ;  /* 0x00000000002c7919 */ /* 0x000e620000002100 */
[----:B0-----:R-:W-:Y:S01]  /*0020*/  VIADD R1, R1, 0xffffe328 ;  /* 0xffffe32801017836 */ /* 0x001fe20000000000 */
[----:B-1----:R-:W-:-:S13]  /*0030*/  ISETP.GE.U32.AND P0, PT, R44, 0x20, PT ;  /* 0x000000202c00780c */ /* 0x002fda0003f06070 */
[----:B------:R-:W-:Y:S02]  /*0040*/  VOTEU.ANY UP0, P0 ;  /* 0x0000000000ff7886 */ /* 0x000fe40000000100 */
[----:B------:R-:W-:Y:S05]  /*0050*/  BRA.U UP0, `(.L_x_0) ;  /* 0x0000000100b87547 */ /* 0x000fea000b800000 */
[----:B------:R-:W0:Y:S01]  /*0060*/  S2UR UR6, SR_CgaCtaId ;  /* 0x00000000000679c3 */ /* 0x000e220000008800 */
[----:B------:R-:W-:Y:S01]  /*0070*/  NOP ;  /* 0x0000000000007918 */ /* 0x000fe20000000000 */
[----:B------:R-:W-:Y:S02]  /*0080*/  UMOV UR4, 0x40 ;  /* 0x0000004000047882 */ /* 0x000fe40000000000 */
[----:B0-----:R-:W-:-:S09]  /*0090*/  ULEA UR4, UR6, UR4, 0x18 ;  /* 0x0000000406047291 */ /* 0x001fd2000f8ec0ff */
[----:B------:R-:W0:Y:S01]  /*00a0*/  LDS.U8 R0, [UR4] ;  /* 0x00000004ff007984 */ /* 0x000e220008000000 */
[----:B------:R-:W-:Y:S02]  /*00b0*/  UMOV UR4, 0x400 ;  /* 0x0000040000047882 */ /* 0x000fe40000000000 */
[----:B------:R-:W-:Y:S01]  /*00c0*/  ULEA UR4, UR6, UR4, 0x18 ;  /* 0x0000000406047291 */ /* 0x000fe2000f8ec0ff */
[----:B0-----:R-:W-:-:S13]  /*00d0*/  ISETP.NE.AND P0, PT, R0, RZ, PT ;  /* 0x000000ff0000720c */ /* 0x001fda0003f05270 */
[----:B------:R-:W-:Y:S05]  /*00e0*/  @P0 BRA `(.L_x_1) ;  /* 0x00000000007c0947 */ /* 0x000fea0003800000 */
[----:B------:R-:W-:-:S13]  /*00f0*/  ELECT P0, URZ, PT ;  /* 0x0000000000ff782f */ /* 0x000fda0003800000 */
[----:B------:R-:W-:Y:S05]  /*0100*/  @!P0 BRA `(.L_x_2) ;  /* 0x0000000000848947 */ /* 0x000fea0003800000 */
[----:B------:R-:W-:Y:S01]  /*0110*/  UMOV UR5, 0x10 ;  /* 0x0000001000057882 */ /* 0x000fe20000000000 */
[----:B------:R-:W-:Y:S02]  /*0120*/  IMAD.MOV.U32 R4, RZ, RZ, 0x1 ;  /* 0x00000001ff047424 */ /* 0x000fe400078e00ff */
[----:B------:R-:W-:Y:S02]  /*0130*/  IMAD.MOV.U32 R5, RZ, RZ, 0xffff ;  /* 0x0000ffffff057424 */ /* 0x000fe400078e00ff */
[----:B------:R-:W-:Y:S04]  /*0140*/  DEPBAR.LE SB0, 0x36 ;  /* 0x00008d800000791a */ /* 0x000fe80000000000 */
[----:B------:R-:W0:Y:S02]  /*0150*/  UTCATOMSWS.FIND_AND_SET.ALIGN UP1, UR5, UR5 ;  /* 0x00000005000575e3 */ /* 0x000e240008020800 */
[----:B0-----:R-:W-:-:S04]  /*0160*/  PLOP3.LUT P0, PT, PT, PT, UP1, 0x80, 0x8 ;  /* 0x000000000008781c */ /* 0x001fc80003f0f018 */
[----:B------:R-:W-:-:S04]  /*0170*/  SEL R0, RZ, 0xffffffff, !P0 ;  /* 0xffffffffff007807 */ /* 0x000fc80004000000 */
[----:B------:R-:W-:Y:S01]  /*0180*/  ISETP.NE.AND P0, PT, R0, RZ, PT ;  /* 0x000000ff0000720c */ /* 0x000fe20003f05270 */
[----:B------:R-:W-:-:S12]  /*0190*/  IMAD.U32 R0, RZ, RZ, UR5 ;  /* 0x00000005ff007e24 */ /* 0x000fd8000f8e00ff */
[----:B------:R-:W-:Y:S05]  /*01a0*/  @P0 BRA `(.L_x_3) ;  /* 0x0000000000240947 */ /* 0x000fea0003800000 */
.L_x_4:
[----:B------:R-:W-:Y:S05]  /*01b0*/  NANOSLEEP 0x64 ;  /* 0x000000640000795d */ /* 0x000fea0003800000 */
[----:B------:R-:W-:-:S05]  /*01c0*/  UMOV UR5, 0x10 ;  /* 0x0000001000057882 */ /* 0x000fca0000000000 */
[----:B------:R-:W-:Y:S04]  /*01d0*/  DEPBAR.LE SB0, 0x36 ;  /* 0x00008d800000791a */ /* 0x000fe80000000000 */
[----:B------:R-:W0:Y:S02]  /*01e0*/  UTCATOMSWS.FIND_AND_SET.ALIGN UP1, UR5, UR5 ;  /* 0x00000005000575e3 */ /* 0x000e240008020800 */
[----:B0-----:R-:W-:-:S04]  /*01f0*/  PLOP3.LUT P0, PT, PT, PT, UP1, 0x80, 0x8 ;  /* 0x000000000008781c */ /* 0x001fc80003f0f018 */
[----:B------:R-:W-:-:S04]  /*0200*/  SEL R0, RZ, 0xffffffff, !P0 ;  /* 0xffffffffff007807 */ /* 0x000fc80004000000 */
[----:B------:R-:W-:Y:S01]  /*0210*/  ISETP.NE.AND P0, PT, R0, RZ, PT ;  /* 0x000000ff0000720c */ /* 0x000fe20003f05270 */
[----:B------:R-:W-:-:S12]  /*0220*/  IMAD.U32 R0, RZ, RZ, UR5 ;  /* 0x00000005ff007e24 */ /* 0x000fd8000f8e00ff */
[----:B------:R-:W-:Y:S05]  /*0230*/  @!P0 BRA `(.L_x_4) ;  /* 0xfffffffc00dc8947 */ /* 0x000fea000383ffff */
.L_x_3:
[C---:B------:R-:W-:Y:S01]  /*0240*/  VIADD R3, R0.reuse, 0x10 ;  /* 0x0000001000037836 */ /* 0x040fe20000000000 */
[----:B------:R-:W-:Y:S01]  /*0250*/  UMOV UR5, 0x50 ;  /* 0x0000005000057882 */ /* 0x000fe20000000000 */
[----:B------:R-:W-:Y:S01]  /*0260*/  SHF.L.U32 R2, R5, R0, RZ ;  /* 0x0000000005027219 */ /* 0x000fe200000006ff */
[----:B------:R-:W-:Y:S01]  /*0270*/  ULEA UR5, UR6, UR5, 0x18 ;  /* 0x0000000506057291 */ /* 0x000fe2000f8ec0ff */
[----:B------:R-:W-:Y:S01]  /*0280*/  IMAD.SHL.U32 R0, R0, 0x20, RZ ;  /* 0x0000002000007824 */ /* 0x000fe200078e00ff */
[----:B------:R-:W-:-:S04]  /*0290*/  SHF.L.U32 R3, R4, R3, RZ ;  /* 0x0000000304037219 */ /* 0x000fc800000006ff */
[----:B------:R-:W-:-:S05]  /*02a0*/  LOP3.LUT R2, R3, R2, RZ, 0xfc, !PT ;  /* 0x0000000203027212 */ /* 0x000fca00078efcff */
[----:B------:R0:W-:Y:S04]  /*02b0*/  ATOMS.OR RZ, [UR5], R2 ;  /* 0x00000002ffff798c */ /* 0x0001e8000b000005 */
[----:B------:R0:W-:Y:S01]  /*02c0*/  STS [UR4], R0 ;  /* 0x00000000ff007988 */ /* 0x0001e20008000804 */
[----:B------:R-:W-:Y:S05]  /*02d0*/  BRA `(.L_x_2) ;  /* 0x0000000000107947 */ /* 0x000fea0003800000 */
.L_x_1:
[----:B------:R-:W-:Y:S01]  /*02e0*/  IMAD.MOV.U32 R0, RZ, RZ, -0x1 ;  /* 0xffffffffff007424 */ /* 0x000fe200078e00ff */
[----:B------:R-:W-:-:S04]  /*02f0*/  MOV R2, 0x320 ;  /* 0x0000032000027802 */ /* 0x000fc80000000f00 */
[----:B------:R0:W-:Y:S03]  /*0300*/  STS [UR4], R0 ;  /* 0x00000000ff007988 */ /* 0x0001e60008000804 */
[----:B0-----:R-:W-:Y:S05]  /*0310*/  CALL.REL.NOINC `($__internal_1_$__cuda_sm10x_tcgen05_guardrail_trap_phase_invalid_during_alloc) ;  /* 0x0000060c00547944 */ /* 0x001fea0003c00000 */
.L_x_2:
[----:B------:R-:W-:Y:S05]  /*0320*/  WARPSYNC.ALL ;  /* 0x0000000000007948 */ /* 0x000fea0003800000 */
[----:B------:R-:W-:Y:S01]  /*0330*/  NOP ;  /* 0x0000000000007918 */ /* 0x000fe20000000000 */
.L_x_0:
[----:B------:R-:W1:Y:S01]  /*0340*/  LDC.64 R4, c[0x0][0x398] ;  /* 0x0000e600ff047b82 */ /* 0x000e620000000a00 */
[----:B------:R-:W2:Y:S01]  /*0350*/  S2R R7, SR_CTAID.X ;  /* 0x0000000000077919 */ /* 0x000ea20000002500 */
[----:B------:R-:W-:Y:S01]  /*0360*/  UMOV UR9, 0x400 ;  /* 0x0000040000097882 */ /* 0x000fe20000000000 */
[----:B------:R-:W-:Y:S01]  /*0370*/  LOP3.LUT R47, R44, 0x7f, RZ, 0xc0, !PT ;  /* 0x0000007f2c2f7812 */ /* 0x000fe200078ec0ff */
[----:B------:R-:W3:Y:S04]  /*0380*/  LDCU UR6, c[0x0][0x3a4] ;  /* 0x00007480ff0677ac */ /* 0x000ee80008000800 */
[----:B------:R-:W-:Y:S01]  /*0390*/  BAR.SYNC.DEFER_BLOCKING 0x0 ;  /* 0x0000000000007b1d */ /* 0x000fe20000010000 */
[----:B------:R-:W-:-:S07]  /*03a0*/  ISETP.NE.U32.AND P4, PT, R47, RZ, PT ;  /* 0x000000ff2f00720c */ /* 0x000fce0003f85070 */
[----:B------:R-:W4:Y:S01]  /*03b0*/  S2UR UR5, SR_CgaCtaId ;  /* 0x00000000000579c3 */ /* 0x000f220000008800 */
[----:B------:R-:W5:Y:S01]  /*03c0*/  LDCU.128 UR16, c[0x0][0x380] ;  /* 0x00007000ff1077ac */ /* 0x000f620008000c00 */
[----:B------:R-:W-:Y:S01]  /*03d0*/  UMOV UR7, 0x1 ;  /* 0x0000000100077882 */ /* 0x000fe20000000000 */
[----:B01----:R-:W-:-:S05]  /*03e0*/  VIADD R0, R5, 0xff ;  /* 0x000000ff05007836 */ /* 0x003fca0000000000 */
[----:B------:R-:W-:-:S04]  /*03f0*/  SHF.R.S32.HI R3, RZ, 0x1f, R0 ;  /* 0x0000001fff037819 */ /* 0x000fc80000011400 */
[----:B------:R-:W-:Y:S02]  /*0400*/  LEA.HI R3, R3, R0, RZ, 0x8 ;  /* 0x0000000003037211 */ /* 0x000fe400078f40ff */
[----:B--2---:R-:W-:Y:S01]  /*0410*/  IABS R10, R7 ;  /* 0x00000007000a7213 */ /* 0x004fe20000000000 */
[----:B----4-:R-:W-:Y:S01]  /*0420*/  ULEA UR9, UR5, UR9, 0x18 ;  /* 0x0000000905097291 */ /* 0x010fe2000f8ec0ff */
[----:B------:R-:W-:-:S03]  /*0430*/  SHF.R.S32.HI R6, RZ, 0x8, R3 ;  /* 0x00000008ff067819 */ /* 0x000fc60000011403 */
[----:B------:R-:W-:Y:S01]  /*0440*/  UIADD3 UR11, UPT, UPT, UR9, 0x20000, URZ ;  /* 0x00020000090b7890 */ /* 0x000fe2000fffe0ff */
[-C--:B------:R-:W-:Y:S02]  /*0450*/  IABS R9, R6.reuse ;  /* 0x0000000600097213 */ /* 0x080fe40000000000 */
[----:B------:R-:W-:Y:S02]  /*0460*/  IABS R12, R6 ;  /* 0x00000006000c7213 */ /* 0x000fe40000000000 */
[----:B------:R-:W0:Y:S08]  /*0470*/  I2F.RP R0, R9 ;  /* 0x0000000900007306 */ /* 0x000e300000209400 */
[----:B0-----:R-:W0:Y:S02]  /*0480*/  MUFU.RCP R0, R0 ;  /* 0x0000000000007308 */ /* 0x001e240000001000 */
[----:B0-----:R-:W-:-:S02]  /*0490*/  VIADD R2, R0, 0xffffffe ;  /* 0x0ffffffe00027836 */ /* 0x001fc40000000000 */
[----:B------:R-:W-:-:S04]  /*04a0*/  IMAD.MOV R0, RZ, RZ, -R12 ;  /* 0x000000ffff007224 */ /* 0x000fc800078e0a0c */
[----:B------:R0:W1:Y:S02]  /*04b0*/  F2I.FTZ.U32.TRUNC.NTZ R3, R2 ;  /* 0x0000000200037305 */ /* 0x000064000021f000 */
[----:B0-----:R-:W-:Y:S02]  /*04c0*/  IMAD.MOV.U32 R2, RZ, RZ, RZ ;  /* 0x000000ffff027224 */ /* 0x001fe400078e00ff */
[----:B-1----:R-:W-:-:S04]  /*04d0*/  IMAD.MOV R8, RZ, RZ, -R3 ;  /* 0x000000ffff087224 */ /* 0x002fc800078e0a03 */
[----:B------:R-:W-:Y:S02]  /*04e0*/  IMAD R11, R8, R9, RZ ;  /* 0x00000009080b7224 */ /* 0x000fe400078e02ff */
[----:B------:R-:W-:Y:S02]  /*04f0*/  IMAD.MOV.U32 R8, RZ, RZ, R10 ;  /* 0x000000ffff087224 */ /* 0x000fe400078e000a */
[----:B------:R-:W-:-:S06]  /*0500*/  IMAD.HI.U32 R3, R3, R11, R2 ;  /* 0x0000000b03037227 */ /* 0x000fcc00078e0002 */
[----:B------:R-:W-:-:S04]  /*0510*/  IMAD.HI.U32 R3, R3, R8, RZ ;  /* 0x0000000803037227 */ /* 0x000fc800078e00ff */
[----:B------:R-:W-:-:S05]  /*0520*/  IMAD R0, R3, R0, R8 ;  /* 0x0000000003007224 */ /* 0x000fca00078e0208 */
[----:B------:R-:W-:-:S13]  /*0530*/  ISETP.GT.U32.AND P1, PT, R9, R0, PT ;  /* 0x000000000900720c */ /* 0x000fda0003f24070 */
[----:B------:R-:W-:Y:S02]  /*0540*/  @!P1 IMAD.IADD R0, R0, 0x1, -R9 ;  /* 0x0000000100009824 */ /* 0x000fe400078e0a09 */
[----:B------:R-:W-:Y:S01]  /*0550*/  @!P1 VIADD R3, R3, 0x1 ;  /* 0x0000000103039836 */ /* 0x000fe20000000000 */
[----:B------:R-:W-:Y:S02]  /*0560*/  ISETP.NE.AND P1, PT, R6, RZ, PT ;  /* 0x000000ff0600720c */ /* 0x000fe40003f25270 */
[----:B------:R-:W-:Y:S02]  /*0570*/  ISETP.GE.U32.AND P0, PT, R0, R9, PT ;  /* 0x000000090000720c */ /* 0x000fe40003f06070 */
[----:B------:R-:W-:Y:S02]  /*0580*/  LOP3.LUT R0, R7, R6, RZ, 0x3c, !PT ;  /* 0x0000000607007212 */ /* 0x000fe400078e3cff */
[----:B------:R-:W-:Y:S02]  /*0590*/  IABS R9, R5 ;  /* 0x0000000500097213 */ /* 0x000fe40000000000 */
[----:B------:R-:W-:Y:S01]  /*05a0*/  ISETP.GE.AND P2, PT, R0, RZ, PT ;  /* 0x000000ff0000720c */ /* 0x000fe20003f46270 */
[----:B------:R-:W-:-:S06]  /*05b0*/  VIADD R0, R4, 0xff ;  /* 0x000000ff04007836 */ /* 0x000fcc0000000000 */
[----:B------:R-:W-:-:S04]  /*05c0*/  @P0 VIADD R3, R3, 0x1 ;  /* 0x0000000103030836 */ /* 0x000fc80000000000 */
[----:B------:R-:W-:Y:S01]  /*05d0*/  IMAD.MOV.U32 R13, RZ, RZ, R3 ;  /* 0x000000ffff0d7224 */ /* 0x000fe200078e0003 */
[----:B------:R-:W-:-:S03]  /*05e0*/  SHF.R.S32.HI R3, RZ, 0x1f, R0 ;  /* 0x0000001fff037819 */ /* 0x000fc60000011400 */
[----:B------:R-:W-:Y:S01]  /*05f0*/  @!P2 IMAD.MOV R13, RZ, RZ, -R13 ;  /* 0x000000ffff0da224 */ /* 0x000fe200078e0a0d */
[----:B------:R-:W-:Y:S02]  /*0600*/  LEA.HI R3, R3, R0, RZ, 0x8 ;  /* 0x0000000003037211 */ /* 0x000fe400078f40ff */
[----:B------:R-:W-:-:S04]  /*0610*/  @!P1 LOP3.LUT R13, RZ, R6, RZ, 0x33, !PT ;  /* 0x00000006ff0d9212 */ /* 0x000fc800078e33ff */
[----:B------:R-:W-:Y:S01]  /*0620*/  LEA.HI.SX32 R3, R3, -R13, 0x18 ;  /* 0x8000000d03037211 */ /* 0x000fe200078fc2ff */
[----:B------:R-:W-:-:S03]  /*0630*/  IMAD.MOV R8, RZ, RZ, -R13 ;  /* 0x000000ffff087224 */ /* 0x000fc600078e0a0d */
[----:B------:R-:W-:Y:S01]  /*0640*/  VIMNMX R17, PT, PT, R3, 0x1, PT ;  /* 0x0000000103117848 */ /* 0x000fe20003fe0100 */
[----:B------:R-:W-:Y:S02]  /*0650*/  IMAD R14, R6, R8, R7 ;  /* 0x00000008060e7224 */ /* 0x000fe400078e0207 */
[----:B------:R-:W0:Y:S01]  /*0660*/  I2F.RP R7, R9 ;  /* 0x0000000900077306 */ /* 0x000e220000209400 */
[-C--:B------:R-:W-:Y:S02]  /*0670*/  IABS R12, R17.reuse ;  /* 0x00000011000c7213 */ /* 0x080fe40000000000 */
[----:B------:R-:W-:Y:S02]  /*0680*/  IABS R6, R14 ;  /* 0x0000000e00067213 */ /* 0x000fe40000000000 */
[----:B------:R-:W-:-:S03]  /*0690*/  IABS R8, R17 ;  /* 0x0000001100087213 */ /* 0x000fc60000000000 */
[----:B------:R-:W1:Y:S02]  /*06a0*/  I2F.RP R0, R12 ;  /* 0x0000000c00007306 */ /* 0x000e640000209400 */
[----:B------:R-:W-:-:S06]  /*06b0*/  IMAD.MOV R8, RZ, RZ, -R8 ;  /* 0x000000ffff087224 */ /* 0x000fcc00078e0a08 */
[----:B0-----:R-:W0:Y:S08]  /*06c0*/  MUFU.RCP R7, R7 ;  /* 0x0000000700077308 */ /* 0x001e300000001000 */
[----:B-1----:R-:W1:Y:S01]  /*06d0*/  MUFU.RCP R0, R0 ;  /* 0x0000000000007308 */ /* 0x002e620000001000 */
[----:B0-----:R-:W-:Y:S01]  /*06e0*/  VIADD R10, R7, 0xffffffe ;  /* 0x0ffffffe070a7836 */ /* 0x001fe20000000000 */
[----:B------:R-:W-:-:S04]  /*06f0*/  SHF.R.U32.HI R7, RZ, 0x5, R44 ;  /* 0x00000005ff077819 */ /* 0x000fc8000001162c */
[----:B------:R-:W-:Y:S01]  /*0700*/  R2UR UR12, R7 ;  /* 0x00000000070c72ca */ /* 0x000fe200000e0000 */
[----:B-1----:R-:W-:Y:S01]  /*0710*/  VIADD R2, R0, 0xffffffe ;  /* 0x0ffffffe00027836 */ /* 0x002fe20000000000 */
[----:B------:R-:W-:-:S03]  /*0720*/  IABS R0, R4 ;  /* 0x0000000400007213 */ /* 0x000fc60000000000 */
[----:B------:R0:W1:Y:S08]  /*0730*/  F2I.FTZ.U32.TRUNC.NTZ R3, R2 ;  /* 0x0000000200037305 */ /* 0x000070000021f000 */
[----:B------:R-:W-:Y:S01]  /*0740*/  USHF.L.U32 UR4, UR12, 0x15, URZ ;  /* 0x000000150c047899 */ /* 0x000fe200080006ff */
[----:B0-----:R-:W-:Y:S02]  /*0750*/  IMAD.MOV.U32 R2, RZ, RZ, RZ ;  /* 0x000000ffff027224 */ /* 0x001fe400078e00ff */
[----:B-1----:R-:W-:-:S04]  /*0760*/  IMAD.MOV R11, RZ, RZ, -R3 ;  /* 0x000000ffff0b7224 */ /* 0x002fc800078e0a03 */
[----:B------:R-:W-:-:S04]  /*0770*/  IMAD R11, R11, R12, RZ ;  /* 0x0000000c0b0b7224 */ /* 0x000fc800078e02ff */
[----:B------:R-:W-:Y:S02]  /*0780*/  IMAD.HI.U32 R2, R3, R11, R2 ;  /* 0x0000000b03027227 */ /* 0x000fe400078e0002 */
[----:B------:R-:W0:Y:S02]  /*0790*/  F2I.FTZ.U32.TRUNC.NTZ R11, R10 ;  /* 0x0000000a000b7305 */ /* 0x000e24000021f000 */
[----:B------:R-:W-:-:S04]  /*07a0*/  IMAD.MOV.U32 R3, RZ, RZ, R6 ;  /* 0x000000ffff037224 */ /* 0x000fc800078e0006 */
[----:B------:R-:W-:Y:S02]  /*07b0*/  IMAD.HI.U32 R2, R2, R3, RZ ;  /* 0x0000000302027227 */ /* 0x000fe400078e00ff */
[----:B------:R-:W1:Y:S02]  /*07c0*/  I2F.RP R6, R0 ;  /* 0x0000000000067306 */ /* 0x000e640000209400 */
[----:B------:R-:W-:Y:S02]  /*07d0*/  IMAD R3, R2, R8, R3 ;  /* 0x0000000802037224 */ /* 0x000fe400078e0203 */
[----:B------:R-:W2:Y:S01]  /*07e0*/  LDS R8, [UR9] ;  /* 0x00000009ff087984 */ /* 0x000ea20008000800 */
[----:B------:R-:W-:Y:S02]  /*07f0*/  BAR.SYNC.DEFER_BLOCKING 0x0 ;  /* 0x0000000000007b1d */ /* 0x000fe40000010000 */
[----:B------:R-:W-:Y:S01]  /*0800*/  ISETP.GT.U32.AND P1, PT, R12, R3, PT ;  /* 0x000000030c00720c */ /* 0x000fe20003f24070 */
[----:B0-----:R-:W-:-:S04]  /*0810*/  IMAD.MOV R10, RZ, RZ, -R11 ;  /* 0x000000ffff0a7224 */ /* 0x001fc800078e0a0b */
[----:B------:R-:W-:Y:S01]  /*0820*/  IMAD R7, R10, R9, RZ ;  /* 0x000000090a077224 */ /* 0x000fe200078e02ff */
[----:B-1----:R-:W0:Y:S01]  /*0830*/  MUFU.RCP R6, R6 ;  /* 0x0000000600067308 */ /* 0x002e220000001000 */
[----:B------:R-:W-:-:S04]  /*0840*/  IMAD.MOV.U32 R10, RZ, RZ, RZ ;  /* 0x000000ffff0a7224 */ /* 0x000fc800078e00ff */
[----:B------:R-:W-:-:S04]  /*0850*/  IMAD.HI.U32 R10, R11, R7, R10 ;  /* 0x000000070b0a7227 */ /* 0x000fc800078e000a */
[----:B------:R-:W-:Y:S02]  /*0860*/  @!P1 IMAD.IADD R3, R3, 0x1, -R12 ;  /* 0x0000000103039824 */ /* 0x000fe400078e0a0c */
[----:B------:R-:W-:Y:S01]  /*0870*/  @!P1 VIADD R2, R2, 0x1 ;  /* 0x0000000102029836 */ /* 0x000fe20000000000 */
[----:B------:R-:W-:Y:S02]  /*0880*/  ISETP.NE.AND P1, PT, R17, RZ, PT ;  /* 0x000000ff1100720c */ /* 0x000fe40003f25270 */
[----:B------:R-:W-:Y:S02]  /*0890*/  ISETP.GE.U32.AND P0, PT, R3, R12, PT ;  /* 0x0000000c0300720c */ /* 0x000fe40003f06070 */
[----:B------:R-:W-:Y:S01]  /*08a0*/  LOP3.LUT R3, R14, R17, RZ, 0x3c, !PT ;  /* 0x000000110e037212 */ /* 0x000fe200078e3cff */
[----:B0-----:R-:W-:-:S03]  /*08b0*/  VIADD R6, R6, 0xffffffe ;  /* 0x0ffffffe06067836 */ /* 0x001fc60000000000 */
[----:B------:R-:W-:Y:S02]  /*08c0*/  ISETP.GE.AND P2, PT, R3, RZ, PT ;  /* 0x000000ff0300720c */ /* 0x000fe40003f46270 */
[----:B------:R-:W0:Y:S05]  /*08d0*/  F2I.FTZ.U32.TRUNC.NTZ R3, R6 ;  /* 0x0000000600037305 */ /* 0x000e2a000021f000 */
[----:B------:R-:W-:Y:S01]  /*08e0*/  @P0 VIADD R2, R2, 0x1 ;  /* 0x0000000102020836 */ /* 0x000fe20000000000 */
[----:B--2---:R-:W-:-:S05]  /*08f0*/  R2UR UR8, R8 ;  /* 0x00000000080872ca */ /* 0x004fca00000e0000 */
[----:B------:R-:W-:Y:S01]  /*0900*/  @!P2 IMAD.MOV R2, RZ, RZ, -R2 ;  /* 0x000000ffff02a224 */ /* 0x000fe200078e0a02 */
[----:B------:R-:W-:Y:S01]  /*0910*/  @!P1 LOP3.LUT R2, RZ, R17, RZ, 0x33, !PT ;  /* 0x00000011ff029212 */ /* 0x000fe200078e33ff */
[----:B0-----:R-:W-:-:S04]  /*0920*/  IMAD.MOV R11, RZ, RZ, -R3 ;  /* 0x000000ffff0b7224 */ /* 0x001fc800078e0a03 */
[----:B------:R-:W-:Y:S02]  /*0930*/  IMAD.SHL.U32 R64, R2, 0x100, RZ ;  /* 0x0000010002407824 */ /* 0x000fe400078e00ff */
[----:B------:R-:W-:Y:S02]  /*0940*/  IMAD.MOV R42, RZ, RZ, -R2 ;  /* 0x000000ffff2a7224 */ /* 0x000fe400078e0a02 */
[C---:B------:R-:W-:Y:S01]  /*0950*/  VIADD R18, R64.reuse, 0x1 ;  /* 0x0000000140127836 */ /* 0x040fe20000000000 */
[----:B------:R-:W-:Y:S01]  /*0960*/  IABS R15, R64 ;  /* 0x00000040000f7213 */ /* 0x000fe20000000000 */
[C---:B------:R-:W-:Y:S02]  /*0970*/  VIADD R16, R64.reuse, 0x2 ;  /* 0x0000000240107836 */ /* 0x040fe40000000000 */
[C---:B------:R-:W-:Y:S01]  /*0980*/  VIADD R21, R64.reuse, 0x3 ;  /* 0x0000000340157836 */ /* 0x040fe20000000000 */
[----:B------:R-:W-:Y:S01]  /*0990*/  IABS R48, R18 ;  /* 0x0000001200307213 */ /* 0x000fe20000000000 */
[----:B------:R-:W-:Y:S01]  /*09a0*/  IMAD R42, R17, R42, R14 ;  /* 0x0000002a112a7224 */ /* 0x000fe200078e020e */
[----:B------:R-:W-:Y:S01]  /*09b0*/  STL [R1+0x1334], R18 ;  /* 0x0013341201007387 */ /* 0x000fe20000100800 */
[----:B------:R-:W-:Y:S01]  /*09c0*/  VIADD R20, R64, 0x4 ;  /* 0x0000000440147836 */ /* 0x000fe20000000000 */
[----:B------:R-:W-:Y:S01]  /*09d0*/  IABS R83, R16 ;  /* 0x0000001000537213 */ /* 0x000fe20000000000 */
[----:B------:R-:W-:Y:S01]  /*09e0*/  IMAD.HI.U32 R7, R10, R48, RZ ;  /* 0x000000300a077227 */ /* 0x000fe200078e00ff */
[----:B------:R0:W-:Y:S03]  /*09f0*/  STL [R1+0x133c], R16 ;  /* 0x00133c1001007387 */ /* 0x0001e60000100800 */
[----:B------:R-:W-:Y:S01]  /*0a00*/  IMAD.MOV R12, RZ, RZ, -R7 ;  /* 0x000000ffff0c7224 */ /* 0x000fe200078e0a07 */
[----:B------:R-:W-:Y:S01]  /*0a10*/  STL [R1+0x1338], R21 ;  /* 0x0013381501007387 */ /* 0x000fe20000100800 */
[----:B------:R-:W-:-:S02]  /*0a20*/  IMAD.MOV.U32 R2, RZ, RZ, RZ ;  /* 0x000000ffff027224 */ /* 0x000fc400078e00ff */
[----:B------:R-:W-:Y:S01]  /*0a30*/  IMAD R48, R9, R12, R48 ;  /* 0x0000000c09307224 */ /* 0x000fe200078e0230 */
[----:B------:R-:W-:Y:S01]  /*0a40*/  IABS R12, R21 ;  /* 0x00000015000c7213 */ /* 0x000fe20000000000 */
[----:B------:R-:W-:Y:S01]  /*0a50*/  IMAD R11, R11, R0, RZ ;  /* 0x000000000b0b7224 */ /* 0x000fe200078e02ff */
[----:B------:R-:W-:Y:S01]  /*0a60*/  STL [R1+0x1374], R20 ;  /* 0x0013741401007387 */ /* 0x000fe20000100800 */
[C---:B0-----:R-:W-:Y:S02]  /*0a70*/  VIADD R16, R64.reuse, 0x5 ;  /* 0x0000000540107836 */ /* 0x041fe40000000000 */
[----:B------:R-:W-:Y:S01]  /*0a80*/  IMAD.IADD R42, R13, 0x1, R42 ;  /* 0x000000010d2a7824 */ /* 0x000fe200078e022a */
[----:B------:R-:W-:Y:S01]  /*0a90*/  IABS R13, R20 ;  /* 0x00000014000d7213 */ /* 0x000fe20000000000 */
[----:B------:R-:W-:Y:S01]  /*0aa0*/  VIADD R19, R64, 0x6 ;  /* 0x0000000640137836 */ /* 0x000fe20000000000 */
[----:B------:R0:W-:Y:S01]  /*0ab0*/  STL [R1+0x1378], R16 ;  /* 0x0013781001007387 */ /* 0x0001e20000100800 */
[----:B------:R-:W-:-:S03]  /*0ac0*/  IMAD.HI.U32 R6, R10, R15, RZ ;  /* 0x0000000f0a067227 */ /* 0x000fc600078e00ff */
[----:B------:R-:W-:Y:S01]  /*0ad0*/  STL [R1+0x137c], R19 ;  /* 0x00137c1301007387 */ /* 0x000fe20000100800 */
[----:B------:R-:W-:Y:S01]  /*0ae0*/  VIADD R18, R64, 0x7 ;  /* 0x0000000740127836 */ /* 0x000fe20000000000 */
[----:B------:R-:W-:Y:S01]  /*0af0*/  IABS R17, R19 ;  /* 0x0000001300117213 */ /* 0x000fe20000000000 */
[----:B------:R-:W-:Y:S01]  /*0b00*/  IMAD.HI.U32 R8, R10, R83, RZ ;  /* 0x000000530a087227 */ /* 0x000fe200078e00ff */
[----:B0-----:R-:W-:-:S03]  /*0b10*/  IABS R16, R16 ;  /* 0x0000001000107213 */ /* 0x001fc60000000000 */
[----:B------:R-:W-:Y:S01]  /*0b20*/  IMAD.HI.U32 R7, R3, R11, R2 ;  /* 0x0000000b03077227 */ /* 0x000fe200078e0002 */
[----:B------:R0:W-:Y:S03]  /*0b30*/  STL [R1+0x1380], R18 ;  /* 0x0013801201007387 */ /* 0x0001e60000100800 */
[----:B------:R-:W-:Y:S02]  /*0b40*/  IMAD.MOV R6, RZ, RZ, -R6 ;  /* 0x000000ffff067224 */ /* 0x000fe400078e0a06 */
[----:B------:R-:W-:-:S04]  /*0b50*/  IMAD.HI.U32 R2, R10, R12, RZ ;  /* 0x0000000c0a027227 */ /* 0x000fc800078e00ff */
[----:B------:R-:W-:Y:S01]  /*0b60*/  IMAD.MOV R8, RZ, RZ, -R8 ;  /* 0x000000ffff087224 */ /* 0x000fe200078e0a08 */
[----:B0-----:R-:W-:Y:S01]  /*0b70*/  IABS R18, R18 ;  /* 0x0000001200127213 */ /* 0x001fe20000000000 */
[----:B------:R-:W-:-:S04]  /*0b80*/  IMAD.HI.U32 R3, R10, R13, RZ ;  /* 0x0000000d0a037227 */ /* 0x000fc800078e00ff */
[C---:B------:R-:W-:Y:S02]  /*0b90*/  IMAD R15, R9.reuse, R6, R15 ;  /* 0x00000006090f7224 */ /* 0x040fe400078e020f */
[----:B------:R-:W-:Y:S02]  /*0ba0*/  IMAD.MOV R2, RZ, RZ, -R2 ;  /* 0x000000ffff027224 */ /* 0x000fe400078e0a02 */
[----:B------:R-:W-:Y:S02]  /*0bb0*/  IMAD R83, R9, R8, R83 ;  /* 0x0000000809537224 */ /* 0x000fe400078e0253 */
[----:B------:R-:W-:-:S04]  /*0bc0*/  IMAD.HI.U32 R6, R10, R16, RZ ;  /* 0x000000100a067227 */ /* 0x000fc800078e00ff */
[----:B------:R-:W-:Y:S02]  /*0bd0*/  IMAD.MOV R14, RZ, RZ, -R3 ;  /* 0x000000ffff0e7224 */ /* 0x000fe400078e0a03 */
[----:B------:R-:W-:-:S04]  /*0be0*/  IMAD.HI.U32 R8, R10, R17, RZ ;  /* 0x000000110a087227 */ /* 0x000fc800078e00ff */
[----:B------:R-:W-:-:S04]  /*0bf0*/  IMAD.HI.U32 R11, R10, R18, RZ ;  /* 0x000000120a0b7227 */ /* 0x000fc800078e00ff */
[C---:B------:R-:W-:Y:S02]  /*0c00*/  IMAD R3, R9.reuse, R2, R12 ;  /* 0x0000000209037224 */ /* 0x040fe400078e020c */
[----:B------:R-:W-:Y:S02]  /*0c10*/  IMAD.MOV R6, RZ, RZ, -R6 ;  /* 0x000000ffff067224 */ /* 0x000fe400078e0a06 */
[C---:B------:R-:W-:Y:S01]  /*0c20*/  IMAD R2, R9.reuse, R14, R13 ;  /* 0x0000000e09027224 */ /* 0x040fe200078e020d */
[----:B------:R0:W-:Y:S01]  /*0c30*/  STL [R1+0x58], R3 ;  /* 0x0000580301007387 */ /* 0x0001e20000100800 */
[----:B------:R-:W-:Y:S02]  /*0c40*/  IMAD.MOV R8, RZ, RZ, -R8 ;  /* 0x000000ffff087224 */ /* 0x000fe400078e0a08 */
[----:B------:R-:W-:Y:S01]  /*0c50*/  IMAD.MOV R11, RZ, RZ, -R11 ;  /* 0x000000ffff0b7224 */ /* 0x000fe200078e0a0b */
[----:B------:R1:W-:Y:S01]  /*0c60*/  STL [R1+0x1b0], R2 ;  /* 0x0001b00201007387 */ /* 0x0003e20000100800 */
[----:B------:R-:W-:-:S02]  /*0c70*/  IMAD R6, R9, R6, R16 ;  /* 0x0000000609067224 */ /* 0x000fc400078e0210 */
[C---:B------:R-:W-:Y:S02]  /*0c80*/  VIADD R12, R64.reuse, 0x8 ;  /* 0x00000008400c7836 */ /* 0x040fe40000000000 */
[C---:B------:R-:W-:Y:S01]  /*0c90*/  VIADD R23, R64.reuse, 0x3a ;  /* 0x0000003a40177836 */ /* 0x040fe20000000000 */
[----:B------:R2:W-:Y:S01]  /*0ca0*/  STL [R1+0x248], R6 ;  /* 0x0002480601007387 */ /* 0x0005e20000100800 */
[C---:B0-----:R-:W-:Y:S01]  /*0cb0*/  IMAD R3, R9.reuse, R8, R17 ;  /* 0x0000000809037224 */ /* 0x041fe200078e0211 */
[----:B------:R-:W-:Y:S01]  /*0cc0*/  IABS R16, R12 ;  /* 0x0000000c00107213 */ /* 0x000fe20000000000 */
[C---:B------:R-:W-:Y:S01]  /*0cd0*/  VIADD R8, R64.reuse, 0x9 ;  /* 0x0000000940087836 */ /* 0x040fe20000000000 */
[----:B------:R-:W-:Y:S01]  /*0ce0*/  IABS R92, R23 ;  /* 0x00000017005c7213 */ /* 0x000fe20000000000 */
[----:B-1----:R-:W-:Y:S01]  /*0cf0*/  IMAD R2, R9, R11, R18 ;  /* 0x0000000b09027224 */ /* 0x002fe200078e0212 */
[----:B------:R0:W-:Y:S01]  /*0d00*/  STL [R1+0x25c], R3 ;  /* 0x00025c0301007387 */ /* 0x0001e20000100800 */
[C---:B------:R-:W-:Y:S01]  /*0d10*/  VIADD R27, R64.reuse, 0x55 ;  /* 0x00000055401b7836 */ /* 0x040fe20000000000 */
[----:B------:R-:W-:Y:S01]  /*0d20*/  IABS R49, R8 ;  /* 0x0000000800317213 */ /* 0x000fe20000000000 */
[C---:B------:R-:W-:Y:S01]  /*0d30*/  VIADD R28, R64.reuse, 0x62 ;  /* 0x00000062401c7836 */ /* 0x040fe20000000000 */
[----:B------:R1:W-:Y:S01]  /*0d40*/  STL [R1+0x260], R2 ;  /* 0x0002600201007387 */ /* 0x0003e20000100800 */
[----:B--2---:R-:W-:-:S02]  /*0d50*/  VIADD R6, R64, 0xa ;  /* 0x0000000a40067836 */ /* 0x004fc40000000000 */
[C---:B------:R-:W-:Y:S01]  /*0d60*/  VIADD R33, R64.reuse, 0x8a ;  /* 0x0000008a40217836 */ /* 0x040fe20000000000 */
[----:B------:R-:W-:Y:S01]  /*0d70*/  STL [R1+0x1384], R12 ;  /* 0x0013840c01007387 */ /* 0x000fe20000100800 */
[C---:B------:R-:W-:Y:S01]  /*0d80*/  VIADD R38, R64.reuse, 0xb2 ;  /* 0x000000b240267836 */ /* 0x040fe20000000000 */
[----:B------:R-:W-:Y:S01]  /*0d90*/  IABS R85, R6 ;  /* 0x0000000600557213 */ /* 0x000fe20000000000 */
[----:B0-----:R-:W-:Y:S01]  /*0da0*/  VIADD R3, R64, 0xb ;  /* 0x0000000b40037836 */ /* 0x001fe20000000000 */
[----:B------:R0:W-:Y:S01]  /*0db0*/  STL [R1+0x1388], R8 ;  /* 0x0013880801007387 */ /* 0x0001e20000100800 */
[----:B------:R-:W-:Y:S02]  /*0dc0*/  IMAD R75, R42, 0x100, R47 ;  /* 0x000001002a4b7824 */ /* 0x000fe400078e022f */
[----:B-1----:R-:W-:Y:S01]  /*0dd0*/  VIADD R2, R64, 0xc ;  /* 0x0000000c40027836 */ /* 0x002fe20000000000 */
[----:B------:R-:W-:Y:S01]  /*0de0*/  IABS R13, R3 ;  /* 0x00000003000d7213 */ /* 0x000fe20000000000 */
[----:B------:R1:W-:Y:S01]  /*0df0*/  STL [R1+0x138c], R6 ;  /* 0x00138c0601007387 */ /* 0x0003e20000100800 */
[----:B------:R-:W-:Y:S01]  /*0e00*/  VIADD R72, R75, 0x80 ;  /* 0x000000804b487836 */ /* 0x000fe20000000000 */
[----:B------:R-:W2:Y:S01]  /*0e10*/  LDC R42, c[0x0][0x3a0] ;  /* 0x0000e800ff2a7b82 */ /* 0x000ea20000000800 */
[----:B------:R-:W-:Y:S01]  /*0e20*/  IABS R14, R2 ;  /* 0x00000002000e7213 */ /* 0x000fe20000000000 */
[----:B------:R4:W-:Y:S01]  /*0e30*/  STL [R1+0x1390], R3 ;  /* 0x0013900301007387 */ /* 0x0009e20000100800 */
[----:B0-----:R-:W-:Y:S01]  /*0e40*/  IMAD.HI.U32 R8, R10, R13, RZ ;  /* 0x0000000d0a087227 */ /* 0x001fe200078e00ff */
[----:B------:R-:W-:-:S02]  /*0e50*/  ISETP.GE.AND P3, PT, R72, RZ, PT ;  /* 0x000000ff4800720c */ /* 0x000fc40003f66270 */
[----:B------:R0:W-:Y:S01]  /*0e60*/  STL [R1+0x1394], R2 ;  /* 0x0013940201007387 */ /* 0x0001e20000100800 */
[----:B------:R-:W-:-:S04]  /*0e70*/  IMAD.HI.U32 R11, R10, R14, RZ ;  /* 0x0000000e0a0b7227 */ /* 0x000fc800078e00ff */
[----:B-1----:R-:W-:-:S04]  /*0e80*/  IMAD.HI.U32 R6, R10, R85, RZ ;  /* 0x000000550a067227 */ /* 0x002fc800078e00ff */
[----:B----4-:R-:W-:-:S04]  /*0e90*/  IMAD.HI.U32 R3, R10, R49, RZ ;  /* 0x000000310a037227 */ /* 0x010fc800078e00ff */
[----:B0-----:R-:W-:-:S04]  /*0ea0*/  IMAD.HI.U32 R2, R10, R16, RZ ;  /* 0x000000100a027227 */ /* 0x001fc800078e00ff */
[----:B------:R-:W-:Y:S02]  /*0eb0*/  IMAD.MOV R2, RZ, RZ, -R2 ;  /* 0x000000ffff027224 */ /* 0x000fe400078e0a02 */
[----:B------:R-:W-:Y:S02]  /*0ec0*/  IMAD.MOV R8, RZ, RZ, -R8 ;  /* 0x000000ffff087224 */ /* 0x000fe400078e0a08 */
[----:B------:R-:W-:Y:S02]  /*0ed0*/  IMAD.MOV R12, RZ, RZ, -R3 ;  /* 0x000000ffff0c7224 */ /* 0x000fe400078e0a03 */
[----:B------:R-:W-:Y:S02]  /*0ee0*/  IMAD.MOV R11, RZ, RZ, -R11 ;  /* 0x000000ffff0b7224 */ /* 0x000fe400078e0a0b */
[----:B------:R-:W-:Y:S02]  /*0ef0*/  IMAD.MOV R6, RZ, RZ, -R6 ;  /* 0x000000ffff067224 */ /* 0x000fe400078e0a06 */
[----:B------:R-:W-:-:S02]  /*0f00*/  IMAD R16, R9, R2, R16 ;  /* 0x0000000209107224 */ /* 0x000fc400078e0210 */
[C---:B------:R-:W-:Y:S02]  /*0f10*/  IMAD R3, R9.reuse, R8, R13 ;  /* 0x0000000809037224 */ /* 0x040fe400078e020d */
[C---:B------:R-:W-:Y:S02]  /*0f20*/  IMAD R49, R9.reuse, R12, R49 ;  /* 0x0000000c09317224 */ /* 0x040fe400078e0231 */
[C---:B------:R-:W-:Y:S01]  /*0f30*/  IMAD R2, R9.reuse, R11, R14 ;  /* 0x0000000b09027224 */ /* 0x040fe200078e020e */
[----:B------:R0:W-:Y:S01]  /*0f40*/  STL [R1+0x60], R3 ;  /* 0x0000600301007387 */ /* 0x0001e20000100800 */
[C---:B------:R-:W-:Y:S02]  /*0f50*/  VIADD R12, R64.reuse, 0xd ;  /* 0x0000000d400c7836 */ /* 0x040fe40000000000 */
[----:B------:R-:W-:Y:S01]  /*0f60*/  IMAD R85, R9, R6, R85 ;  /* 0x0000000609557224 */ /* 0x000fe200078e0255 */
[----:B------:R1:W-:Y:S01]  /*0f70*/  STL [R1+0x1b8], R2 ;  /* 0x0001b80201007387 */ /* 0x0003e20000100800 */
[----:B------:R-:W-:-:S02]  /*0f80*/  VIADD R8, R64, 0xe ;  /* 0x0000000e40087836 */ /* 0x000fc40000000000 */
[C---:B------:R-:W-:Y:S01]  /*0f90*/  VIADD R6, R64.reuse, 0xf ;  /* 0x0000000f40067836 */ /* 0x040fe20000000000 */
[----:B------:R4:W-:Y:S01]  /*0fa0*/  STL [R1+0x1398], R12 ;  /* 0x0013980c01007387 */ /* 0x0009e20000100800 */
[C---:B------:R-:W-:Y:S01]  /*0fb0*/  VIADD R44, R64.reuse, 0xe9 ;  /* 0x000000e9402c7836 */ /* 0x040fe20000000000 */
[----:B------:R-:W-:Y:S01]  /*0fc0*/  IABS R13, R8 ;  /* 0x00000008000d7213 */ /* 0x000fe20000000000 */
[C---:B0-----:R-:W-:Y:S01]  /*0fd0*/  VIADD R3, R64.reuse, 0x10 ;  /* 0x0000001040037836 */ /* 0x041fe20000000000 */
[----:B------:R0:W-:Y:S01]  /*0fe0*/  STL [R1+0x139c], R8 ;  /* 0x00139c0801007387 */ /* 0x0001e20000100800 */
[----:B------:R-:W-:Y:S01]  /*0ff0*/  IABS R17, R6 ;  /* 0x0000000600117213 */ /* 0x000fe20000000000 */
[----:B-1----:R-:W-:Y:S01]  /*1000*/  VIADD R2, R64, 0x11 ;  /* 0x0000001140027836 */ /* 0x002fe20000000000 */
[----:B------:R-:W-:Y:S01]  /*1010*/  IABS R82, R44 ;  /* 0x0000002c00527213 */ /* 0x000fe20000000000 */
[----:B------:R1:W-:Y:S01]  /*1020*/  STL [R1+0x13a0], R6 ;  /* 0x0013a00601007387 */ /* 0x0003e20000100800 */
[----:B------:R-:W-:-:S02]  /*1030*/  IABS R18, R3 ;  /* 0x0000000300127213 */ /* 0x000fc40000000000 */
[----:B----4-:R-:W-:Y:S01]  /*1040*/  IABS R12, R12 ;  /* 0x0000000c000c7213 */ /* 0x010fe20000000000 */
[----:B------:R4:W-:Y:S01]  /*1050*/  STL [R1+0x13a4], R3 ;  /* 0x0013a40301007387 */ /* 0x0009e20000100800 */
[----:B------:R-:W-:Y:S01]  /*1060*/  IABS R50, R2 ;  /* 0x0000000200327213 */ /* 0x000fe20000000000 */
[C---:B0-----:R-:W-:Y:S02]  /*1070*/  IMAD.HI.U32 R8, R10.reuse, R18, RZ ;  /* 0x000000120a087227 */ /* 0x041fe400078e00ff */
[----:B------:R0:W-:Y:S02]  /*1080*/  STL [R1+0x13a8], R2 ;  /* 0x0013a80201007387 */ /* 0x0001e40000100800 */
[----:B-1----:R-:W-:-:S04]  /*1090*/  IMAD.HI.U32 R6, R10, R17, RZ ;  /* 0x000000110a067227 */ /* 0x002fc800078e00ff */
[----:B----4-:R-:W-:-:S04]  /*10a0*/  IMAD.HI.U32 R3, R10, R13, RZ ;  /* 0x0000000d0a037227 */ /* 0x010fc800078e00ff */
[----:B0-----:R-:W-:-:S04]  /*10b0*/  IMAD.HI.U32 R2, R10, R12, RZ ;  /* 0x0000000c0a027227 */ /* 0x001fc800078e00ff */
[----:B------:R-:W-:Y:S02]  /*10c0*/  IMAD.MOV R2, RZ, RZ, -R2 ;  /* 0x000000ffff027224 */ /* 0x000fe400078e0a02 */
[----:B------:R-:W-:Y:S02]  /*10d0*/  IMAD.MOV R14, RZ, RZ, -R3 ;  /* 0x000000ffff0e7224 */ /* 0x000fe400078e0a03 */
[----:B------:R-:W-:Y:S02]  /*10e0*/  IMAD.MOV R6, RZ, RZ, -R6 ;  /* 0x000000ffff067224 */ /* 0x000fe400078e0a06 */
[C---:B------:R-:W-:Y:S02]  /*10f0*/  IMAD R12, R9.reuse, R2, R12 ;  /* 0x00000002090c7224 */ /* 0x040fe400078e020c */
[C---:B------:R-:W-:Y:S02]  /*1100*/  IMAD R3, R9.reuse, R14, R13 ;  /* 0x0000000e09037224 */ /* 0x040fe400078e020d */
[----:B------:R-:W-:Y:S01]  /*1110*/  IMAD R2, R9, R6, R17 ;  /* 0x0000000609027224 */ /* 0x000fe200078e0211 */
[----:B------:R0:W-:Y:S01]  /*1120*/  STL [R1+0x27c], R12 ;  /* 0x00027c0c01007387 */ /* 0x0001e20000100800 */
[----:B------:R-:W-:-:S02]  /*1130*/  VIADD R14, R64, 0x12 ;  /* 0x00000012400e7836 */ /* 0x000fc40000000000 */
[----:B------:R-:W-:Y:S01]  /*1140*/  VIADD R13, R64, 0x14 ;  /* 0x00000014400d7836 */ /* 0x000fe20000000000 */
[----:B------:R1:W-:Y:S01]  /*1150*/  STL [R1+0x284], R3 ;  /* 0x0002840301007387 */ /* 0x0003e20000100800 */
[----:B------:R-:W-:Y:S01]  /*1160*/  IMAD.HI.U32 R11, R10, R50, RZ ;  /* 0x000000320a0b7227 */ /* 0x000fe200078e00ff */
[----:B------:R-:W-:Y:S02]  /*1170*/  IABS R86, R14 ;  /* 0x0000000e00567213 */ /* 0x000fe40000000000 */
[----:B------:R4:W-:Y:S01]  /*1180*/  STL [R1+0x29c], R2 ;  /* 0x00029c0201007387 */ /* 0x0009e20000100800 */
[----:B------:R-:W-:Y:S02]  /*1190*/  IMAD.MOV R8, RZ, RZ, -R8 ;  /* 0x000000ffff087224 */ /* 0x000fe400078e0a08 */
[----:B0-----:R-:W-:Y:S01]  /*11a0*/  VIADD R12, R64, 0x13 ;  /* 0x00000013400c7836 */ /* 0x001fe20000000000 */
[----:B------:R0:W-:Y:S01]  /*11b0*/  STL [R1+0x13ac], R14 ;  /* 0x0013ac0e01007387 */ /* 0x0001e20000100800 */
[----:B------:R-:W-:-:S02]  /*11c0*/  IMAD.MOV R11, RZ, RZ, -R11 ;  /* 0x000000ffff0b7224 */ /* 0x000fc400078e0a0b */
[C---:B-1----:R-:W-:Y:S01]  /*11d0*/  VIADD R3, R64.reuse, 0x15 ;  /* 0x0000001540037836 */ /* 0x042fe20000000000 */
[----:B------:R1:W-:Y:S01]  /*11e0*/  STL [R1+0x13b0], R12 ;  /* 0x0013b00c01007387 */ /* 0x0003e20000100800 */
[C---:B------:R-:W-:Y:S02]  /*11f0*/  IMAD R18, R9.reuse, R8, R18 ;  /* 0x0000000809127224 */ /* 0x040fe400078e0212 */
[----:B----4-:R-:W-:Y:S01]  /*1200*/  VIADD R2, R64, 0x16 ;  /* 0x0000001640027836 */ /* 0x010fe20000000000 */
[----:B------:R4:W-:Y:S01]  /*1210*/  STL [R1+0x13b4], R13 ;  /* 0x0013b40d01007387 */ /* 0x0009e20000100800 */
[----:B------:R-:W-:Y:S01]  /*1220*/  IMAD R50, R9, R11, R50 ;  /* 0x0000000b09327224 */ /* 0x000fe200078e0232 */
[----:B0-----:R-:W-:Y:S02]  /*1230*/  IABS R14, R3 ;  /* 0x00000003000e7213 */ /* 0x001fe40000000000 */
[----:B------:R0:W-:Y:S01]  /*1240*/  STL [R1+0x13b8], R3 ;  /* 0x0013b80301007387 */ /* 0x0001e20000100800 */
[----:B------:R-:W-:-:S02]  /*1250*/  IABS R17, R2 ;  /* 0x0000000200117213 */ /* 0x000fc40000000000 */
[----:B-1----:R-:W-:Y:S01]  /*1260*/  IABS R12, R12 ;  /* 0x0000000c000c7213 */ /* 0x002fe20000000000 */
[----:B------:R1:W-:Y:S01]  /*1270*/  STL [R1+0x13bc], R2 ;  /* 0x0013bc0201007387 */ /* 0x0003e20000100800 */
[----:B------:R-:W-:Y:S01]  /*1280*/  IMAD.HI.U32 R8, R10, R14, RZ ;  /* 0x0000000e0a087227 */ /* 0x000fe200078e00ff */
[----:B----4-:R-:W-:-:S03]  /*1290*/  IABS R13, R13 ;  /* 0x0000000d000d7213 */ /* 0x010fc60000000000 */
[----:B------:R-:W-:-:S04]  /*12a0*/  IMAD.HI.U32 R11, R10, R17, RZ ;  /* 0x000000110a0b7227 */ /* 0x000fc800078e00ff */
[----:B0-----:R-:W-:-:S04]  /*12b0*/  IMAD.HI.U32 R3, R10, R12, RZ ;  /* 0x0000000c0a037227 */ /* 0x001fc800078e00ff */
[----:B-1----:R-:W-:-:S04]  /*12c0*/  IMAD.HI.U32 R2, R10, R86, RZ ;  /* 0x000000560a027227 */ /* 0x002fc800078e00ff */
[----:B------:R-:W-:Y:S02]  /*12d0*/  IMAD.MOV R2, RZ, RZ, -R2 ;  /* 0x000000ffff027224 */ /* 0x000fe400078e0a02 */
[----:B------:R-:W-:-:S04]  /*12e0*/  IMAD.HI.U32 R6, R10, R13, RZ ;  /* 0x0000000d0a067227 */ /* 0x000fc800078e00ff */
[----:B------:R-:W-:Y:S02]  /*12f0*/  IMAD.MOV R3, RZ, RZ, -R3 ;  /* 0x000000ffff037224 */ /* 0x000fe400078e0a03 */
[C---:B------:R-:W-:Y:S02]  /*1300*/  IMAD R86, R9.reuse, R2, R86 ;  /* 0x0000000209567224 */ /* 0x040fe400078e0256 */
[----:B------:R-:W-:Y:S02]  /*1310*/  IMAD.MOV R6, RZ, RZ, -R6 ;  /* 0x000000ffff067224 */ /* 0x000fe400078e0a06 */
[C---:B------:R-:W-:Y:S02]  /*1320*/  IMAD R2, R9.reuse, R3, R12 ;  /* 0x0000000309027224 */ /* 0x040fe400078e020c */
[----:B------:R-:W-:Y:S02]  /*1330*/  IMAD.MOV R8, RZ, RZ, -R8 ;  /* 0x000000ffff087224 */ /* 0x000fe400078e0a08 */
[----:B------:R-:W-:Y:S01]  /*1340*/  IMAD.MOV R20, RZ, RZ, -R11 ;  /* 0x000000ffff147224 */ /* 0x000fe200078e0a0b */
[----:B------:R0:W-:Y:S01]  /*1350*/  STL [R1+0x6c], R2 ;  /* 0x00006c0201007387 */ /* 0x0001e20000100800 */
[----:B------:R-:W-:-:S02]  /*1360*/  IMAD R6, R9, R6, R13 ;  /* 0x0000000609067224 */ /* 0x000fc400078e020d */
[C---:B------:R-:W-:Y:S02]  /*1370*/  IMAD R3, R9.reuse, R8, R14 ;  /* 0x0000000809037224 */ /* 0x040fe400078e020e */
[C---:B------:R-:W-:Y:S01]  /*1380*/  VIADD R11, R64.reuse, 0x17 ;  /* 0x00000017400b7836 */ /* 0x040fe20000000000 */
[----:B------:R1:W-:Y:S01]  /*1390*/  STL [R1+0x1bc], R6 ;  /* 0x0001bc0601007387 */ /* 0x0003e20000100800 */
[C---:B------:R-:W-:Y:S02]  /*13a0*/  VIADD R8, R64.reuse, 0x18 ;  /* 0x0000001840087836 */ /* 0x040fe40000000000 */
[----:B0-----:R-:W-:Y:S01]  /*13b0*/  IMAD R2, R9, R20, R17 ;  /* 0x0000001409027224 */ /* 0x001fe200078e0211 */
[----:B------:R0:W-:Y:S01]  /*13c0*/  STL [R1+0x2a0], R3 ;  /* 0x0002a00301007387 */ /* 0x0001e20000100800 */
[----:B------:R-:W-:Y:S02]  /*13d0*/  IABS R12, R11 ;  /* 0x0000000b000c7213 */ /* 0x000fe40000000000 */
[----:B------:R-:W-:Y:S01]  /*13e0*/  IABS R17, R8 ;  /* 0x0000000800117213 */ /* 0x000fe20000000000 */
[----:B------:R4:W-:Y:S01]  /*13f0*/  STL [R1+0x2b8], R2 ;  /* 0x0002b80201007387 */ /* 0x0009e20000100800 */
[----:B-1----:R-:W-:-:S03]  /*1400*/  VIADD R6, R64, 0x19 ;  /* 0x0000001940067836 */ /* 0x002fc60000000000 */
[----:B------:R-:W-:Y:S01]  /*1410*/  STL [R1+0x13c0], R11 ;  /* 0x0013c00b01007387 */ /* 0x000fe20000100800 */
[C---:B0-----:R-:W-:Y:S01]  /*1420*/  VIADD R3, R64.reuse, 0x1a ;  /* 0x0000001a40037836 */ /* 0x041fe20000000000 */
[----:B------:R-:W-:Y:S02]  /*1430*/  IABS R51, R6 ;  /* 0x0000000600337213 */ /* 0x000fe40000000000 */
[----:B------:R0:W-:Y:S01]  /*1440*/  STL [R1+0x13c4], R8 ;  /* 0x0013c40801007387 */ /* 0x0001e20000100800 */
[----:B----4-:R-:W-:Y:S01]  /*1450*/  VIADD R2, R64, 0x1b ;  /* 0x0000001b40027836 */ /* 0x010fe20000000000 */
[----:B------:R-:W-:Y:S02]  /*1460*/  IABS R88, R3 ;  /* 0x0000000300587213 */ /* 0x000fe40000000000 */
[----:B------:R1:W-:Y:S02]  /*1470*/  STL [R1+0x13c8], R6 ;  /* 0x0013c80601007387 */ /* 0x0003e40000100800 */
[----:B------:R-:W-:-:S02]  /*1480*/  IABS R13, R2 ;  /* 0x00000002000d7213 */ /* 0x000fc40000000000 */
[----:B------:R-:W-:Y:S01]  /*1490*/  STL [R1+0x13cc], R3 ;  /* 0x0013cc0301007387 */ /* 0x000fe20000100800 */
[----:B0-----:R-:W-:-:S03]  /*14a0*/  IMAD.HI.U32 R8, R10, R88, RZ ;  /* 0x000000580a087227 */ /* 0x001fc600078e00ff */
[----:B------:R0:W-:Y:S01]  /*14b0*/  STL [R1+0x13d0], R2 ;  /* 0x0013d00201007387 */ /* 0x0001e20000100800 */
[----:B------:R-:W-:-:S04]  /*14c0*/  IMAD.HI.U32 R11, R10, R13, RZ ;  /* 0x0000000d0a0b7227 */ /* 0x000fc800078e00ff */
[----:B-1----:R-:W-:-:S04]  /*14d0*/  IMAD.HI.U32 R6, R10, R51, RZ ;  /* 0x000000330a067227 */ /* 0x002fc800078e00ff */
[----:B0-----:R-:W-:-:S04]  /*14e0*/  IMAD.HI.U32 R2, R10, R12, RZ ;  /* 0x0000000c0a027227 */ /* 0x001fc800078e00ff */
[----:B------:R-:W-:Y:S02]  /*14f0*/  IMAD.MOV R2, RZ, RZ, -R2 ;  /* 0x000000ffff027224 */ /* 0x000fe400078e0a02 */
[----:B------:R-:W-:Y:S02]  /*1500*/  IMAD.MOV R20, RZ, RZ, -R11 ;  /* 0x000000ffff147224 */ /* 0x000fe400078e0a0b */
[----:B------:R-:W-:Y:S02]  /*1510*/  IMAD R2, R9, R2, R12 ;  /* 0x0000000209027224 */ /* 0x000fe400078e020c */
[----:B------:R-:W-:Y:S02]  /*1520*/  IMAD.MOV R8, RZ, RZ, -R8 ;  /* 0x000000ffff087224 */ /* 0x000fe400078e0a08 */
[----:B------:R-:W-:Y:S01]  /*1530*/  IMAD.MOV R6, RZ, RZ, -R6 ;  /* 0x000000ffff067224 */ /* 0x000fe200078e0a06 */
[----:B------:R0:W-:Y:S01]  /*1540*/  STL [R1+0x2c0], R2 ;  /* 0x0002c00201007387 */ /* 0x0001e20000100800 */
[----:B------:R-:W-:-:S04]  /*1550*/  IMAD.HI.U32 R3, R10, R17, RZ ;  /* 0x000000110a037227 */ /* 0x000fc800078e00ff */
[C---:B------:R-:W-:Y:S02]  /*1560*/  IMAD R88, R9.reuse, R8, R88 ;  /* 0x0000000809587224 */ /* 0x040fe400078e0258 */
[C---:B------:R-:W-:Y:S02]  /*1570*/  VIADD R11, R64.reuse, 0x1c ;  /* 0x0000001c400b7836 */ /* 0x040fe40000000000 */
[C---:B------:R-:W-:Y:S02]  /*1580*/  IMAD R51, R9.reuse, R6, R51 ;  /* 0x0000000609337224 */ /* 0x040fe400078e0233 */
[C---:B0-----:R-:W-:Y:S01]  /*1590*/  IMAD R2, R9.reuse, R20, R13 ;  /* 0x0000001409027224 */ /* 0x041fe200078e020d */
[----:B------:R-:W-:Y:S01]  /*15a0*/  IABS R12, R11 ;  /* 0x0000000b000c7213 */ /* 0x000fe20000000000 */
[C---:B------:R-:W-:Y:S02]  /*15b0*/  VIADD R8, R64.reuse, 0x1d ;  /* 0x0000001d40087836 */ /* 0x040fe40000000000 */
[----:B------:R-:W-:Y:S01]  /*15c0*/  IMAD.MOV R14, RZ, RZ, -R3 ;  /* 0x000000ffff0e7224 */ /* 0x000fe200078e0a03 */
[----:B------:R0:W-:Y:S01]  /*15d0*/  STL [R1+0x64], R2 ;  /* 0x0000640201007387 */ /* 0x0001e20000100800 */
[C---:B------:R-:W-:Y:S01]  /*15e0*/  VIADD R6, R64.reuse, 0x1e ;  /* 0x0000001e40067836 */ /* 0x040fe20000000000 */
[----:B------:R-:W-:Y:S01]  /*15f0*/  IABS R13, R8 ;  /* 0x00000008000d7213 */ /* 0x000fe20000000000 */
[----:B------:R-:W-:Y:S01]  /*1600*/  VIADD R3, R64, 0x1f ;  /* 0x0000001f40037836 */ /* 0x000fe20000000000 */
[----:B------:R-:W-:Y:S01]  /*1610*/  STL [R1+0x13d4], R11 ;  /* 0x0013d40b01007387 */ /* 0x000fe20000100800 */
[----:B------:R-:W-:Y:S01]  /*1620*/  IMAD R17, R9, R14, R17 ;  /* 0x0000000e09117224 */ /* 0x000fe200078e0211 */
[----:B------:R-:W-:-:S02]  /*1630*/  IABS R19, R6 ;  /* 0x0000000600137213 */ /* 0x000fc40000000000 */
[----:B------:R1:W-:Y:S01]  /*1640*/  STL [R1+0x13d8], R8 ;  /* 0x0013d80801007387 */ /* 0x0003e20000100800 */
[----:B------:R-:W-:Y:S01]  /*1650*/  IABS R20, R3 ;  /* 0x0000000300147213 */ /* 0x000fe20000000000 */
[----:B0-----:R-:W-:Y:S02]  /*1660*/  VIADD R2, R64, 0x20 ;  /* 0x0000002040027836 */ /* 0x001fe40000000000 */
[----:B------:R0:W-:Y:S03]  /*1670*/  STL [R1+0x13dc], R6 ;  /* 0x0013dc0601007387 */ /* 0x0001e60000100800 */
[----:B------:R-:W-:Y:S01]  /*1680*/  IABS R21, R2 ;  /* 0x0000000200157213 */ /* 0x000fe20000000000 */
[----:B------:R4:W-:Y:S01]  /*1690*/  STL [R1+0x13e0], R3 ;  /* 0x0013e00301007387 */ /* 0x0009e20000100800 */
[----:B-1----:R-:W-:-:S03]  /*16a0*/  IMAD.HI.U32 R8, R10, R20, RZ ;  /* 0x000000140a087227 */ /* 0x002fc600078e00ff */
[----:B------:R1:W-:Y:S01]  /*16b0*/  STL [R1+0x13e4], R2 ;  /* 0x0013e40201007387 */ /* 0x0003e20000100800 */
[----:B0-----:R-:W-:-:S04]  /*16c0*/  IMAD.HI.U32 R6, R10, R19, RZ ;  /* 0x000000130a067227 */ /* 0x001fc800078e00ff */
[----:B----4-:R-:W-:-:S04]  /*16d0*/  IMAD.HI.U32 R3, R10, R13, RZ ;  /* 0x0000000d0a037227 */ /* 0x010fc800078e00ff */
[----:B-1----:R-:W-:-:S04]  /*16e0*/  IMAD.HI.U32 R2, R10, R12, RZ ;  /* 0x0000000c0a027227 */ /* 0x002fc800078e00ff */
[----:B------:R-:W-:Y:S02]  /*16f0*/  IMAD.MOV R2, RZ, RZ, -R2 ;  /* 0x000000ffff027224 */ /* 0x000fe400078e0a02 */
[----:B------:R-:W-:-:S04]  /*1700*/  IMAD.HI.U32 R11, R10, R21, RZ ;  /* 0x000000150a0b7227 */ /* 0x000fc800078e00ff */
[----:B------:R-:W-:Y:S02]  /*1710*/  IMAD.MOV R14, RZ, RZ, -R3 ;  /* 0x000000ffff0e7224 */ /* 0x000fe400078e0a03 */
[C---:B------:R-:W-:Y:S02]  /*1720*/  IMAD R2, R9.reuse, R2, R12 ;  /* 0x0000000209027224 */ /* 0x040fe400078e020c */
[----:B------:R-:W-:Y:S02]  /*1730*/  IMAD.MOV R6, RZ, RZ, -R6 ;  /* 0x000000ffff067224 */ /* 0x000fe400078e0a06 */
[----:B------:R-:W-:Y:S01]  /*1740*/  IMAD.MOV R8, RZ, RZ, -R8 ;  /* 0x000000ffff087224 */ /* 0x000fe200078e0a08 */
[----:B------:R0:W-:Y:S01]  /*1750*/  STL [R1+0x1c4], R2 ;  /* 0x0001c40201007387 */ /* 0x0001e20000100800 */
[----:B------:R-:W-:Y:S02]  /*1760*/  IMAD.MOV R22, RZ, RZ, -R11 ;  /* 0x000000ffff167224 */ /* 0x000fe400078e0a0b */
[----:B------:R-:W-:-:S02]  /*1770*/  IMAD R11, R9, R14, R13 ;  /* 0x0000000e090b7224 */ /* 0x000fc400078e020d */
[C---:B------:R-:W-:Y:S02]  /*1780*/  IMAD R3, R9.reuse, R6, R19 ;  /* 0x0000000609037224 */ /* 0x040fe400078e0213 */
[C---:B------:R-:W-:Y:S01]  /*1790*/  VIADD R12, R64.reuse, 0x21 ;  /* 0x00000021400c7836 */ /* 0x040fe20000000000 */
[----:B------:R1:W-:Y:S01]  /*17a0*/  STL [R1+0x2c4], R11 ;  /* 0x0002c40b01007387 */ /* 0x0003e20000100800 */
[C---:B------:R-:W-:Y:S02]  /*17b0*/  VIADD R6, R64.reuse, 0x23 ;  /* 0x0000002340067836 */ /* 0x040fe40000000000 */
[C---:B0-----:R-:W-:Y:S01]  /*17c0*/  IMAD R2, R9.reuse, R8, R20 ;  /* 0x0000000809027224 */ /* 0x041fe200078e0214 */
[----:B------:R0:W-:Y:S01]  /*17d0*/  STL [R1+0x2d4], R3 ;  /* 0x0002d40301007387 */ /* 0x0001e20000100800 */
[----:B------:R-:W-:Y:S01]  /*17e0*/  IABS R52, R12 ;  /* 0x0000000c00347213 */ /* 0x000fe20000000000 */
[----:B------:R-:W-:Y:S02]  /*17f0*/  IMAD R19, R9, R22, R21 ;  /* 0x0000001609137224 */ /* 0x000fe400078e0215 */
[----:B------:R4:W-:Y:S01]  /*1800*/  STL [R1+0x404], R2 ;  /* 0x0004040201007387 */ /* 0x0009e20000100800 */
[----:B------:R-:W-:-:S02]  /*1810*/  VIADD R21, R64, 0x2b ;  /* 0x0000002b40157836 */ /* 0x000fc40000000000 */
[----:B-1----:R-:W-:Y:S01]  /*1820*/  VIADD R11, R64, 0x22 ;  /* 0x00000022400b7836 */ /* 0x002fe20000000000 */
[----:B------:R-:W-:Y:S01]  /*1830*/  STL [R1+0x13e8], R12 ;  /* 0x0013e80c01007387 */ /* 0x000fe20000100800 */
[----:B------:R-:W-:-:S03]  /*1840*/  IMAD.HI.U32 R8, R10, R52, RZ ;  /* 0x000000340a087227 */ /* 0x000fc600078e00ff */
[----:B------:R1:W-:Y:S01]  /*1850*/  STL [R1+0x13ec], R11 ;  /* 0x0013ec0b01007387 */ /* 0x0003e20000100800 */
[C---:B0-----:R-:W-:Y:S01]  /*1860*/  VIADD R3, R64.reuse, 0x24 ;  /* 0x0000002440037836 */ /* 0x041fe20000000000 */
[----:B------:R-:W-:Y:S01]  /*1870*/  IABS R89, R11 ;  /* 0x0000000b00597213 */ /* 0x000fe20000000000 */
[----:B----4-:R-:W-:Y:S01]  /*1880*/  VIADD R2, R64, 0x25 ;  /* 0x0000002540027836 */ /* 0x010fe20000000000 */
[----:B------:R0:W-:Y:S01]  /*1890*/  STL [R1+0x13f0], R6 ;  /* 0x0013f00601007387 */ /* 0x0001e20000100800 */
[----:B------:R-:W-:-:S03]  /*18a0*/  IMAD.MOV R8, RZ, RZ, -R8 ;  /* 0x000000ffff087224 */ /* 0x000fc600078e0a08 */
[----:B------:R4:W-:Y:S01]  /*18b0*/  STL [R1+0x13f4], R3 ;  /* 0x0013f40301007387 */ /* 0x0009e20000100800 */
[----:B------:R-:W-:Y:S02]  /*18c0*/  IMAD R52, R9, R8, R52 ;  /* 0x0000000809347224 */ /* 0x000fe400078e0234 */
[----:B-1----:R-:W-:Y:S01]  /*18d0*/  IMAD.HI.U32 R11, R10, R89, RZ ;  /* 0x000000590a0b7227 */ /* 0x002fe200078e00ff */
[----:B------:R1:W-:Y:S01]  /*18e0*/  STL [R1+0x13f8], R2 ;  /* 0x0013f80201007387 */ /* 0x0003e20000100800 */
[----:B0-----:R-:W-:Y:S02]  /*18f0*/  IABS R6, R6 ;  /* 0x0000000600067213 */ /* 0x001fe40000000000 */
[----:B------:R-:W-:Y:S02]  /*1900*/  VIADD R8, R64, 0x27 ;  /* 0x0000002740087836 */ /* 0x000fe40000000000 */
[----:B------:R-:W-:Y:S01]  /*1910*/  IMAD.MOV R20, RZ, RZ, -R11 ;  /* 0x000000ffff147224 */ /* 0x000fe200078e0a0b */
[----:B----4-:R-:W-:Y:S01]  /*1920*/  IABS R3, R3 ;  /* 0x0000000300037213 */ /* 0x010fe20000000000 */
[----:B------:R-:W-:Y:S01]  /*1930*/  IMAD.HI.U32 R12, R10, R6, RZ ;  /* 0x000000060a0c7227 */ /* 0x000fe200078e00ff */
[----:B-1----:R-:W-:-:S03]  /*1940*/  IABS R2, R2 ;  /* 0x0000000200027213 */ /* 0x002fc60000000000 */
[----:B------:R-:W-:-:S04]  /*1950*/  IMAD.HI.U32 R13, R10, R3, RZ ;  /* 0x000000030a0d7227 */ /* 0x000fc800078e00ff */
[----:B------:R-:W-:-:S04]  /*1960*/  IMAD.HI.U32 R14, R10, R2, RZ ;  /* 0x000000020a0e7227 */ /* 0x000fc800078e00ff */
        /* <DEDUP_REMOVED lines=8> */
[C---:B------:R-:W-:Y:S01]  /*19f0*/  VIADD R11, R64.reuse, 0x28 ;  /* 0x00000028400b7836 */ /* 0x040fe20000000000 */
[----:B------:R1:W-:Y:S01]  /*1a00*/  STL [R1+0x1d0], R3 ;  /* 0x0001d00301007387 */ /* 0x0003e20000100800 */
[----:B------:R-:W-:Y:S02]  /*1a10*/  IMAD R89, R9, R20, R89 ;  /* 0x0000001409597224 */ /* 0x000fe400078e0259 */
[C---:B------:R-:W-:Y:S01]  /*1a20*/  VIADD R22, R64.reuse, 0x2d ;  /* 0x0000002d40167836 */ /* 0x040fe20000000000 */
[----:B------:R-:W-:Y:S01]  /*1a30*/  STL [R1+0x40c], R2 ;  /* 0x00040c0201007387 */ /* 0x000fe20000100800 */
[----:B------:R-:W-:Y:S01]  /*1a40*/  IABS R20, R11 ;  /* 0x0000000b00147213 */ /* 0x000fe20000000000 */
[C---:B0-----:R-:W-:Y:S02]  /*1a50*/  VIADD R6, R64.reuse, 0x29 ;  /* 0x0000002940067836 */ /* 0x041fe40000000000 */
[----:B------:R0:W-:Y:S01]  /*1a60*/  STL [R1+0x1400], R12 ;  /* 0x0014000c01007387 */ /* 0x0001e20000100800 */
[----:B------:R-:W-:-:S02]  /*1a70*/  VIADD R14, R64, 0x2e ;  /* 0x0000002e400e7836 */ /* 0x000fc40000000000 */
[----:B-1----:R-:W-:Y:S01]  /*1a80*/  VIADD R3, R64, 0x2a ;  /* 0x0000002a40037836 */ /* 0x002fe20000000000 */
[----:B------:R1:W-:Y:S01]  /*1a90*/  STL [R1+0x13fc], R8 ;  /* 0x0013fc0801007387 */ /* 0x0003e20000100800 */
[----:B------:R-:W-:-:S03]  /*1aa0*/  IABS R54, R6 ;  /* 0x0000000600367213 */ /* 0x000fc60000000000 */
[----:B------:R4:W-:Y:S01]  /*1ab0*/  STL [R1+0x1404], R11 ;  /* 0x0014040b01007387 */ /* 0x0009e20000100800 */
[----:B------:R-:W-:Y:S02]  /*1ac0*/  IABS R90, R3 ;  /* 0x00000003005a7213 */ /* 0x000fe40000000000 */
[----:B0-----:R-:W-:Y:S01]  /*1ad0*/  IABS R12, R12 ;  /* 0x0000000c000c7213 */ /* 0x001fe20000000000 */
[----:B------:R0:W-:Y:S01]  /*1ae0*/  STL [R1+0x1408], R6 ;  /* 0x0014080601007387 */ /* 0x0001e20000100800 */
[----:B-1----:R-:W-:Y:S01]  /*1af0*/  IABS R8, R8 ;  /* 0x0000000800087213 */ /* 0x002fe20000000000 */
[C---:B------:R-:W-:Y:S02]  /*1b00*/  IMAD.HI.U32 R2, R10.reuse, R90, RZ ;  /* 0x0000005a0a027227 */ /* 0x040fe400078e00ff */
[----:B------:R1:W-:Y:S02]  /*1b10*/  STL [R1+0x1410], R3 ;  /* 0x0014100301007387 */ /* 0x0003e40000100800 */
[----:B------:R-:W-:-:S04]  /*1b20*/  IMAD.HI.U32 R13, R10, R12, RZ ;  /* 0x0000000c0a0d7227 */ /* 0x000fc800078e00ff */
[----:B----4-:R-:W-:-:S04]  /*1b30*/  IMAD.HI.U32 R11, R10, R8, RZ ;  /* 0x000000080a0b7227 */ /* 0x010fc800078e00ff */
[----:B------:R-:W-:Y:S02]  /*1b40*/  IMAD.MOV R13, RZ, RZ, -R13 ;  /* 0x000000ffff0d7224 */ /* 0x000fe400078e0a0d */
[----:B------:R-:W-:Y:S02]  /*1b50*/  IMAD.MOV R11, RZ, RZ, -R11 ;  /* 0x000000ffff0b7224 */ /* 0x000fe400078e0a0b */
[C---:B------:R-:W-:Y:S02]  /*1b60*/  IMAD R12, R9.reuse, R13, R12 ;  /* 0x0000000d090c7224 */ /* 0x040fe400078e020c */
[----:B------:R-:W-:Y:S01]  /*1b70*/  IMAD R8, R9, R11, R8 ;  /* 0x0000000b09087224 */ /* 0x000fe200078e0208 */
[----:B------:R-:W-:Y:S01]  /*1b80*/  IABS R11, R22 ;  /* 0x00000016000b7213 */ /* 0x000fe20000000000 */
[----:B0-----:R-:W-:Y:S01]  /*1b90*/  IMAD.HI.U32 R6, R10, R20, RZ ;  /* 0x000000140a067227 */ /* 0x001fe200078e00ff */
[----:B------:R0:W-:Y:S03]  /*1ba0*/  STL [R1+0x410], R12 ;  /* 0x0004100c01007387 */ /* 0x0001e60000100800 */
[----:B------:R-:W-:Y:S01]  /*1bb0*/  VIADD R13, R64, 0x2c ;  /* 0x0000002c400d7836 */ /* 0x000fe20000000000 */
[----:B------:R-:W-:Y:S01]  /*1bc0*/  STL [R1+0x49c], R8 ;  /* 0x00049c0801007387 */ /* 0x000fe20000100800 */
[----:B------:R-:W-:-:S02]  /*1bd0*/  IMAD.MOV R6, RZ, RZ, -R6 ;  /* 0x000000ffff067224 */ /* 0x000fc400078e0a06 */
[----:B------:R-:W-:Y:S01]  /*1be0*/  IMAD.MOV R2, RZ, RZ, -R2 ;  /* 0x000000ffff027224 */ /* 0x000fe200078e0a02 */
[----:B------:R4:W-:Y:S01]  /*1bf0*/  STL [R1+0x140c], R21 ;  /* 0x00140c1501007387 */ /* 0x0009e20000100800 */
[----:B-1----:R-:W-:-:S03]  /*1c00*/  IMAD.HI.U32 R3, R10, R54, RZ ;  /* 0x000000360a037227 */ /* 0x002fc600078e00ff */
[----:B------:R1:W-:Y:S01]  /*1c10*/  STL [R1+0x1414], R13 ;  /* 0x0014140d01007387 */ /* 0x0003e20000100800 */
[----:B0-----:R-:W-:Y:S02]  /*1c20*/  VIADD R12, R64, 0x2f ;  /* 0x0000002f400c7836 */ /* 0x001fe40000000000 */
[C---:B------:R-:W-:Y:S01]  /*1c30*/  IMAD R20, R9.reuse, R6, R20 ;  /* 0x0000000609147224 */ /* 0x040fe200078e0214 */
[----:B------:R0:W-:Y:S01]  /*1c40*/  STL [R1+0x1418], R22 ;  /* 0x0014181601007387 */ /* 0x0001e20000100800 */
[----:B------:R-:W-:Y:S01]  /*1c50*/  IABS R6, R14 ;  /* 0x0000000e00067213 */ /* 0x000fe20000000000 */
[----:B------:R-:W-:Y:S01]  /*1c60*/  IMAD R90, R9, R2, R90 ;  /* 0x00000002095a7224 */ /* 0x000fe200078e025a */
[----:B----4-:R-:W-:Y:S01]  /*1c70*/  IABS R21, R21 ;  /* 0x0000001500157213 */ /* 0x010fe20000000000 */
[----:B------:R4:W-:Y:S01]  /*1c80*/  STL [R1+0x1420], R14 ;  /* 0x0014200e01007387 */ /* 0x0009e20000100800 */
[----:B------:R-:W-:Y:S01]  /*1c90*/  IMAD.MOV R3, RZ, RZ, -R3 ;  /* 0x000000ffff037224 */ /* 0x000fe200078e0a03 */
[----:B-1----:R-:W-:Y:S01]  /*1ca0*/  IABS R13, R13 ;  /* 0x0000000d000d7213 */ /* 0x002fe20000000000 */
[C---:B------:R-:W-:Y:S01]  /*1cb0*/  IMAD.HI.U32 R8, R10.reuse, R6, RZ ;  /* 0x000000060a087227 */ /* 0x040fe200078e00ff */
[----:B------:R-:W-:Y:S01]  /*1cc0*/  IABS R2, R12 ;  /* 0x0000000c00027213 */ /* 0x000fe20000000000 */
[----:B------:R1:W-:Y:S02]  /*1cd0*/  STL [R1+0x1428], R12 ;  /* 0x0014280c01007387 */ /* 0x0003e40000100800 */
[----:B0-----:R-:W-:-:S04]  /*1ce0*/  IMAD.HI.U32 R22, R10, R21, RZ ;  /* 0x000000150a167227 */ /* 0x001fc800078e00ff */
[----:B----4-:R-:W-:-:S04]  /*1cf0*/  IMAD.HI.U32 R14, R10, R13, RZ ;  /* 0x0000000d0a0e7227 */ /* 0x010fc800078e00ff */
[----:B-1----:R-:W-:-:S04]  /*1d00*/  IMAD.HI.U32 R12, R10, R11, RZ ;  /* 0x0000000b0a0c7227 */ /* 0x002fc800078e00ff */
[----:B------:R-:W-:Y:S02]  /*1d10*/  IMAD.MOV R22, RZ, RZ, -R22 ;  /* 0x000000ffff167224 */ /* 0x000fe400078e0a16 */
[----:B------:R-:W-:Y:S02]  /*1d20*/  IMAD R54, R9, R3, R54 ;  /* 0x0000000309367224 */ /* 0x000fe400078e0236 */
[----:B------:R-:W-:Y:S02]  /*1d30*/  IMAD.MOV R14, RZ, RZ, -R14 ;  /* 0x000000ffff0e7224 */ /* 0x000fe400078e0a0e */
[----:B------:R-:W-:-:S04]  /*1d40*/  IMAD.HI.U32 R3, R10, R2, RZ ;  /* 0x000000020a037227 */ /* 0x000fc800078e00ff */
[----:B------:R-:W-:Y:S02]  /*1d50*/  IMAD.MOV R12, RZ, RZ, -R12 ;  /* 0x000000ffff0c7224 */ /* 0x000fe400078e0a0c */
[----:B------:R-:W-:Y:S02]  /*1d60*/  IMAD.MOV R8, RZ, RZ, -R8 ;  /* 0x000000ffff087224 */ /* 0x000fe400078e0a08 */
[C---:B------:R-:W-:Y:S02]  /*1d70*/  IMAD R21, R9.reuse, R22, R21 ;  /* 0x0000001609157224 */ /* 0x040fe400078e0215 */
[C---:B------:R-:W-:Y:S02]  /*1d80*/  IMAD R13, R9.reuse, R14, R13 ;  /* 0x0000000e090d7224 */ /* 0x040fe400078e020d */
[----:B------:R-:W-:Y:S01]  /*1d90*/  IMAD.MOV R3, RZ, RZ, -R3 ;  /* 0x000000ffff037224 */ /* 0x000fe200078e0a03 */
[----:B------:R-:W-:Y:S01]  /*1da0*/  STL [R1+0x78], R21 ;  /* 0x0000781501007387 */ /* 0x000fe20000100800 */
[----:B------:R-:W-:-:S02]  /*1db0*/  IMAD R11, R9, R12, R11 ;  /* 0x0000000c090b7224 */ /* 0x000fc400078e020b */
[C---:B------:R-:W-:Y:S01]  /*1dc0*/  IMAD R6, R9.reuse, R8, R6 ;  /* 0x0000000809067224 */ /* 0x040fe200078e0206 */
[----:B------:R0:W-:Y:S01]  /*1dd0*/  STL [R1+0x1d8], R13 ;  /* 0x0001d80d01007387 */ /* 0x0001e20000100800 */
[----:B------:R-:W-:Y:S02]  /*1de0*/  IMAD R2, R9, R3, R2 ;  /* 0x0000000309027224 */ /* 0x000fe400078e0202 */
[C---:B------:R-:W-:Y:S01]  /*1df0*/  VIADD R12, R64.reuse, 0x31 ;  /* 0x00000031400c7836 */ /* 0x040fe20000000000 */
[----:B------:R1:W-:Y:S01]  /*1e00*/  STL [R1+0x4a4], R11 ;  /* 0x0004a40b01007387 */ /* 0x0003e20000100800 */
[----:B------:R-:W-:-:S03]  /*1e10*/  VIADD R8, R64, 0x34 ;  /* 0x0000003440087836 */ /* 0x000fc60000000000 */
[----:B------:R4:W-:Y:S01]  /*1e20*/  STL [R1+0x4d4], R6 ;  /* 0x0004d40601007387 */ /* 0x0009e20000100800 */
[----:B------:R-:W-:Y:S01]  /*1e30*/  IABS R53, R12 ;  /* 0x0000000c00357213 */ /* 0x000fe20000000000 */
[C---:B0-----:R-:W-:Y:S02]  /*1e40*/  VIADD R13, R64.reuse, 0x30 ;  /* 0x00000030400d7836 */ /* 0x041fe40000000000 */
[----:B------:R0:W-:Y:S01]  /*1e50*/  STL [R1+0x4d8], R2 ;  /* 0x0004d80201007387 */ /* 0x0001e20000100800 */
[C---:B-1----:R-:W-:Y:S02]  /*1e60*/  VIADD R11, R64.reuse, 0x32 ;  /* 0x00000032400b7836 */ /* 0x042fe40000000000 */
[----:B------:R-:W-:Y:S01]  /*1e70*/  IABS R21, R13 ;  /* 0x0000000d00157213 */ /* 0x000fe20000000000 */
[----:B------:R1:W-:Y:S01]  /*1e80*/  STL [R1+0x141c], R13 ;  /* 0x00141c0d01007387 */ /* 0x0003e20000100800 */
[----:B----4-:R-:W-:Y:S01]  /*1e90*/  VIADD R6, R64, 0x33 ;  /* 0x0000003340067836 */ /* 0x010fe20000000000 */
[----:B------:R-:W-:-:S02]  /*1ea0*/  IABS R91, R11 ;  /* 0x0000000b005b7213 */ /* 0x000fc40000000000 */
[----:B------:R-:W-:Y:S01]  /*1eb0*/  STL [R1+0x1424], R12 ;  /* 0x0014240c01007387 */ /* 0x000fe20000100800 */
[----:B0-----:R-:W-:-:S03]  /*1ec0*/  IABS R2, R8 ;  /* 0x0000000800027213 */ /* 0x001fc60000000000 */
[----:B------:R0:W-:Y:S01]  /*1ed0*/  STL [R1+0x142c], R11 ;  /* 0x00142c0b01007387 */ /* 0x0001e20000100800 */
[----:B-1----:R-:W-:-:S03]  /*1ee0*/  IMAD.HI.U32 R13, R10, R21, RZ ;  /* 0x000000150a0d7227 */ /* 0x002fc600078e00ff */
[----:B------:R1:W-:Y:S01]  /*1ef0*/  STL [R1+0x1434], R6 ;  /* 0x0014340601007387 */ /* 0x0003e20000100800 */
[----:B------:R-:W-:-:S03]  /*1f00*/  IMAD.HI.U32 R3, R10, R2, RZ ;  /* 0x000000020a037227 */ /* 0x000fc600078e00ff */
[----:B------:R4:W-:Y:S01]  /*1f10*/  STL [R1+0x143c], R8 ;  /* 0x00143c0801007387 */ /* 0x0009e20000100800 */
[----:B0-----:R-:W-:Y:S01]  /*1f20*/  IMAD.HI.U32 R11, R10, R91, RZ ;  /* 0x0000005b0a0b7227 */ /* 0x001fe200078e00ff */
[----:B-1----:R-:W-:-:S03]  /*1f30*/  IABS R6, R6 ;  /* 0x0000000600067213 */ /* 0x002fc60000000000 */
[----:B------:R-:W-:Y:S02]  /*1f40*/  IMAD.MOV R13, RZ, RZ, -R13 ;  /* 0x000000ffff0d7224 */ /* 0x000fe400078e0a0d */
[----:B------:R-:W-:Y:S02]  /*1f50*/  IMAD.MOV R3, RZ, RZ, -R3 ;  /* 0x000000ffff037224 */ /* 0x000fe400078e0a03 */
[----:B----4-:R-:W-:-:S04]  /*1f60*/  IMAD.HI.U32 R8, R10, R6, RZ ;  /* 0x000000060a087227 */ /* 0x010fc800078e00ff */
[----:B------:R-:W-:Y:S02]  /*1f70*/  IMAD.MOV R8, RZ, RZ, -R8 ;  /* 0x000000ffff087224 */ /* 0x000fe400078e0a08 */
[----:B------:R-:W-:Y:S02]  /*1f80*/  IMAD.MOV R11, RZ, RZ, -R11 ;  /* 0x000000ffff0b7224 */ /* 0x000fe400078e0a0b */
[----:B------:R-:W-:Y:S02]  /*1f90*/  IMAD R6, R9, R8, R6 ;  /* 0x0000000809067224 */ /* 0x000fe400078e0206 */
[----:B------:R-:W-:-:S03]  /*1fa0*/  IMAD.HI.U32 R12, R10, R53, RZ ;  /* 0x000000350a0c7227 */ /* 0x000fc600078e00ff */
[----:B------:R0:W-:Y:S01]  /*1fb0*/  STL [R1+0x7c], R6 ;  /* 0x00007c0601007387 */ /* 0x0001e20000100800 */
[C---:B------:R-:W-:Y:S02]  /*1fc0*/  IMAD R21, R9.reuse, R13, R21 ;  /* 0x0000000d09157224 */ /* 0x040fe400078e0215 */
[C---:B------:R-:W-:Y:S02]  /*1fd0*/  IMAD R2, R9.reuse, R3, R2 ;  /* 0x0000000309027224 */ /* 0x040fe400078e0202 */
[C---:B------:R-:W-:Y:S02]  /*1fe0*/  VIADD R13, R64.reuse, 0x35 ;  /* 0x00000035400d7836 */ /* 0x040fe40000000000 */
[----:B------:R-:W-:Y:S01]  /*1ff0*/  IMAD R91, R9, R11, R91 ;  /* 0x0000000b095b7224 */ /* 0x000fe200078e025b */
[----:B------:R-:W-:Y:S01]  /*2000*/  STL [R1+0x1e4], R2 ;  /* 0x0001e40201007387 */ /* 0x000fe20000100800 */
[----:B------:R-:W-:Y:S02]  /*2010*/  IMAD.MOV R12, RZ, RZ, -R12 ;  /* 0x000000ffff0c7224 */ /* 0x000fe400078e0a0c */
[C---:B------:R-:W-:Y:S01]  /*2020*/  VIADD R11, R64.reuse, 0x36 ;  /* 0x00000036400b7836 */ /* 0x040fe20000000000 */
[----:B------:R1:W-:Y:S01]  /*2030*/  STL [R1+0x1430], R13 ;  /* 0x0014300d01007387 */ /* 0x0003e20000100800 */
[----:B0-----:R-:W-:-:S02]  /*2040*/  VIADD R6, R64, 0x37 ;  /* 0x0000003740067836 */ /* 0x001fc40000000000 */
[----:B------:R-:W-:Y:S01]  /*2050*/  IMAD R53, R9, R12, R53 ;  /* 0x0000000c09357224 */ /* 0x000fe200078e0235 */
[----:B------:R0:W-:Y:S01]  /*2060*/  STL [R1+0x1438], R11 ;  /* 0x0014380b01007387 */ /* 0x0001e20000100800 */
[C---:B------:R-:W-:Y:S02]  /*2070*/  VIADD R12, R64.reuse, 0x38 ;  /* 0x00000038400c7836 */ /* 0x040fe40000000000 */
[----:B------:R-:W-:Y:S01]  /*2080*/  VIADD R8, R64, 0x39 ;  /* 0x0000003940087836 */ /* 0x000fe20000000000 */
[----:B------:R4:W-:Y:S01]  /*2090*/  STL [R1+0x1440], R6 ;  /* 0x0014400601007387 */ /* 0x0009e20000100800 */
[----:B-1----:R-:W-:-:S03]  /*20a0*/  IABS R13, R13 ;  /* 0x0000000d000d7213 */ /* 0x002fc60000000000 */
[----:B------:R1:W-:Y:S01]  /*20b0*/  STL [R1+0x1448], R12 ;  /* 0x0014480c01007387 */ /* 0x0003e20000100800 */
[----:B------:R-:W-:Y:S02]  /*20c0*/  IABS R22, R12 ;  /* 0x0000000c00167213 */ /* 0x000fe40000000000 */
[----:B0-----:R-:W-:Y:S01]  /*20d0*/  IABS R11, R11 ;  /* 0x0000000b000b7213 */ /* 0x001fe20000000000 */
[C---:B------:R-:W-:Y:S01]  /*20e0*/  IMAD.HI.U32 R14, R10.reuse, R13, RZ ;  /* 0x0000000d0a0e7227 */ /* 0x040fe200078e00ff */
[----:B------:R0:W-:Y:S01]  /*20f0*/  STL [R1+0x1450], R8 ;  /* 0x0014500801007387 */ /* 0x0001e20000100800 */
[----:B----4-:R-:W-:Y:S02]  /*2100*/  IABS R6, R6 ;  /* 0x0000000600067213 */ /* 0x010fe40000000000 */
[----:B------:R-:W-:Y:S01]  /*2110*/  IABS R55, R8 ;  /* 0x0000000800377213 */ /* 0x000fe20000000000 */
[----:B------:R-:W-:Y:S02]  /*2120*/  IMAD.MOV R14, RZ, RZ, -R14 ;  /* 0x000000ffff0e7224 */ /* 0x000fe400078e0a0e */
[----:B-1----:R-:W-:-:S04]  /*2130*/  IMAD.HI.U32 R12, R10, R11, RZ ;  /* 0x0000000b0a0c7227 */ /* 0x002fc800078e00ff */
[----:B0-----:R-:W-:-:S04]  /*2140*/  IMAD.HI.U32 R8, R10, R6, RZ ;  /* 0x000000060a087227 */ /* 0x001fc800078e00ff */
[----:B------:R-:W-:Y:S02]  /*2150*/  IMAD.MOV R12, RZ, RZ, -R12 ;  /* 0x000000ffff0c7224 */ /* 0x000fe400078e0a0c */
[----:B------:R-:W-:Y:S02]  /*2160*/  IMAD.MOV R8, RZ, RZ, -R8 ;  /* 0x000000ffff087224 */ /* 0x000fe400078e0a08 */
[C---:B------:R-:W-:Y:S02]  /*2170*/  IMAD R13, R9.reuse, R14, R13 ;  /* 0x0000000e090d7224 */ /* 0x040fe400078e020d */
[C---:B------:R-:W-:Y:S02]  /*2180*/  IMAD R11, R9.reuse, R12, R11 ;  /* 0x0000000c090b7224 */ /* 0x040fe400078e020b */
[----:B------:R-:W-:Y:S01]  /*2190*/  IMAD R6, R9, R8, R6 ;  /* 0x0000000809067224 */ /* 0x000fe200078e0206 */
[----:B------:R0:W-:Y:S01]  /*21a0*/  STL [R1+0x4e4], R13 ;  /* 0x0004e40d01007387 */ /* 0x0001e20000100800 */
[----:B------:R-:W-:-:S03]  /*21b0*/  IMAD.HI.U32 R2, R10, R55, RZ ;  /* 0x000000370a027227 */ /* 0x000fc600078e00ff */
[----:B------:R1:W-:Y:S01]  /*21c0*/  STL [R1+0x514], R11 ;  /* 0x0005140b01007387 */ /* 0x0003e20000100800 */
[C---:B------:R-:W-:Y:S02]  /*21d0*/  VIADD R14, R64.reuse, 0x3d ;  /* 0x0000003d400e7836 */ /* 0x040fe40000000000 */
[----:B------:R-:W-:Y:S01]  /*21e0*/  IMAD.MOV R2, RZ, RZ, -R2 ;  /* 0x000000ffff027224 */ /* 0x000fe200078e0a02 */
[----:B------:R4:W-:Y:S01]  /*21f0*/  STL [R1+0x51c], R6 ;  /* 0x00051c0601007387 */ /* 0x0009e20000100800 */
[C---:B------:R-:W-:Y:S02]  /*2200*/  VIADD R12, R64.reuse, 0x3e ;  /* 0x0000003e400c7836 */ /* 0x040fe40000000000 */
[----:B0-----:R-:W-:Y:S01]  /*2210*/  VIADD R13, R64, 0x3b ;  /* 0x0000003b400d7836 */ /* 0x001fe20000000000 */
[----:B------:R-:W-:Y:S01]  /*2220*/  STL [R1+0x1444], R23 ;  /* 0x0014441701007387 */ /* 0x000fe20000100800 */
[----:B------:R-:W-:-:S03]  /*2230*/  IMAD.HI.U32 R3, R10, R22, RZ ;  /* 0x000000160a037227 */ /* 0x000fc600078e00ff */
[----:B------:R0:W-:Y:S01]  /*2240*/  STL [R1+0x144c], R13 ;  /* 0x00144c0d01007387 */ /* 0x0001e20000100800 */
[----:B-1----:R-:W-:Y:S01]  /*2250*/  VIADD R11, R64, 0x3c ;  /* 0x0000003c400b7836 */ /* 0x002fe20000000000 */
[----:B----4-:R-:W-:Y:S01]  /*2260*/  IABS R6, R14 ;  /* 0x0000000e00067213 */ /* 0x010fe20000000000 */
[C---:B------:R-:W-:Y:S01]  /*2270*/  IMAD R55, R9.reuse, R2, R55 ;  /* 0x0000000209377224 */ /* 0x040fe200078e0237 */
[----:B------:R-:W-:Y:S01]  /*2280*/  IABS R2, R12 ;  /* 0x0000000c00027213 */ /* 0x000fe20000000000 */
[----:B------:R-:W-:Y:S01]  /*2290*/  IMAD.MOV R3, RZ, RZ, -R3 ;  /* 0x000000ffff037224 */ /* 0x000fe200078e0a03 */
[----:B------:R1:W-:Y:S01]  /*22a0*/  STL [R1+0x1454], R11 ;  /* 0x0014540b01007387 */ /* 0x0003e20000100800 */
[----:B------:R-:W-:Y:S01]  /*22b0*/  IMAD.HI.U32 R8, R10, R6, RZ ;  /* 0x000000060a087227 */ /* 0x000fe200078e00ff */
[----:B0-----:R-:W-:Y:S02]  /*22c0*/  IABS R13, R13 ;  /* 0x0000000d000d7213 */ /* 0x001fe40000000000 */
[----:B------:R0:W-:Y:S01]  /*22d0*/  STL [R1+0x145c], R14 ;  /* 0x00145c0e01007387 */ /* 0x0001e20000100800 */
[----:B------:R-:W-:-:S02]  /*22e0*/  IMAD R22, R9, R3, R22 ;  /* 0x0000000309167224 */ /* 0x000fc400078e0216 */
[C---:B------:R-:W-:Y:S01]  /*22f0*/  IMAD.HI.U32 R3, R10.reuse, R2, RZ ;  /* 0x000000020a037227 */ /* 0x040fe200078e00ff */
[----:B------:R4:W-:Y:S01]  /*2300*/  STL [R1+0x1464], R12 ;  /* 0x0014640c01007387 */ /* 0x0009e20000100800 */
[----:B-1----:R-:W-:Y:S02]  /*2310*/  IABS R11, R11 ;  /* 0x0000000b000b7213 */ /* 0x002fe40000000000 */
[----:B------:R-:W-:Y:S02]  /*2320*/  IMAD.MOV R8, RZ, RZ, -R8 ;  /* 0x000000ffff087224 */ /* 0x000fe400078e0a08 */
[----:B------:R-:W-:Y:S02]  /*2330*/  IMAD.MOV R3, RZ, RZ, -R3 ;  /* 0x000000ffff037224 */ /* 0x000fe400078e0a03 */
[----:B0-----:R-:W-:-:S04]  /*2340*/  IMAD.HI.U32 R14, R10, R13, RZ ;  /* 0x0000000d0a0e7227 */ /* 0x001fc800078e00ff */
[----:B----4-:R-:W-:-:S04]  /*2350*/  IMAD.HI.U32 R12, R10, R11, RZ ;  /* 0x0000000b0a0c7227 */ /* 0x010fc800078e00ff */
[----:B------:R-:W-:Y:S02]  /*2360*/  IMAD.MOV R14, RZ, RZ, -R14 ;  /* 0x000000ffff0e7224 */ /* 0x000fe400078e0a0e */
[----:B------:R-:W-:Y:S02]  /*2370*/  IMAD.MOV R12, RZ, RZ, -R12 ;  /* 0x000000ffff0c7224 */ /* 0x000fe400078e0a0c */
[C---:B------:R-:W-:Y:S02]  /*2380*/  IMAD R13, R9.reuse, R14, R13 ;  /* 0x0000000e090d7224 */ /* 0x040fe400078e020d */
[C---:B------:R-:W-:Y:S02]  /*2390*/  IMAD R11, R9.reuse, R12, R11 ;  /* 0x0000000c090b7224 */ /* 0x040fe400078e020b */
[C---:B------:R-:W-:Y:S01]  /*23a0*/  IMAD R6, R9.reuse, R8, R6 ;  /* 0x0000000809067224 */ /* 0x040fe200078e0206 */
[----:B------:R0:W-:Y:S01]  /*23b0*/  STL [R1+0x88], R13 ;  /* 0x0000880d01007387 */ /* 0x0001e20000100800 */
[----:B------:R-:W-:-:S02]  /*23c0*/  IMAD R2, R9, R3, R2 ;  /* 0x0000000309027224 */ /* 0x000fc400078e0202 */
[----:B------:R-:W-:Y:S01]  /*23d0*/  VIADD R12, R64, 0x40 ;  /* 0x00000040400c7836 */ /* 0x000fe20000000000 */
[----:B------:R1:W-:Y:S01]  /*23e0*/  STL [R1+0x1ec], R11 ;  /* 0x0001ec0b01007387 */ /* 0x0003e20000100800 */
[----:B------:R-:W-:-:S03]  /*23f0*/  IMAD.HI.U32 R23, R10, R92, RZ ;  /* 0x0000005c0a177227 */ /* 0x000fc600078e00ff */
[----:B------:R4:W-:Y:S01]  /*2400*/  STL [R1+0x524], R6 ;  /* 0x0005240601007387 */ /* 0x0009e20000100800 */
[C---:B------:R-:W-:Y:S02]  /*2410*/  VIADD R8, R64.reuse, 0x43 ;  /* 0x0000004340087836 */ /* 0x040fe40000000000 */
[C---:B0-----:R-:W-:Y:S01]  /*2420*/  VIADD R13, R64.reuse, 0x3f ;  /* 0x0000003f400d7836 */ /* 0x041fe20000000000 */
[----:B------:R0:W-:Y:S01]  /*2430*/  STL [R1+0x554], R2 ;  /* 0x0005540201007387 */ /* 0x0001e20000100800 */
[----:B------:R-:W-:Y:S02]  /*2440*/  IMAD.MOV R23, RZ, RZ, -R23 ;  /* 0x000000ffff177224 */ /* 0x000fe400078e0a17 */
[C---:B-1----:R-:W-:Y:S01]  /*2450*/  VIADD R11, R64.reuse, 0x41 ;  /* 0x00000041400b7836 */ /* 0x042fe20000000000 */
[----:B------:R1:W-:Y:S01]  /*2460*/  STL [R1+0x1458], R13 ;  /* 0x0014580d01007387 */ /* 0x0003e20000100800 */
[----:B------:R-:W-:Y:S01]  /*2470*/  IMAD R92, R9, R23, R92 ;  /* 0x00000017095c7224 */ /* 0x000fe200078e025c */
[----:B------:R-:W-:Y:S01]  /*2480*/  IABS R23, R12 ;  /* 0x0000000c00177213 */ /* 0x000fe20000000000 */
[----:B----4-:R-:W-:Y:S01]  /*2490*/  VIADD R6, R64, 0x42 ;  /* 0x0000004240067836 */ /* 0x010fe20000000000 */
[----:B------:R-:W-:Y:S01]  /*24a0*/  STL [R1+0x1460], R12 ;  /* 0x0014600c01007387 */ /* 0x000fe20000100800 */
[----:B------:R-:W-:-:S02]  /*24b0*/  IABS R56, R11 ;  /* 0x0000000b00387213 */ /* 0x000fc40000000000 */
[----:B0-----:R-:W-:Y:S01]  /*24c0*/  IABS R2, R8 ;  /* 0x0000000800027213 */ /* 0x001fe20000000000 */
[----:B------:R-:W-:Y:S01]  /*24d0*/  STL [R1+0x1468], R11 ;  /* 0x0014680b01007387 */ /* 0x000fe20000100800 */
[----:B-1----:R-:W-:-:S03]  /*24e0*/  IABS R13, R13 ;  /* 0x0000000d000d7213 */ /* 0x002fc60000000000 */
[----:B------:R0:W-:Y:S01]  /*24f0*/  STL [R1+0x1470], R6 ;  /* 0x0014700601007387 */ /* 0x0001e20000100800 */
[----:B------:R-:W-:-:S03]  /*2500*/  IMAD.HI.U32 R3, R10, R2, RZ ;  /* 0x000000020a037227 */ /* 0x000fc600078e00ff */
[----:B------:R1:W-:Y:S01]  /*2510*/  STL [R1+0x1478], R8 ;  /* 0x0014780801007387 */ /* 0x0003e20000100800 */
[----:B------:R-:W-:-:S04]  /*2520*/  IMAD.HI.U32 R14, R10, R13, RZ ;  /* 0x0000000d0a0e7227 */ /* 0x000fc800078e00ff */
[----:B------:R-:W-:Y:S01]  /*2530*/  IMAD.MOV R14, RZ, RZ, -R14 ;  /* 0x000000ffff0e7224 */ /* 0x000fe200078e0a0e */
[----:B0-----:R-:W-:Y:S01]  /*2540*/  IABS R6, R6 ;  /* 0x0000000600067213 */ /* 0x001fe20000000000 */
[----:B------:R-:W-:-:S04]  /*2550*/  IMAD.HI.U32 R12, R10, R23, RZ ;  /* 0x000000170a0c7227 */ /* 0x000fc800078e00ff */
[----:B-1----:R-:W-:-:S04]  /*2560*/  IMAD.HI.U32 R8, R10, R6, RZ ;  /* 0x000000060a087227 */ /* 0x002fc800078e00ff */
[----:B------:R-:W-:Y:S02]  /*2570*/  IMAD R13, R9, R14, R13 ;  /* 0x0000000e090d7224 */ /* 0x000fe400078e020d */
[----:B------:R-:W-:Y:S02]  /*2580*/  IMAD.MOV R8, RZ, RZ, -R8 ;  /* 0x000000ffff087224 */ /* 0x000fe400078e0a08 */
[----:B------:R-:W-:Y:S01]  /*2590*/  IMAD.HI.U32 R11, R10, R56, RZ ;  /* 0x000000380a0b7227 */ /* 0x000fe200078e00ff */
[----:B------:R0:W-:Y:S03]  /*25a0*/  STL [R1+0x55c], R13 ;  /* 0x00055c0d01007387 */ /* 0x0001e60000100800 */
[----:B------:R-:W-:Y:S02]  /*25b0*/  IMAD.MOV R3, RZ, RZ, -R3 ;  /* 0x000000ffff037224 */ /* 0x000fe400078e0a03 */
[----:B------:R-:W-:-:S02]  /*25c0*/  IMAD.MOV R12, RZ, RZ, -R12 ;  /* 0x000000ffff0c7224 */ /* 0x000fc400078e0a0c */
[C---:B------:R-:W-:Y:S02]  /*25d0*/  IMAD R6, R9.reuse, R8, R6 ;  /* 0x0000000809067224 */ /* 0x040fe400078e0206 */
[----:B------:R-:W-:Y:S02]  /*25e0*/  IMAD.MOV R11, RZ, RZ, -R11 ;  /* 0x000000ffff0b7224 */ /* 0x000fe400078e0a0b */
[C---:B------:R-:W-:Y:S01]  /*25f0*/  IMAD R2, R9.reuse, R3, R2 ;  /* 0x0000000309027224 */ /* 0x040fe200078e0202 */
[----:B------:R1:W-:Y:S01]  /*2600*/  STL [R1+0x4], R6 ;  /* 0x0000040601007387 */ /* 0x0003e20000100800 */
[C---:B0-----:R-:W-:Y:S02]  /*2610*/  VIADD R13, R64.reuse, 0x44 ;  /* 0x00000044400d7836 */ /* 0x041fe40000000000 */
[C---:B------:R-:W-:Y:S01]  /*2620*/  IMAD R23, R9.reuse, R12, R23 ;  /* 0x0000000c09177224 */ /* 0x040fe200078e0217 */
[----:B------:R-:W-:Y:S01]  /*2630*/  STL [R1+0x8c], R2 ;  /* 0x00008c0201007387 */ /* 0x000fe20000100800 */
[C---:B------:R-:W-:Y:S01]  /*2640*/  VIADD R12, R64.reuse, 0x45 ;  /* 0x00000045400c7836 */ /* 0x040fe20000000000 */
[----:B------:R-:W-:Y:S01]  /*2650*/  IABS R14, R13 ;  /* 0x0000000d000e7213 */ /* 0x000fe20000000000 */
[----:B------:R-:W-:Y:S01]  /*2660*/  VIADD R8, R64, 0x46 ;  /* 0x0000004640087836 */ /* 0x000fe20000000000 */
[----:B------:R-:W-:Y:S01]  /*2670*/  STL [R1+0x146c], R13 ;  /* 0x00146c0d01007387 */ /* 0x000fe20000100800 */
[----:B------:R-:W-:-:S02]  /*2680*/  IMAD R56, R9, R11, R56 ;  /* 0x0000000b09387224 */ /* 0x000fc400078e0238 */
[C---:B------:R-:W-:Y:S01]  /*2690*/  VIADD R11, R64.reuse, 0x47 ;  /* 0x00000047400b7836 */ /* 0x040fe20000000000 */
[----:B------:R0:W-:Y:S01]  /*26a0*/  STL [R1+0x1474], R12 ;  /* 0x0014740c01007387 */ /* 0x0001e20000100800 */
[----:B-1----:R-:W-:Y:S02]  /*26b0*/  VIADD R6, R64, 0x48 ;  /* 0x0000004840067836 */ /* 0x002fe40000000000 */
[----:B------:R-:W-:Y:S01]  /*26c0*/  IMAD.HI.U32 R25, R10, R14, RZ ;  /* 0x0000000e0a197227 */ /* 0x000fe200078e00ff */
[----:B------:R1:W-:Y:S01]  /*26d0*/  STL [R1+0x147c], R8 ;  /* 0x00147c0801007387 */ /* 0x0003e20000100800 */
[----:B------:R-:W-:Y:S02]  /*26e0*/  IABS R3, R11 ;  /* 0x0000000b00037213 */ /* 0x000fe40000000000 */
[----:B------:R-:W-:Y:S01]  /*26f0*/  IABS R24, R6 ;  /* 0x0000000600187213 */ /* 0x000fe20000000000 */
[----:B------:R4:W-:Y:S01]  /*2700*/  STL [R1+0x1484], R11 ;  /* 0x0014840b01007387 */ /* 0x0009e20000100800 */
[----:B------:R-:W-:Y:S01]  /*2710*/  IMAD.MOV R25, RZ, RZ, -R25 ;  /* 0x000000ffff197224 */ /* 0x000fe200078e0a19 */
[----:B0-----:R-:W-:-:S02]  /*2720*/  IABS R12, R12 ;  /* 0x0000000c000c7213 */ /* 0x001fc40000000000 */
[----:B------:R0:W-:Y:S01]  /*2730*/  STL [R1+0x148c], R6 ;  /* 0x00148c0601007387 */ /* 0x0001e20000100800 */
[----:B------:R-:W-:Y:S01]  /*2740*/  IMAD R14, R9, R25, R14 ;  /* 0x00000019090e7224 */ /* 0x000fe200078e020e */
[----:B-1----:R-:W-:Y:S01]  /*2750*/  IABS R8, R8 ;  /* 0x0000000800087213 */ /* 0x002fe20000000000 */
[----:B------:R-:W-:-:S03]  /*2760*/  IMAD.HI.U32 R13, R10, R12, RZ ;  /* 0x0000000c0a0d7227 */ /* 0x000fc600078e00ff */
[----:B------:R1:W-:Y:S01]  /*2770*/  STL [R1+0x1f4], R14 ;  /* 0x0001f40e01007387 */ /* 0x0003e20000100800 */
        /* <DEDUP_REMOVED lines=9> */
[----:B-1----:R-:W-:-:S02]  /*2810*/  VIADD R14, R64, 0x49 ;  /* 0x00000049400e7836 */ /* 0x002fc40000000000 */
[C---:B------:R-:W-:Y:S01]  /*2820*/  VIADD R13, R64.reuse, 0x4a ;  /* 0x0000004a400d7836 */ /* 0x040fe20000000000 */
[----:B------:R1:W-:Y:S01]  /*2830*/  STL [R1+0x568], R8 ;  /* 0x0005680801007387 */ /* 0x0003e20000100800 */
[----:B------:R-:W-:Y:S01]  /*2840*/  VIADD R11, R64, 0x4b ;  /* 0x0000004b400b7836 */ /* 0x000fe20000000000 */
[----:B------:R-:W-:Y:S01]  /*2850*/  IABS R57, R14 ;  /* 0x0000000e00397213 */ /* 0x000fe20000000000 */
[----:B------:R-:W-:Y:S01]  /*2860*/  IMAD.HI.U32 R2, R10, R24, RZ ;  /* 0x000000180a027227 */ /* 0x000fe200078e00ff */
[----:B------:R-:W-:Y:S03]  /*2870*/  STL [R1+0x59c], R3 ;  /* 0x00059c0301007387 */ /* 0x000fe60000100800 */
[----:B0-----:R-:W-:Y:S01]  /*2880*/  VIADD R12, R64, 0x4c ;  /* 0x0000004c400c7836 */ /* 0x001fe20000000000 */
[----:B------:R-:W-:Y:S01]  /*2890*/  STL [R1+0x1480], R14 ;  /* 0x0014800e01007387 */ /* 0x000fe20000100800 */
[----:B------:R-:W-:-:S02]  /*28a0*/  IMAD.MOV R2, RZ, RZ, -R2 ;  /* 0x000000ffff027224 */ /* 0x000fc400078e0a02 */
[----:B-1----:R-:W-:Y:S01]  /*28b0*/  VIADD R8, R64, 0x4d ;  /* 0x0000004d40087836 */ /* 0x002fe20000000000 */
[----:B------:R0:W-:Y:S01]  /*28c0*/  STL [R1+0x1488], R13 ;  /* 0x0014880d01007387 */ /* 0x0001e20000100800 */
[----:B------:R-:W-:Y:S01]  /*28d0*/  IABS R6, R12 ;  /* 0x0000000c00067213 */ /* 0x000fe20000000000 */
[----:B------:R-:W-:Y:S02]  /*28e0*/  IMAD R24, R9, R2, R24 ;  /* 0x0000000209187224 */ /* 0x000fe400078e0218 */
[----:B------:R1:W-:Y:S01]  /*28f0*/  STL [R1+0x1490], R11 ;  /* 0x0014900b01007387 */ /* 0x0003e20000100800 */
[----:B------:R-:W-:Y:S01]  /*2900*/  IABS R2, R8 ;  /* 0x0000000800027213 */ /* 0x000fe20000000000 */
[C---:B------:R-:W-:Y:S02]  /*2910*/  IMAD.HI.U32 R25, R10.reuse, R57, RZ ;  /* 0x000000390a197227 */ /* 0x040fe400078e00ff */
[----:B------:R4:W-:Y:S01]  /*2920*/  STL [R1+0x1498], R12 ;  /* 0x0014980c01007387 */ /* 0x0009e20000100800 */
[----:B0-----:R-:W-:Y:S01]  /*2930*/  IABS R13, R13 ;  /* 0x0000000d000d7213 */ /* 0x001fe20000000000 */
[----:B------:R-:W-:-:S02]  /*2940*/  IMAD.HI.U32 R3, R10, R2, RZ ;  /* 0x000000020a037227 */ /* 0x000fc400078e00ff */
[----:B------:R0:W-:Y:S01]  /*2950*/  STL [R1+0x14a0], R8 ;  /* 0x0014a00801007387 */ /* 0x0001e20000100800 */
[----:B-1----:R-:W-:Y:S01]  /*2960*/  IABS R11, R11 ;  /* 0x0000000b000b7213 */ /* 0x002fe20000000000 */
[----:B------:R-:W-:-:S04]  /*2970*/  IMAD.HI.U32 R14, R10, R13, RZ ;  /* 0x0000000d0a0e7227 */ /* 0x000fc800078e00ff */
[----:B----4-:R-:W-:-:S04]  /*2980*/  IMAD.HI.U32 R12, R10, R11, RZ ;  /* 0x0000000b0a0c7227 */ /* 0x010fc800078e00ff */
[----:B0-----:R-:W-:-:S04]  /*2990*/  IMAD.HI.U32 R8, R10, R6, RZ ;  /* 0x000000060a087227 */ /* 0x001fc800078e00ff */
[----:B------:R-:W-:Y:S02]  /*29a0*/  IMAD.MOV R14, RZ, RZ, -R14 ;  /* 0x000000ffff0e7224 */ /* 0x000fe400078e0a0e */
[----:B------:R-:W-:Y:S02]  /*29b0*/  IMAD.MOV R12, RZ, RZ, -R12 ;  /* 0x000000ffff0c7224 */ /* 0x000fe400078e0a0c */
[----:B------:R-:W-:Y:S02]  /*29c0*/  IMAD.MOV R8, RZ, RZ, -R8 ;  /* 0x000000ffff087224 */ /* 0x000fe400078e0a08 */
[C---:B------:R-:W-:Y:S02]  /*29d0*/  IMAD R13, R9.reuse, R14, R13 ;  /* 0x0000000e090d7224 */ /* 0x040fe400078e020d */
[C---:B------:R-:W-:Y:S02]  /*29e0*/  IMAD R11, R9.reuse, R12, R11 ;  /* 0x0000000c090b7224 */ /* 0x040fe400078e020b */
[----:B------:R-:W-:Y:S01]  /*29f0*/  IMAD.MOV R3, RZ, RZ, -R3 ;  /* 0x000000ffff037224 */ /* 0x000fe200078e0a03 */
[----:B------:R0:W-:Y:S01]  /*2a00*/  STL [R1], R13 ;  /* 0x0000000d01007387 */ /* 0x0001e20000100800 */
[----:B------:R-:W-:-:S02]  /*2a10*/  IMAD R6, R9, R8, R6 ;  /* 0x0000000809067224 */ /* 0x000fc400078e0206 */
[----:B------:R-:W-:Y:S01]  /*2a20*/  IMAD R2, R9, R3, R2 ;  /* 0x0000000309027224 */ /* 0x000fe200078e0202 */
[----:B------:R1:W-:Y:S01]  /*2a30*/  STL [R1+0x94], R11 ;  /* 0x0000940b01007387 */ /* 0x0003e20000100800 */
[C---:B------:R-:W-:Y:S02]  /*2a40*/  VIADD R12, R64.reuse, 0x4e ;  /* 0x0000004e400c7836 */ /* 0x040fe40000000000 */
[C---:B------:R-:W-:Y:S01]  /*2a50*/  VIADD R8, R64.reuse, 0x52 ;  /* 0x0000005240087836 */ /* 0x040fe20000000000 */
[----:B------:R4:W-:Y:S01]  /*2a60*/  STL [R1+0x1fc], R6 ;  /* 0x0001fc0601007387 */ /* 0x0009e20000100800 */
[----:B------:R-:W-:Y:S02]  /*2a70*/  IMAD.MOV R25, RZ, RZ, -R25 ;  /* 0x000000ffff197224 */ /* 0x000fe400078e0a19 */
[C---:B0-----:R-:W-:Y:S01]  /*2a80*/  VIADD R13, R64.reuse, 0x50 ;  /* 0x00000050400d7836 */ /* 0x041fe20000000000 */
[----:B------:R0:W-:Y:S01]  /*2a90*/  STL [R1+0x5a4], R2 ;  /* 0x0005a40201007387 */ /* 0x0001e20000100800 */
[----:B------:R-:W-:Y:S01]  /*2aa0*/  IABS R93, R8 ;  /* 0x00000008005d7213 */ /* 0x000fe20000000000 */
[----:B-1----:R-:W-:-:S02]  /*2ab0*/  VIADD R11, R64, 0x51 ;  /* 0x00000051400b7836 */ /* 0x002fc40000000000 */
[----:B------:R1:W-:Y:S01]  /*2ac0*/  STL [R1+0x1494], R12 ;  /* 0x0014940c01007387 */ /* 0x0003e20000100800 */
[----:B------:R-:W-:Y:S01]  /*2ad0*/  IABS R26, R13 ;  /* 0x0000000d001a7213 */ /* 0x000fe20000000000 */
[----:B----4-:R-:W-:Y:S01]  /*2ae0*/  VIADD R6, R64, 0x4f ;  /* 0x0000004f40067836 */ /* 0x010fe20000000000 */
[----:B------:R-:W-:Y:S01]  /*2af0*/  IABS R58, R11 ;  /* 0x0000000b003a7213 */ /* 0x000fe20000000000 */
[----:B------:R-:W-:Y:S02]  /*2b00*/  IMAD R57, R9, R25, R57 ;  /* 0x0000001909397224 */ /* 0x000fe400078e0239 */
[----:B0-----:R-:W-:Y:S01]  /*2b10*/  IMAD.HI.U32 R2, R10, R93, RZ ;  /* 0x0000005d0a027227 */ /* 0x001fe200078e00ff */
[----:B------:R0:W-:Y:S01]  /*2b20*/  STL [R1+0x149c], R6 ;  /* 0x00149c0601007387 */ /* 0x0001e20000100800 */
[----:B-1----:R-:W-:-:S03]  /*2b30*/  IABS R12, R12 ;  /* 0x0000000c000c7213 */ /* 0x002fc60000000000 */
[----:B------:R1:W-:Y:S01]  /*2b40*/  STL [R1+0x14a4], R13 ;  /* 0x0014a40d01007387 */ /* 0x0003e20000100800 */
[----:B------:R-:W-:Y:S02]  /*2b50*/  VIADD R25, R64, 0x53 ;  /* 0x0000005340197836 */ /* 0x000fe40000000000 */
[C---:B------:R-:W-:Y:S01]  /*2b60*/  IMAD.HI.U32 R3, R10.reuse, R58, RZ ;  /* 0x0000003a0a037227 */ /* 0x040fe200078e00ff */
[----:B------:R-:W-:Y:S01]  /*2b70*/  STL [R1+0x14ac], R11 ;  /* 0x0014ac0b01007387 */ /* 0x000fe20000100800 */
[----:B0-----:R-:W-:Y:S02]  /*2b80*/  IABS R6, R6 ;  /* 0x0000000600067213 */ /* 0x001fe40000000000 */
[----:B------:R-:W-:Y:S01]  /*2b90*/  IMAD.MOV R2, RZ, RZ, -R2 ;  /* 0x000000ffff027224 */ /* 0x000fe200078e0a02 */
[----:B------:R0:W-:Y:S01]  /*2ba0*/  STL [R1+0x14b4], R8 ;  /* 0x0014b40801007387 */ /* 0x0001e20000100800 */
[----:B------:R-:W-:Y:S02]  /*2bb0*/  IMAD.MOV R3, RZ, RZ, -R3 ;  /* 0x000000ffff037224 */ /* 0x000fe400078e0a03 */
[----:B-1----:R-:W-:-:S04]  /*2bc0*/  IMAD.HI.U32 R13, R10, R12, RZ ;  /* 0x0000000c0a0d7227 */ /* 0x002fc800078e00ff */
[----:B------:R-:W-:Y:S02]  /*2bd0*/  IMAD.MOV R13, RZ, RZ, -R13 ;  /* 0x000000ffff0d7224 */ /* 0x000fe400078e0a0d */
[----:B------:R-:W-:Y:S02]  /*2be0*/  VIADD R14, R64, 0x56 ;  /* 0x00000056400e7836 */ /* 0x000fe40000000000 */
[----:B0-----:R-:W-:-:S04]  /*2bf0*/  IMAD.HI.U32 R8, R10, R6, RZ ;  /* 0x000000060a087227 */ /* 0x001fc800078e00ff */
[----:B------:R-:W-:Y:S02]  /*2c00*/  IMAD.MOV R8, RZ, RZ, -R8 ;  /* 0x000000ffff087224 */ /* 0x000fe400078e0a08 */
[C---:B------:R-:W-:Y:S02]  /*2c10*/  IMAD R12, R9.reuse, R13, R12 ;  /* 0x0000000d090c7224 */ /* 0x040fe400078e020c */
[----:B------:R-:W-:Y:S02]  /*2c20*/  IMAD R6, R9, R8, R6 ;  /* 0x0000000809067224 */ /* 0x000fe400078e0206 */
[----:B------:R-:W-:Y:S01]  /*2c30*/  VIADD R13, R64, 0x54 ;  /* 0x00000054400d7836 */ /* 0x000fe20000000000 */
[----:B------:R0:W-:Y:S01]  /*2c40*/  STL [R1+0x5d4], R12 ;  /* 0x0005d40c01007387 */ /* 0x0001e20000100800 */
[----:B------:R-:W-:-:S03]  /*2c50*/  IMAD.HI.U32 R11, R10, R26, RZ ;  /* 0x0000001a0a0b7227 */ /* 0x000fc600078e00ff */
[----:B------:R1:W-:Y:S01]  /*2c60*/  STL [R1+0x5dc], R6 ;  /* 0x0005dc0601007387 */ /* 0x0003e20000100800 */
[C---:B------:R-:W-:Y:S01]  /*2c70*/  IMAD R93, R9.reuse, R2, R93 ;  /* 0x00000002095d7224 */ /* 0x040fe200078e025d */
[----:B------:R-:W-:Y:S01]  /*2c80*/  IABS R2, R27 ;  /* 0x0000001b00027213 */ /* 0x000fe20000000000 */
[C---:B------:R-:W-:Y:S01]  /*2c90*/  IMAD R58, R9.reuse, R3, R58 ;  /* 0x00000003093a7224 */ /* 0x040fe200078e023a */
[----:B------:R4:W-:Y:S01]  /*2ca0*/  STL [R1+0x14a8], R25 ;  /* 0x0014a81901007387 */ /* 0x0009e20000100800 */
[----:B------:R-:W-:Y:S01]  /*2cb0*/  IMAD.MOV R11, RZ, RZ, -R11 ;  /* 0x000000ffff0b7224 */ /* 0x000fe200078e0a0b */
[----:B------:R-:W-:Y:S01]  /*2cc0*/  IABS R3, R14 ;  /* 0x0000000e00037213 */ /* 0x000fe20000000000 */
[----:B0-----:R-:W-:Y:S01]  /*2cd0*/  VIADD R12, R64, 0x57 ;  /* 0x00000057400c7836 */ /* 0x001fe20000000000 */
[----:B------:R0:W-:Y:S01]  /*2ce0*/  STL [R1+0x14b0], R13 ;  /* 0x0014b00d01007387 */ /* 0x0001e20000100800 */
[----:B------:R-:W-:Y:S02]  /*2cf0*/  IMAD R26, R9, R11, R26 ;  /* 0x0000000b091a7224 */ /* 0x000fe400078e021a */
[----:B------:R-:W-:Y:S01]  /*2d00*/  IMAD.HI.U32 R8, R10, R2, RZ ;  /* 0x000000020a087227 */ /* 0x000fe200078e00ff */
[----:B------:R2:W-:Y:S01]  /*2d10*/  STL [R1+0x14b8], R27 ;  /* 0x0014b81b01007387 */ /* 0x0005e20000100800 */
[----:B-1----:R-:W-:-:S02]  /*2d20*/  IABS R6, R12 ;  /* 0x0000000c00067213 */ /* 0x002fc40000000000 */
[----:B----4-:R-:W-:Y:S01]  /*2d30*/  IABS R25, R25 ;  /* 0x0000001900197213 */ /* 0x010fe20000000000 */
[----:B------:R1:W-:Y:S01]  /*2d40*/  STL [R1+0x14c0], R14 ;  /* 0x0014c00e01007387 */ /* 0x0003e20000100800 */
[C---:B------:R-:W-:Y:S01]  /*2d50*/  IMAD.HI.U32 R11, R10.reuse, R3, RZ ;  /* 0x000000030a0b7227 */ /* 0x040fe200078e00ff */
[----:B0-----:R-:W-:Y:S02]  /*2d60*/  IABS R13, R13 ;  /* 0x0000000d000d7213 */ /* 0x001fe40000000000 */
[----:B------:R0:W-:Y:S01]  /*2d70*/  STL [R1+0x14c8], R12 ;  /* 0x0014c80c01007387 */ /* 0x0001e20000100800 */
[----:B------:R-:W-:Y:S02]  /*2d80*/  IMAD.MOV R8, RZ, RZ, -R8 ;  /* 0x000000ffff087224 */ /* 0x000fe400078e0a08 */
[----:B--2---:R-:W-:-:S04]  /*2d90*/  IMAD.HI.U32 R27, R10, R25, RZ ;  /* 0x000000190a1b7227 */ /* 0x004fc800078e00ff */
[----:B-1----:R-:W-:-:S04]  /*2da0*/  IMAD.HI.U32 R14, R10, R13, RZ ;  /* 0x0000000d0a0e7227 */ /* 0x002fc800078e00ff */
[----:B------:R-:W-:Y:S02]  /*2db0*/  IMAD.MOV R27, RZ, RZ, -R27 ;  /* 0x000000ffff1b7224 */ /* 0x000fe400078e0a1b */
[----:B0-----:R-:W-:-:S04]  /*2dc0*/  IMAD.HI.U32 R12, R10, R6, RZ ;  /* 0x000000060a0c7227 */ /* 0x001fc800078e00ff */
[----:B------:R-:W-:Y:S02]  /*2dd0*/  IMAD.MOV R14, RZ, RZ, -R14 ;  /* 0x000000ffff0e7224 */ /* 0x000fe400078e0a0e */
[----:B------:R-:W-:Y:S02]  /*2de0*/  IMAD.MOV R11, RZ, RZ, -R11 ;  /* 0x000000ffff0b7224 */ /* 0x000fe400078e0a0b */
[C---:B------:R-:W-:Y:S02]  /*2df0*/  IMAD R25, R9.reuse, R27, R25 ;  /* 0x0000001b09197224 */ /* 0x040fe400078e0219 */
[----:B------:R-:W-:Y:S02]  /*2e00*/  IMAD.MOV R12, RZ, RZ, -R12 ;  /* 0x000000ffff0c7224 */ /* 0x000fe400078e0a0c */
[C---:B------:R-:W-:Y:S01]  /*2e10*/  IMAD R13, R9.reuse, R14, R13 ;  /* 0x0000000e090d7224 */ /* 0x040fe200078e020d */
[----:B------:R-:W-:Y:S01]  /*2e20*/  STL [R1+0xa4], R25 ;  /* 0x0000a41901007387 */ /* 0x000fe20000100800 */
[----:B------:R-:W-:-:S02]  /*2e30*/  IMAD R8, R9, R8, R2 ;  /* 0x0000000809087224 */ /* 0x000fc400078e0202 */
[C---:B------:R-:W-:Y:S01]  /*2e40*/  IMAD R3, R9.reuse, R11, R3 ;  /* 0x0000000b09037224 */ /* 0x040fe200078e0203 */
[----:B------:R0:W-:Y:S01]  /*2e50*/  STL [R1+0x204], R13 ;  /* 0x0002040d01007387 */ /* 0x0001e20000100800 */
[----:B------:R-:W-:Y:S02]  /*2e60*/  IMAD R2, R9, R12, R6 ;  /* 0x0000000c09027224 */ /* 0x000fe400078e0206 */
[C---:B------:R-:W-:Y:S01]  /*2e70*/  VIADD R11, R64.reuse, 0x59 ;  /* 0x00000059400b7836 */ /* 0x040fe20000000000 */
[----:B------:R1:W-:Y:S04]  /*2e80*/  STL [R1+0x5e8], R8 ;  /* 0x0005e80801007387 */ /* 0x0003e80000100800 */
[----:B------:R2:W-:Y:S01]  /*2e90*/  STL [R1+0x5e4], R3 ;  /* 0x0005e40301007387 */ /* 0x0005e20000100800 */
[----:B------:R-:W-:Y:S01]  /*2ea0*/  IABS R59, R11 ;  /* 0x0000000b003b7213 */ /* 0x000fe20000000000 */
[----:B0-----:R-:W-:-:S02]  /*2eb0*/  VIADD R13, R64, 0x58 ;  /* 0x00000058400d7836 */ /* 0x001fc40000000000 */
[----:B------:R0:W-:Y:S01]  /*2ec0*/  STL [R1+0x620], R2 ;  /* 0x0006200201007387 */ /* 0x0001e20000100800 */
[C---:B-1----:R-:W-:Y:S02]  /*2ed0*/  VIADD R8, R64.reuse, 0x5a ;  /* 0x0000005a40087836 */ /* 0x042fe40000000000 */
[----:B------:R-:W-:Y:S01]  /*2ee0*/  IABS R25, R13 ;  /* 0x0000000d00197213 */ /* 0x000fe20000000000 */
[----:B------:R1:W-:Y:S01]  /*2ef0*/  STL [R1+0x14bc], R13 ;  /* 0x0014bc0d01007387 */ /* 0x0003e20000100800 */
[----:B--2---:R-:W-:-:S03]  /*2f00*/  VIADD R3, R64, 0x5b ;  /* 0x0000005b40037836 */ /* 0x004fc60000000000 */
[----:B------:R2:W-:Y:S01]  /*2f10*/  STL [R1+0x14c4], R11 ;  /* 0x0014c40b01007387 */ /* 0x0005e20000100800 */
[----:B------:R-:W-:Y:S01]  /*2f20*/  IMAD.HI.U32 R14, R10, R25, RZ ;  /* 0x000000190a0e7227 */ /* 0x000fe200078e00ff */
[----:B------:R-:W-:Y:S02]  /*2f30*/  IABS R6, R3 ;  /* 0x0000000300067213 */ /* 0x000fe40000000000 */
[----:B------:R4:W-:Y:S01]  /*2f40*/  STL [R1+0x14cc], R8 ;  /* 0x0014cc0801007387 */ /* 0x0009e20000100800 */
[----:B0-----:R-:W-:Y:S02]  /*2f50*/  VIADD R2, R64, 0x5c ;  /* 0x0000005c40027836 */ /* 0x001fe40000000000 */
[----:B-1----:R-:W-:Y:S01]  /*2f60*/  IMAD.HI.U32 R13, R10, R59, RZ ;  /* 0x0000003b0a0d7227 */ /* 0x002fe200078e00ff */
[----:B------:R-:W-:Y:S01]  /*2f70*/  STL [R1+0x14d4], R3 ;  /* 0x0014d40301007387 */ /* 0x000fe20000100800 */
[----:B--2---:R-:W-:Y:S02]  /*2f80*/  IABS R11, R8 ;  /* 0x00000008000b7213 */ /* 0x004fe40000000000 */
[----:B------:R-:W-:Y:S01]  /*2f90*/  IMAD.MOV R13, RZ, RZ, -R13 ;  /* 0x000000ffff0d7224 */ /* 0x000fe200078e0a0d */
[----:B------:R0:W-:Y:S01]  /*2fa0*/  STL [R1+0x14dc], R2 ;  /* 0x0014dc0201007387 */ /* 0x0001e20000100800 */
[----:B------:R-:W-:-:S02]  /*2fb0*/  IMAD.MOV R14, RZ, RZ, -R14 ;  /* 0x000000ffff0e7224 */ /* 0x000fc400078e0a0e */
[----:B------:R-:W-:-:S04]  /*2fc0*/  IMAD.HI.U32 R12, R10, R11, RZ ;  /* 0x0000000b0a0c7227 */ /* 0x000fc800078e00ff */
[----:B----4-:R-:W-:Y:S01]  /*2fd0*/  IMAD.HI.U32 R8, R10, R6, RZ ;  /* 0x000000060a087227 */ /* 0x010fe200078e00ff */
[----:B0-----:R-:W-:-:S03]  /*2fe0*/  IABS R2, R2 ;  /* 0x0000000200027213 */ /* 0x001fc60000000000 */
[----:B------:R-:W-:Y:S02]  /*2ff0*/  IMAD.MOV R12, RZ, RZ, -R12 ;  /* 0x000000ffff0c7224 */ /* 0x000fe400078e0a0c */
[----:B------:R-:W-:Y:S02]  /*3000*/  IMAD.MOV R8, RZ, RZ, -R8 ;  /* 0x000000ffff087224 */ /* 0x000fe400078e0a08 */
[----:B------:R-:W-:-:S04]  /*3010*/  IMAD.HI.U32 R3, R10, R2, RZ ;  /* 0x000000020a037227 */ /* 0x000fc800078e00ff */
[----:B------:R-:W-:Y:S02]  /*3020*/  IMAD.MOV R3, RZ, RZ, -R3 ;  /* 0x000000ffff037224 */ /* 0x000fe400078e0a03 */
        /* <DEDUP_REMOVED lines=9> */
[----:B------:R-:W-:Y:S01]  /*30c0*/  STL [R1+0x208], R2 ;  /* 0x0002080201007387 */ /* 0x000fe20000100800 */
[----:B------:R-:W-:Y:S01]  /*30d0*/  IMAD R25, R9, R14, R25 ;  /* 0x0000000e09197224 */ /* 0x000fe200078e0219 */
[----:B------:R-:W-:Y:S01]  /*30e0*/  IABS R3, R13 ;  /* 0x0000000d00037213 */ /* 0x000fe20000000000 */
[C---:B0-----:R-:W-:Y:S01]  /*30f0*/  VIADD R11, R64.reuse, 0x61 ;  /* 0x00000061400b7836 */ /* 0x041fe20000000000 */
[----:B------:R0:W-:Y:S01]  /*3100*/  STL [R1+0x14d0], R8 ;  /* 0x0014d00801007387 */ /* 0x0001e20000100800 */
[----:B------:R-:W-:Y:S01]  /*3110*/  IABS R27, R12 ;  /* 0x0000000c001b7213 */ /* 0x000fe20000000000 */
[----:B-1----:R-:W-:Y:S02]  /*3120*/  VIADD R6, R64, 0x5f ;  /* 0x0000005f40067836 */ /* 0x002fe40000000000 */
[----:B------:R-:W-:Y:S01]  /*3130*/  STL [R1+0x14d8], R13 ;  /* 0x0014d80d01007387 */ /* 0x000fe20000100800 */
[----:B------:R-:W-:Y:S01]  /*3140*/  IABS R60, R11 ;  /* 0x0000000b003c7213 */ /* 0x000fe20000000000 */
[----:B------:R-:W-:-:S02]  /*3150*/  IMAD.HI.U32 R14, R10, R27, RZ ;  /* 0x0000001b0a0e7227 */ /* 0x000fc400078e00ff */
[----:B------:R1:W-:Y:S01]  /*3160*/  STL [R1+0x14e0], R6 ;  /* 0x0014e00601007387 */ /* 0x0003e20000100800 */
[----:B0-----:R-:W-:Y:S01]  /*3170*/  IABS R8, R8 ;  /* 0x0000000800087213 */ /* 0x001fe20000000000 */
[----:B------:R-:W-:Y:S02]  /*3180*/  IMAD.HI.U32 R2, R10, R60, RZ ;  /* 0x0000003c0a027227 */ /* 0x000fe400078e00ff */
[----:B------:R0:W-:Y:S02]  /*3190*/  STL [R1+0x14e8], R12 ;  /* 0x0014e80c01007387 */ /* 0x0001e40000100800 */
[----:B------:R-:W-:Y:S02]  /*31a0*/  IMAD.MOV R2, RZ, RZ, -R2 ;  /* 0x000000ffff027224 */ /* 0x000fe400078e0a02 */
[----:B------:R2:W-:Y:S01]  /*31b0*/  STL [R1+0x14f0], R11 ;  /* 0x0014f00b01007387 */ /* 0x0005e20000100800 */
[----:B------:R-:W-:Y:S01]  /*31c0*/  IMAD.MOV R14, RZ, RZ, -R14 ;  /* 0x000000ffff0e7224 */ /* 0x000fe200078e0a0e */
[----:B-1----:R-:W-:Y:S01]  /*31d0*/  IABS R6, R6 ;  /* 0x0000000600067213 */ /* 0x002fe20000000000 */
[----:B------:R-:W-:-:S02]  /*31e0*/  IMAD R60, R9, R2, R60 ;  /* 0x00000002093c7224 */ /* 0x000fc400078e023c */
[----:B------:R-:W-:Y:S02]  /*31f0*/  IMAD R27, R9, R14, R27 ;  /* 0x0000000e091b7224 */ /* 0x000fe400078e021b */
[----:B0-----:R-:W-:-:S04]  /*3200*/  IMAD.HI.U32 R12, R10, R3, RZ ;  /* 0x000000030a0c7227 */ /* 0x001fc800078e00ff */
[----:B--2---:R-:W-:-:S04]  /*3210*/  IMAD.HI.U32 R11, R10, R8, RZ ;  /* 0x000000080a0b7227 */ /* 0x004fc800078e00ff */
        /* <DEDUP_REMOVED lines=8> */
[----:B------:R-:W-:-:S03]  /*32a0*/  VIADD R12, R64, 0x63 ;  /* 0x00000063400c7836 */ /* 0x000fc60000000000 */
[----:B------:R1:W-:Y:S02]  /*32b0*/  STL [R1+0x654], R8 ;  /* 0x0006540801007387 */ /* 0x0003e40000100800 */
[----:B------:R-:W-:Y:S02]  /*32c0*/  IABS R13, R12 ;  /* 0x0000000c000d7213 */ /* 0x000fe40000000000 */
[----:B------:R2:W-:Y:S01]  /*32d0*/  STL [R1+0x65c], R3 ;  /* 0x00065c0301007387 */ /* 0x0005e20000100800 */
[----:B0-----:R-:W-:-:S03]  /*32e0*/  VIADD R11, R64, 0x64 ;  /* 0x00000064400b7836 */ /* 0x001fc60000000000 */
[----:B------:R0:W-:Y:S01]  /*32f0*/  STL [R1+0x14e4], R28 ;  /* 0x0014e41c01007387 */ /* 0x0001e20000100800 */
[----:B------:R-:W-:-:S03]  /*3300*/  IMAD.HI.U32 R14, R10, R13, RZ ;  /* 0x0000000d0a0e7227 */ /* 0x000fc600078e00ff */
[----:B------:R-:W-:Y:S01]  /*3310*/  STL [R1+0x14ec], R12 ;  /* 0x0014ec0c01007387 */ /* 0x000fe20000100800 */
[C---:B-1----:R-:W-:Y:S02]  /*3320*/  VIADD R8, R64.reuse, 0x65 ;  /* 0x0000006540087836 */ /* 0x042fe40000000000 */
[----:B--2---:R-:W-:Y:S01]  /*3330*/  VIADD R3, R64, 0x66 ;  /* 0x0000006640037836 */ /* 0x004fe20000000000 */
[----:B------:R1:W-:Y:S01]  /*3340*/  STL [R1+0x14f4], R11 ;  /* 0x0014f40b01007387 */ /* 0x0003e20000100800 */
[----:B------:R-:W-:Y:S01]  /*3350*/  IMAD.MOV R14, RZ, RZ, -R14 ;  /* 0x000000ffff0e7224 */ /* 0x000fe200078e0a0e */
[----:B0-----:R-:W-:Y:S02]  /*3360*/  IABS R28, R28 ;  /* 0x0000001c001c7213 */ /* 0x001fe40000000000 */
[----:B------:R-:W-:Y:S01]  /*3370*/  STL [R1+0x14fc], R8 ;  /* 0x0014fc0801007387 */ /* 0x000fe20000100800 */
[----:B------:R-:W-:Y:S01]  /*3380*/  IABS R2, R8 ;  /* 0x0000000800027213 */ /* 0x000fe20000000000 */
[----:B------:R-:W-:-:S02]  /*3390*/  IMAD R13, R9, R14, R13 ;  /* 0x0000000e090d7224 */ /* 0x000fc400078e020d */
[----:B------:R0:W-:Y:S01]  /*33a0*/  STL [R1+0x1504], R3 ;  /* 0x0015040301007387 */ /* 0x0001e20000100800 */
[----:B------:R-:W-:Y:S01]  /*33b0*/  IMAD.HI.U32 R29, R10, R28, RZ ;  /* 0x0000001c0a1d7227 */ /* 0x000fe200078e00ff */
[----:B-1----:R-:W-:-:S03]  /*33c0*/  IABS R11, R11 ;  /* 0x0000000b000b7213 */ /* 0x002fc60000000000 */
[----:B------:R-:W-:-:S04]  /*33d0*/  IMAD.HI.U32 R6, R10, R2, RZ ;  /* 0x000000020a067227 */ /* 0x000fc800078e00ff */
[----:B------:R-:W-:Y:S01]  /*33e0*/  IMAD.HI.U32 R12, R10, R11, RZ ;  /* 0x0000000b0a0c7227 */ /* 0x000fe200078e00ff */
[----:B0-----:R-:W-:-:S03]  /*33f0*/  IABS R3, R3 ;  /* 0x0000000300037213 */ /* 0x001fc60000000000 */
[----:B------:R-:W-:Y:S02]  /*3400*/  IMAD.MOV R29, RZ, RZ, -R29 ;  /* 0x000000ffff1d7224 */ /* 0x000fe400078e0a1d */
[----:B------:R-:W-:-:S04]  /*3410*/  IMAD.HI.U32 R8, R10, R3, RZ ;  /* 0x000000030a087227 */ /* 0x000fc800078e00ff */
[----:B------:R-:W-:Y:S02]  /*3420*/  IMAD.MOV R12, RZ, RZ, -R12 ;  /* 0x000000ffff0c7224 */ /* 0x000fe400078e0a0c */
[----:B------:R-:W-:Y:S02]  /*3430*/  IMAD.MOV R6, RZ, RZ, -R6 ;  /* 0x000000ffff067224 */ /* 0x000fe400078e0a06 */
[C---:B------:R-:W-:Y:S02]  /*3440*/  IMAD R28, R9.reuse, R29, R28 ;  /* 0x0000001d091c7224 */ /* 0x040fe400078e021c */
[----:B------:R-:W-:Y:S02]  /*3450*/  IMAD.MOV R8, RZ, RZ, -R8 ;  /* 0x000000ffff087224 */ /* 0x000fe400078e0a08 */
[C---:B------:R-:W-:Y:S01]  /*3460*/  IMAD R11, R9.reuse, R12, R11 ;  /* 0x0000000c090b7224 */ /* 0x040fe200078e020b */
[----:B------:R-:W-:Y:S01]  /*3470*/  STL [R1+0xc], R28 ;  /* 0x00000c1c01007387 */ /* 0x000fe20000100800 */
[----:B------:R-:W-:-:S02]  /*3480*/  IMAD R6, R9, R6, R2 ;  /* 0x0000000609067224 */ /* 0x000fc400078e0202 */
[----:B------:R-:W-:Y:S01]  /*3490*/  IMAD R2, R9, R8, R3 ;  /* 0x0000000809027224 */ /* 0x000fe200078e0203 */
[----:B------:R0:W-:Y:S01]  /*34a0*/  STL [R1+0xa8], R13 ;  /* 0x0000a80d01007387 */ /* 0x0001e20000100800 */
[----:B------:R-:W-:-:S03]  /*34b0*/  VIADD R12, R64, 0x67 ;  /* 0x00000067400c7836 */ /* 0x000fc60000000000 */
[----:B------:R1:W-:Y:S04]  /*34c0*/  STL [R1+0x218], R11 ;  /* 0x0002180b01007387 */ /* 0x0003e80000100800 */
[----:B------:R2:W-:Y:S01]  /*34d0*/  STL [R1+0x664], R6 ;  /* 0x0006640601007387 */ /* 0x0005e20000100800 */
[----:B0-----:R-:W-:-:S03]  /*34e0*/  VIADD R13, R64, 0x68 ;  /* 0x00000068400d7836 */ /* 0x001fc60000000000 */
[----:B------:R0:W-:Y:S01]  /*34f0*/  STL [R1+0x694], R2 ;  /* 0x0006940201007387 */ /* 0x0001e20000100800 */
[C---:B-1----:R-:W-:Y:S01]  /*3500*/  VIADD R11, R64.reuse, 0x69 ;  /* 0x00000069400b7836 */ /* 0x042fe20000000000 */
[----:B------:R-:W-:Y:S02]  /*3510*/  IABS R28, R13 ;  /* 0x0000000d001c7213 */ /* 0x000fe40000000000 */
[----:B------:R1:W-:Y:S01]  /*3520*/  STL [R1+0x14f8], R12 ;  /* 0x0014f80c01007387 */ /* 0x0003e20000100800 */
[----:B--2---:R-:W-:Y:S01]  /*3530*/  VIADD R6, R64, 0x6a ;  /* 0x0000006a40067836 */ /* 0x004fe20000000000 */
[----:B------:R-:W-:Y:S02]  /*3540*/  IABS R62, R11 ;  /* 0x0000000b003e7213 */ /* 0x000fe40000000000 */
[----:B------:R2:W-:Y:S01]  /*3550*/  STL [R1+0x1500], R13 ;  /* 0x0015000d01007387 */ /* 0x0005e20000100800 */
[----:B------:R-:W-:-:S03]  /*3560*/  IMAD.HI.U32 R14, R10, R28, RZ ;  /* 0x0000001c0a0e7227 */ /* 0x000fc600078e00ff */
[----:B------:R4:W-:Y:S01]  /*3570*/  STL [R1+0x1508], R11 ;  /* 0x0015080b01007387 */ /* 0x0009e20000100800 */
[----:B0-----:R-:W-:Y:S01]  /*3580*/  VIADD R2, R64, 0x6b ;  /* 0x0000006b40027836 */ /* 0x001fe20000000000 */
[----:B-1----:R-:W-:Y:S01]  /*3590*/  IABS R12, R12 ;  /* 0x0000000c000c7213 */ /* 0x002fe20000000000 */
[----:B------:R-:W-:Y:S01]  /*35a0*/  IMAD.MOV R14, RZ, RZ, -R14 ;  /* 0x000000ffff0e7224 */ /* 0x000fe200078e0a0e */
[----:B------:R0:W-:Y:S03]  /*35b0*/  STL [R1+0x1510], R6 ;  /* 0x0015100601007387 */ /* 0x0001e60000100800 */
[----:B--2---:R-:W-:Y:S01]  /*35c0*/  IMAD.HI.U32 R13, R10, R12, RZ ;  /* 0x0000000c0a0d7227 */ /* 0x004fe200078e00ff */
[----:B------:R1:W-:Y:S03]  /*35d0*/  STL [R1+0x151c], R2 ;  /* 0x00151c0201007387 */ /* 0x0003e60000100800 */
[----:B------:R-:W-:-:S02]  /*35e0*/  IMAD.MOV R13, RZ, RZ, -R13 ;  /* 0x000000ffff0d7224 */ /* 0x000fc400078e0a0d */
[----:B----4-:R-:W-:Y:S01]  /*35f0*/  IMAD.HI.U32 R11, R10, R62, RZ ;  /* 0x0000003e0a0b7227 */ /* 0x010fe200078e00ff */
[----:B0-----:R-:W-:-:S03]  /*3600*/  IABS R6, R6 ;  /* 0x0000000600067213 */ /* 0x001fc60000000000 */
[----:B------:R-:W-:Y:S01]  /*3610*/  IMAD R12, R9, R13, R12 ;  /* 0x0000000d090c7224 */ /* 0x000fe200078e020c */
[----:B-1----:R-:W-:Y:S01]  /*3620*/  IABS R2, R2 ;  /* 0x0000000200027213 */ /* 0x002fe20000000000 */
[----:B------:R-:W-:-:S03]  /*3630*/  IMAD.HI.U32 R8, R10, R6, RZ ;  /* 0x000000060a087227 */ /* 0x000fc600078e00ff */
[----:B------:R0:W-:Y:S01]  /*3640*/  STL [R1+0x6a0], R12 ;  /* 0x0006a00c01007387 */ /* 0x0001e20000100800 */
[----:B------:R-:W-:-:S04]  /*3650*/  IMAD.HI.U32 R3, R10, R2, RZ ;  /* 0x000000020a037227 */ /* 0x000fc800078e00ff */
[----:B------:R-:W-:Y:S02]  /*3660*/  IMAD.MOV R8, RZ, RZ, -R8 ;  /* 0x000000ffff087224 */ /* 0x000fe400078e0a08 */
[----:B------:R-:W-:Y:S02]  /*3670*/  IMAD.MOV R3, RZ, RZ, -R3 ;  /* 0x000000ffff037224 */ /* 0x000fe400078e0a03 */
[----:B------:R-:W-:Y:S02]  /*3680*/  IMAD.MOV R11, RZ, RZ, -R11 ;  /* 0x000000ffff0b7224 */ /* 0x000fe400078e0a0b */
[C---:B------:R-:W-:Y:S02]  /*3690*/  IMAD R6, R9.reuse, R8, R6 ;  /* 0x0000000809067224 */ /* 0x040fe400078e0206 */
[C---:B------:R-:W-:Y:S02]  /*36a0*/  IMAD R2, R9.reuse, R3, R2 ;  /* 0x0000000309027224 */ /* 0x040fe400078e0202 */
[----:B------:R-:W-:Y:S01]  /*36b0*/  VIADD R13, R64, 0x6c ;  /* 0x0000006c400d7836 */ /* 0x000fe20000000000 */
[----:B------:R1:W-:Y:S01]  /*36c0*/  STL [R1+0x10], R6 ;  /* 0x0000100601007387 */ /* 0x0003e20000100800 */
[----:B------:R-:W-:-:S02]  /*36d0*/  IMAD R62, R9, R11, R62 ;  /* 0x0000000b093e7224 */ /* 0x000fc400078e023e */
[C---:B0-----:R-:W-:Y:S01]  /*36e0*/  VIADD R12, R64.reuse, 0x6d ;  /* 0x0000006d400c7836 */ /* 0x041fe20000000000 */
[----:B------:R0:W-:Y:S01]  /*36f0*/  STL [R1+0xb0], R2 ;  /* 0x0000b00201007387 */ /* 0x0001e20000100800 */
[C---:B------:R-:W-:Y:S02]  /*3700*/  VIADD R11, R64.reuse, 0x6e ;  /* 0x0000006e400b7836 */ /* 0x040fe40000000000 */
[----:B------:R-:W-:Y:S01]  /*3710*/  IMAD R28, R9, R14, R28 ;  /* 0x0000000e091c7224 */ /* 0x000fe200078e021c */
[----:B------:R-:W-:Y:S01]  /*3720*/  IABS R14, R13 ;  /* 0x0000000d000e7213 */ /* 0x000fe20000000000 */
[----:B------:R2:W-:Y:S01]  /*3730*/  STL [R1+0x150c], R13 ;  /* 0x00150c0d01007387 */ /* 0x0005e20000100800 */
[C---:B-1----:R-:W-:Y:S01]  /*3740*/  VIADD R6, R64.reuse, 0x6f ;  /* 0x0000006f40067836 */ /* 0x042fe20000000000 */
[----:B------:R-:W-:Y:S01]  /*3750*/  IABS R3, R11 ;  /* 0x0000000b00037213 */ /* 0x000fe20000000000 */
[----:B------:R-:W-:Y:S01]  /*3760*/  VIADD R8, R64, 0x70 ;  /* 0x0000007040087836 */ /* 0x000fe20000000000 */
[----:B------:R-:W-:Y:S01]  /*3770*/  STL [R1+0x1518], R12 ;  /* 0x0015180c01007387 */ /* 0x000fe20000100800 */
[----:B0-----:R-:W-:Y:S01]  /*3780*/  IABS R2, R12 ;  /* 0x0000000c00027213 */ /* 0x001fe20000000000 */
[----:B------:R-:W-:-:S02]  /*3790*/  IMAD.HI.U32 R30, R10, R14, RZ ;  /* 0x0000000e0a1e7227 */ /* 0x000fc400078e00ff */
[----:B------:R0:W-:Y:S01]  /*37a0*/  STL [R1+0x1520], R11 ;  /* 0x0015200b01007387 */ /* 0x0001e20000100800 */
[----:B------:R-:W-:Y:S01]  /*37b0*/  IABS R29, R8 ;  /* 0x00000008001d7213 */ /* 0x000fe20000000000 */
[----:B------:R-:W-:Y:S02]  /*37c0*/  IMAD.MOV R30, RZ, RZ, -R30 ;  /* 0x000000ffff1e7224 */ /* 0x000fe400078e0a1e */
[----:B------:R1:W-:Y:S02]  /*37d0*/  STL [R1+0x1528], R6 ;  /* 0x0015280601007387 */ /* 0x0003e40000100800 */
[----:B------:R-:W-:Y:S02]  /*37e0*/  IMAD R14, R9, R30, R14 ;  /* 0x0000001e090e7224 */ /* 0x000fe400078e020e */
[----:B------:R4:W-:Y:S01]  /*37f0*/  STL [R1+0x1530], R8 ;  /* 0x0015300801007387 */ /* 0x0009e20000100800 */
[----:B--2---:R-:W-:-:S03]  /*3800*/  IMAD.HI.U32 R13, R10, R29, RZ ;  /* 0x0000001d0a0d7227 */ /* 0x004fc600078e00ff */
[----:B------:R2:W-:Y:S01]  /*3810*/  STL [R1+0x22c], R14 ;  /* 0x00022c0e01007387 */ /* 0x0005e20000100800 */
[----:B0-----:R-:W-:Y:S01]  /*3820*/  IMAD.HI.U32 R11, R10, R3, RZ ;  /* 0x000000030a0b7227 */ /* 0x001fe200078e00ff */
[----:B-1----:R-:W-:-:S03]  /*3830*/  IABS R6, R6 ;  /* 0x0000000600067213 */ /* 0x002fc60000000000 */
[----:B------:R-:W-:Y:S02]  /*3840*/  IMAD.MOV R11, RZ, RZ, -R11 ;  /* 0x000000ffff0b7224 */ /* 0x000fe400078e0a0b */
[----:B----4-:R-:W-:-:S04]  /*3850*/  IMAD.HI.U32 R8, R10, R2, RZ ;  /* 0x000000020a087227 */ /* 0x010fc800078e00ff */
[----:B------:R-:W-:-:S04]  /*3860*/  IMAD.HI.U32 R12, R10, R6, RZ ;  /* 0x000000060a0c7227 */ /* 0x000fc800078e00ff */
[----:B------:R-:W-:Y:S02]  /*3870*/  IMAD.MOV R8, RZ, RZ, -R8 ;  /* 0x000000ffff087224 */ /* 0x000fe400078e0a08 */
[----:B------:R-:W-:Y:S02]  /*3880*/  IMAD.MOV R12, RZ, RZ, -R12 ;  /* 0x000000ffff0c7224 */ /* 0x000fe400078e0a0c */
[C---:B------:R-:W-:Y:S02]  /*3890*/  IMAD R8, R9.reuse, R8, R2 ;  /* 0x0000000809087224 */ /* 0x040fe400078e0202 */
[C---:B------:R-:W-:Y:S02]  /*38a0*/  IMAD R3, R9.reuse, R11, R3 ;  /* 0x0000000b09037224 */ /* 0x040fe400078e0203 */
[----:B------:R-:W-:Y:S01]  /*38b0*/  IMAD R2, R9, R12, R6 ;  /* 0x0000000c09027224 */ /* 0x000fe200078e0206 */
[----:B------:R0:W-:Y:S01]  /*38c0*/  STL [R1+0x69c], R8 ;  /* 0x00069c0801007387 */ /* 0x0001e20000100800 */
[----:B--2---:R-:W-:-:S02]  /*38d0*/  VIADD R14, R64, 0x71 ;  /* 0x00000071400e7836 */ /* 0x004fc40000000000 */
[----:B------:R-:W-:Y:S01]  /*38e0*/  IMAD.MOV R13, RZ, RZ, -R13 ;  /* 0x000000ffff0d7224 */ /* 0x000fe200078e0a0d */
[----:B------:R1:W-:Y:S01]  /*38f0*/  STL [R1+0x6d8], R3 ;  /* 0x0006d80301007387 */ /* 0x0003e20000100800 */
[C---:B------:R-:W-:Y:S01]  /*3900*/  VIADD R11, R64.reuse, 0x72 ;  /* 0x00000072400b7836 */ /* 0x040fe20000000000 */
[----:B------:R-:W-:Y:S01]  /*3910*/  IABS R61, R14 ;  /* 0x0000000e003d7213 */ /* 0x000fe20000000000 */
[----:B------:R-:W-:Y:S01]  /*3920*/  IMAD R29, R9, R13, R29 ;  /* 0x0000000d091d7224 */ /* 0x000fe200078e021d */
[----:B------:R2:W-:Y:S01]  /*3930*/  STL [R1+0x6d4], R2 ;  /* 0x0006d40201007387 */ /* 0x0005e20000100800 */
[----:B0-----:R-:W-:Y:S01]  /*3940*/  VIADD R8, R64, 0x73 ;  /* 0x0000007340087836 */ /* 0x001fe20000000000 */
[----:B------:R-:W-:Y:S02]  /*3950*/  IABS R13, R11 ;  /* 0x0000000b000d7213 */ /* 0x000fe40000000000 */
[----:B------:R0:W-:Y:S01]  /*3960*/  STL [R1+0x1524], R14 ;  /* 0x0015240e01007387 */ /* 0x0001e20000100800 */
[----:B------:R-:W-:-:S03]  /*3970*/  IMAD.HI.U32 R30, R10, R61, RZ ;  /* 0x0000003d0a1e7227 */ /* 0x000fc600078e00ff */
[----:B------:R4:W-:Y:S01]  /*3980*/  STL [R1+0x152c], R11 ;  /* 0x00152c0b01007387 */ /* 0x0009e20000100800 */
[C---:B-1----:R-:W-:Y:S02]  /*3990*/  VIADD R3, R64.reuse, 0x74 ;  /* 0x0000007440037836 */ /* 0x042fe40000000000 */
[----:B--2---:R-:W-:Y:S01]  /*39a0*/  VIADD R2, R64, 0x75 ;  /* 0x0000007540027836 */ /* 0x004fe20000000000 */
[----:B------:R1:W-:Y:S01]  /*39b0*/  STL [R1+0x1534], R8 ;  /* 0x0015340801007387 */ /* 0x0003e20000100800 */
[----:B------:R-:W-:Y:S01]  /*39c0*/  IMAD.MOV R30, RZ, RZ, -R30 ;  /* 0x000000ffff1e7224 */ /* 0x000fe200078e0a1e */
[----:B------:R-:W-:Y:S01]  /*39d0*/  IABS R6, R3 ;  /* 0x0000000300067213 */ /* 0x000fe20000000000 */
[----:B0-----:R-:W-:Y:S01]  /*39e0*/  IMAD.HI.U32 R14, R10, R13, RZ ;  /* 0x0000000d0a0e7227 */ /* 0x001fe200078e00ff */
[----:B------:R-:W-:Y:S01]  /*39f0*/  STL [R1+0x153c], R3 ;  /* 0x00153c0301007387 */ /* 0x000fe20000100800 */
[----:B----4-:R-:W-:Y:S02]  /*3a00*/  IABS R11, R8 ;  /* 0x00000008000b7213 */ /* 0x010fe40000000000 */
[----:B------:R-:W-:Y:S01]  /*3a10*/  IMAD.MOV R14, RZ, RZ, -R14 ;  /* 0x000000ffff0e7224 */ /* 0x000fe200078e0a0e */
[----:B------:R0:W-:Y:S01]  /*3a20*/  STL [R1+0x1544], R2 ;  /* 0x0015440201007387 */ /* 0x0001e20000100800 */
[----:B------:R-:W-:-:S02]  /*3a30*/  IMAD R61, R9, R30, R61 ;  /* 0x0000001e093d7224 */ /* 0x000fc400078e023d */
[----:B------:R-:W-:-:S04]  /*3a40*/  IMAD.HI.U32 R12, R10, R11, RZ ;  /* 0x0000000b0a0c7227 */ /* 0x000fc800078e00ff */
[----:B-1----:R-:W-:Y:S01]  /*3a50*/  IMAD.HI.U32 R8, R10, R6, RZ ;  /* 0x000000060a087227 */ /* 0x002fe200078e00ff */
[----:B0-----:R-:W-:-:S03]  /*3a60*/  IABS R2, R2 ;  /* 0x0000000200027213 */ /* 0x001fc60000000000 */
[----:B------:R-:W-:Y:S02]  /*3a70*/  IMAD.MOV R12, RZ, RZ, -R12 ;  /* 0x000000ffff0c7224 */ /* 0x000fe400078e0a0c */
[----:B------:R-:W-:Y:S02]  /*3a80*/  IMAD.MOV R8, RZ, RZ, -R8 ;  /* 0x000000ffff087224 */ /* 0x000fe400078e0a08 */
[----:B------:R-:W-:-:S04]  /*3a90*/  IMAD.HI.U32 R3, R10, R2, RZ ;  /* 0x000000020a037227 */ /* 0x000fc800078e00ff */
[C---:B------:R-:W-:Y:S02]  /*3aa0*/  IMAD R13, R9.reuse, R14, R13 ;  /* 0x0000000e090d7224 */ /* 0x040fe400078e020d */
[C---:B------:R-:W-:Y:S02]  /*3ab0*/  IMAD R11, R9.reuse, R12, R11 ;  /* 0x0000000c090b7224 */ /* 0x040fe400078e020b */
[----:B------:R-:W-:Y:S01]  /*3ac0*/  IMAD.MOV R3, RZ, RZ, -R3 ;  /* 0x000000ffff037224 */ /* 0x000fe200078e0a03 */
[----:B------:R0:W-:Y:S01]  /*3ad0*/  STL [R1+0x1c], R13 ;  /* 0x00001c0d01007387 */ /* 0x0001e20000100800 */
[C---:B------:R-:W-:Y:S02]  /*3ae0*/  IMAD R6, R9.reuse, R8, R6 ;  /* 0x0000000809067224 */ /* 0x040fe400078e0206 */
[----:B------:R-:W-:Y:S01]  /*3af0*/  IMAD R2, R9, R3, R2 ;  /* 0x0000000309027224 */ /* 0x000fe200078e0202 */
[----:B------:R1:W-:Y:S01]  /*3b00*/  STL [R1+0xb4], R11 ;  /* 0x0000b40b01007387 */ /* 0x0003e20000100800 */
[----:B------:R-:W-:-:S02]  /*3b10*/  VIADD R8, R64, 0x77 ;  /* 0x0000007740087836 */ /* 0x000fc40000000000 */
[C---:B------:R-:W-:Y:S01]  /*3b20*/  VIADD R12, R64.reuse, 0x79 ;  /* 0x00000079400c7836 */ /* 0x040fe20000000000 */
[----:B------:R2:W-:Y:S01]  /*3b30*/  STL [R1+0x230], R6 ;  /* 0x0002300601007387 */ /* 0x0005e20000100800 */
[----:B0-----:R-:W-:-:S03]  /*3b40*/  VIADD R13, R64, 0x78 ;  /* 0x00000078400d7836 */ /* 0x001fc60000000000 */
[----:B------:R0:W-:Y:S01]  /*3b50*/  STL [R1+0x6e4], R2 ;  /* 0x0006e40201007387 */ /* 0x0001e20000100800 */
[----:B------:R-:W-:Y:S01]  /*3b60*/  IABS R63, R12 ;  /* 0x0000000c003f7213 */ /* 0x000fe20000000000 */
[C---:B-1----:R-:W-:Y:S01]  /*3b70*/  VIADD R11, R64.reuse, 0x76 ;  /* 0x00000076400b7836 */ /* 0x042fe20000000000 */
[----:B------:R-:W-:Y:S01]  /*3b80*/  IABS R30, R13 ;  /* 0x0000000d001e7213 */ /* 0x000fe20000000000 */
[----:B--2---:R-:W-:-:S03]  /*3b90*/  VIADD R6, R64, 0x7a ;  /* 0x0000007a40067836 */ /* 0x004fc60000000000 */
[----:B------:R1:W-:Y:S01]  /*3ba0*/  STL [R1+0x1538], R11 ;  /* 0x0015380b01007387 */ /* 0x0003e20000100800 */
[----:B------:R-:W-:-:S03]  /*3bb0*/  IMAD.HI.U32 R14, R10, R30, RZ ;  /* 0x0000001e0a0e7227 */ /* 0x000fc600078e00ff */
[----:B------:R2:W-:Y:S01]  /*3bc0*/  STL [R1+0x1540], R8 ;  /* 0x0015400801007387 */ /* 0x0005e20000100800 */
[----:B0-----:R-:W-:Y:S01]  /*3bd0*/  IABS R2, R6 ;  /* 0x0000000600027213 */ /* 0x001fe20000000000 */
[----:B------:R-:W-:Y:S02]  /*3be0*/  IMAD.MOV R14, RZ, RZ, -R14 ;  /* 0x000000ffff0e7224 */ /* 0x000fe400078e0a0e */
[----:B------:R0:W-:Y:S01]  /*3bf0*/  STL [R1+0x1548], R13 ;  /* 0x0015480d01007387 */ /* 0x0001e20000100800 */
[----:B-1----:R-:W-:Y:S01]  /*3c00*/  IABS R11, R11 ;  /* 0x0000000b000b7213 */ /* 0x002fe20000000000 */
[----:B------:R-:W-:Y:S02]  /*3c10*/  IMAD.HI.U32 R3, R10, R2, RZ ;  /* 0x000000020a037227 */ /* 0x000fe400078e00ff */
[----:B------:R1:W-:Y:S01]  /*3c20*/  STL [R1+0x1550], R12 ;  /* 0x0015500c01007387 */ /* 0x0003e20000100800 */
[----:B--2---:R-:W-:Y:S01]  /*3c30*/  IABS R8, R8 ;  /* 0x0000000800087213 */ /* 0x004fe20000000000 */
[----:B------:R-:W-:-:S02]  /*3c40*/  IMAD.MOV R3, RZ, RZ, -R3 ;  /* 0x000000ffff037224 */ /* 0x000fc400078e0a03 */
[----:B------:R2:W-:Y:S01]  /*3c50*/  STL [R1+0x1558], R6 ;  /* 0x0015580601007387 */ /* 0x0005e20000100800 */
[----:B------:R-:W-:Y:S02]  /*3c60*/  IMAD R30, R9, R14, R30 ;  /* 0x0000000e091e7224 */ /* 0x000fe400078e021e */
[----:B0-----:R-:W-:-:S04]  /*3c70*/  IMAD.HI.U32 R13, R10, R8, RZ ;  /* 0x000000080a0d7227 */ /* 0x001fc800078e00ff */
[----:B-1----:R-:W-:-:S04]  /*3c80*/  IMAD.HI.U32 R12, R10, R11, RZ ;  /* 0x0000000b0a0c7227 */ /* 0x002fc800078e00ff */
[----:B------:R-:W-:Y:S02]  /*3c90*/  IMAD.MOV R12, RZ, RZ, -R12 ;  /* 0x000000ffff0c7224 */ /* 0x000fe400078e0a0c */
[----:B------:R-:W-:Y:S02]  /*3ca0*/  IMAD.MOV R13, RZ, RZ, -R13 ;  /* 0x000000ffff0d7224 */ /* 0x000fe400078e0a0d */
[----:B--2---:R-:W-:-:S04]  /*3cb0*/  IMAD.HI.U32 R6, R10, R63, RZ ;  /* 0x0000003f0a067227 */ /* 0x004fc800078e00ff */
[C---:B------:R-:W-:Y:S02]  /*3cc0*/  IMAD R11, R9.reuse, R12, R11 ;  /* 0x0000000c090b7224 */ /* 0x040fe400078e020b */
[C---:B------:R-:W-:Y:S02]  /*3cd0*/  IMAD R8, R9.reuse, R13, R8 ;  /* 0x0000000d09087224 */ /* 0x040fe400078e0208 */
[----:B------:R-:W-:Y:S01]  /*3ce0*/  IMAD R2, R9, R3, R2 ;  /* 0x0000000309027224 */ /* 0x000fe200078e0202 */
[----:B------:R0:W-:Y:S01]  /*3cf0*/  STL [R1+0x71c], R11 ;  /* 0x00071c0b01007387 */ /* 0x0001e20000100800 */
[----:B------:R-:W-:Y:S02]  /*3d00*/  IMAD.MOV R6, RZ, RZ, -R6 ;  /* 0x000000ffff067224 */ /* 0x000fe400078e0a06 */
[C---:B------:R-:W-:Y:S01]  /*3d10*/  VIADD R13, R64.reuse, 0x7b ;  /* 0x0000007b400d7836 */ /* 0x040fe20000000000 */
[----:B------:R1:W-:Y:S01]  /*3d20*/  STL [R1+0x724], R8 ;  /* 0x0007240801007387 */ /* 0x0003e20000100800 */
[----:B------:R-:W-:-:S02]  /*3d30*/  VIADD R12, R64, 0x7c ;  /* 0x0000007c400c7836 */ /* 0x000fc40000000000 */
[----:B------:R-:W-:Y:S01]  /*3d40*/  IMAD R63, R9, R6, R63 ;  /* 0x00000006093f7224 */ /* 0x000fe200078e023f */
[----:B------:R2:W-:Y:S01]  /*3d50*/  STL [R1+0x18], R2 ;  /* 0x0000180201007387 */ /* 0x0005e20000100800 */
[C---:B------:R-:W-:Y:S01]  /*3d60*/  VIADD R6, R64.reuse, 0x7f ;  /* 0x0000007f40067836 */ /* 0x040fe20000000000 */
[----:B------:R-:W-:Y:S01]  /*3d70*/  IABS R31, R13 ;  /* 0x0000000d001f7213 */ /* 0x000fe20000000000 */
[C---:B0-----:R-:W-:Y:S01]  /*3d80*/  VIADD R11, R64.reuse, 0x7d ;  /* 0x0000007d400b7836 */ /* 0x041fe20000000000 */
[----:B------:R0:W-:Y:S01]  /*3d90*/  STL [R1+0x154c], R13 ;  /* 0x00154c0d01007387 */ /* 0x0001e20000100800 */
[----:B-1----:R-:W-:-:S03]  /*3da0*/  VIADD R8, R64, 0x7e ;  /* 0x0000007e40087836 */ /* 0x002fc60000000000 */
[----:B------:R-:W-:Y:S01]  /*3db0*/  STL [R1+0x1554], R12 ;  /* 0x0015540c01007387 */ /* 0x000fe20000100800 */
[----:B------:R-:W-:Y:S01]  /*3dc0*/  IMAD.HI.U32 R32, R10, R31, RZ ;  /* 0x0000001f0a207227 */ /* 0x000fe200078e00ff */
[----:B--2---:R-:W-:Y:S02]  /*3dd0*/  IABS R2, R11 ;  /* 0x0000000b00027213 */ /* 0x004fe40000000000 */
[----:B------:R1:W-:Y:S01]  /*3de0*/  STL [R1+0x155c], R11 ;  /* 0x00155c0b01007387 */ /* 0x0003e20000100800 */
[----:B------:R-:W-:Y:S01]  /*3df0*/  IABS R3, R8 ;  /* 0x0000000800037213 */ /* 0x000fe20000000000 */
[----:B------:R-:W-:Y:S01]  /*3e00*/  IMAD.MOV R32, RZ, RZ, -R32 ;  /* 0x000000ffff207224 */ /* 0x000fe200078e0a20 */
[----:B0-----:R-:W-:Y:S01]  /*3e10*/  IABS R13, R12 ;  /* 0x0000000c000d7213 */ /* 0x001fe20000000000 */
[----:B------:R0:W-:Y:S02]  /*3e20*/  STL [R1+0x1564], R8 ;  /* 0x0015640801007387 */ /* 0x0001e40000100800 */
[----:B------:R-:W-:-:S02]  /*3e30*/  IMAD R31, R9, R32, R31 ;  /* 0x00000020091f7224 */ /* 0x000fc400078e021f */
[----:B------:R2:W-:Y:S01]  /*3e40*/  STL [R1+0x1568], R6 ;  /* 0x0015680601007387 */ /* 0x0005e20000100800 */
[----:B------:R-:W-:-:S03]  /*3e50*/  IMAD.HI.U32 R14, R10, R13, RZ ;  /* 0x0000000d0a0e7227 */ /* 0x000fc600078e00ff */
[----:B------:R-:W-:Y:S01]  /*3e60*/  STL [R1+0xb8], R31 ;  /* 0x0000b81f01007387 */ /* 0x000fe20000100800 */
[----:B-1----:R-:W-:-:S04]  /*3e70*/  IMAD.HI.U32 R11, R10, R3, RZ ;  /* 0x000000030a0b7227 */ /* 0x002fc800078e00ff */
[----:B0-----:R-:W-:Y:S01]  /*3e80*/  IMAD.HI.U32 R8, R10, R2, RZ ;  /* 0x000000020a087227 */ /* 0x001fe200078e00ff */
[----:B--2---:R-:W-:-:S03]  /*3e90*/  IABS R6, R6 ;  /* 0x0000000600067213 */ /* 0x004fc60000000000 */
[----:B------:R-:W-:Y:S02]  /*3ea0*/  IMAD.MOV R14, RZ, RZ, -R14 ;  /* 0x000000ffff0e7224 */ /* 0x000fe400078e0a0e */
[----:B------:R-:W-:-:S04]  /*3eb0*/  IMAD.HI.U32 R12, R10, R6, RZ ;  /* 0x000000060a0c7227 */ /* 0x000fc800078e00ff */
[----:B------:R-:W-:Y:S02]  /*3ec0*/  IMAD.MOV R8, RZ, RZ, -R8 ;  /* 0x000000ffff087224 */ /* 0x000fe400078e0a08 */
[----:B------:R-:W-:Y:S02]  /*3ed0*/  IMAD.MOV R11, RZ, RZ, -R11 ;  /* 0x000000ffff0b7224 */ /* 0x000fe400078e0a0b */
[C---:B------:R-:W-:Y:S02]  /*3ee0*/  IMAD R13, R9.reuse, R14, R13 ;  /* 0x0000000e090d7224 */ /* 0x040fe400078e020d */
[----:B------:R-:W-:Y:S02]  /*3ef0*/  IMAD.MOV R12, RZ, RZ, -R12 ;  /* 0x000000ffff0c7224 */ /* 0x000fe400078e0a0c */
[C---:B------:R-:W-:Y:S01]  /*3f00*/  IMAD R8, R9.reuse, R8, R2 ;  /* 0x0000000809087224 */ /* 0x040fe200078e0202 */
[----:B------:R0:W-:Y:S01]  /*3f10*/  STL [R1+0x220], R13 ;  /* 0x0002200d01007387 */ /* 0x0001e20000100800 */
[----:B------:R-:W-:-:S02]  /*3f20*/  IMAD R3, R9, R11, R3 ;  /* 0x0000000b09037224 */ /* 0x000fc400078e0203 */
[----:B------:R-:W-:Y:S01]  /*3f30*/  IMAD R2, R9, R12, R6 ;  /* 0x0000000c09027224 */ /* 0x000fe200078e0206 */
[----:B------:R1:W-:Y:S01]  /*3f40*/  STL [R1+0x72c], R8 ;  /* 0x00072c0801007387 */ /* 0x0003e20000100800 */
[----:B------:R-:W-:-:S03]  /*3f50*/  VIADD R11, R64, 0x81 ;  /* 0x00000081400b7836 */ /* 0x000fc60000000000 */
[----:B------:R2:W-:Y:S01]  /*3f60*/  STL [R1+0x418], R3 ;  /* 0x0004180301007387 */ /* 0x0005e20000100800 */
[C---:B0-----:R-:W-:Y:S01]  /*3f70*/  VIADD R13, R64.reuse, 0x80 ;  /* 0x00000080400d7836 */ /* 0x041fe20000000000 */
[----:B------:R-:W-:Y:S02]  /*3f80*/  IABS R65, R11 ;  /* 0x0000000b00417213 */ /* 0x000fe40000000000 */
[----:B------:R0:W-:Y:S01]  /*3f90*/  STL [R1+0x414], R2 ;  /* 0x0004140201007387 */ /* 0x0001e20000100800 */
[C---:B-1----:R-:W-:Y:S01]  /*3fa0*/  VIADD R8, R64.reuse, 0x82 ;  /* 0x0000008240087836 */ /* 0x042fe20000000000 */
[----:B------:R-:W-:Y:S02]  /*3fb0*/  IABS R31, R13 ;  /* 0x0000000d001f7213 */ /* 0x000fe40000000000 */
        /* <DEDUP_REMOVED lines=24> */
[----:B------:R-:W-:Y:S02]  /*4140*/  IMAD R65, R9, R13, R65 ;  /* 0x0000000d09417224 */ /* 0x000fe400078e0241 */
[C---:B------:R-:W-:Y:S01]  /*4150*/  VIADD R8, R64.reuse, 0x85 ;  /* 0x0000008540087836 */ /* 0x040fe20000000000 */
        /* <DEDUP_REMOVED lines=39> */
[----:B------:R-:W-:Y:S01]  /*43d0*/  IMAD.HI.U32 R14, R10, R13, RZ ;  /* 0x0000000d0a0e7227 */ /* 0x000fe200078e00ff */
[----:B------:R-:W-:Y:S02]  /*43e0*/  IABS R2, R11 ;  /* 0x0000000b00027213 */ /* 0x000fe40000000000 */
[----:B------:R-:W-:Y:S01]  /*43f0*/  STL [R1+0x15e8], R12 ;  /* 0x0015e80c01007387 */ /* 0x000fe20000100800 */
[C---:B-1----:R-:W-:Y:S02]  /*4400*/  VIADD R8, R64.reuse, 0x8e ;  /* 0x0000008e40087836 */ /* 0x042fe40000000000 */
[----:B--2---:R-:W-:Y:S01]  /*4410*/  VIADD R3, R64, 0x8d ;  /* 0x0000008d40037836 */ /* 0x004fe20000000000 */
[----:B------:R-:W-:Y:S01]  /*4420*/  STL [R1+0x15fc], R11 ;  /* 0x0015fc0b01007387 */ /* 0x000fe20000100800 */
[----:B------:R-:W-:Y:S01]  /*4430*/  IMAD.MOV R14, RZ, RZ, -R14 ;  /* 0x000000ffff0e7224 */ /* 0x000fe200078e0a0e */
[----:B0-----:R-:W-:-:S02]  /*4440*/  IABS R33, R33 ;  /* 0x0000002100217213 */ /* 0x001fc40000000000 */
[----:B------:R0:W-:Y:S01]  /*4450*/  STL [R1+0x1648], R3 ;  /* 0x0016480301007387 */ /* 0x0001e20000100800 */
[----:B------:R-:W-:Y:S01]  /*4460*/  IABS R6, R8 ;  /* 0x0000000800067213 */ /* 0x000fe20000000000 */
[----:B------:R-:W-:Y:S02]  /*4470*/  IMAD R13, R9, R14, R13 ;  /* 0x0000000e090d7224 */ /* 0x000fe400078e020d */
[C---:B------:R-:W-:Y:S01]  /*4480*/  IMAD.HI.U32 R34, R10.reuse, R33, RZ ;  /* 0x000000210a227227 */ /* 0x040fe200078e00ff */
[----:B------:R1:W-:Y:S03]  /*4490*/  STL [R1+0x1660], R8 ;  /* 0x0016600801007387 */ /* 0x0003e60000100800 */
[----:B------:R-:W-:Y:S01]  /*44a0*/  IMAD.MOV R34, RZ, RZ, -R34 ;  /* 0x000000ffff227224 */ /* 0x000fe200078e0a22 */
[----:B0-----:R-:W-:Y:S01]  /*44b0*/  IABS R3, R3 ;  /* 0x0000000300037213 */ /* 0x001fe20000000000 */
[----:B------:R-:W-:-:S04]  /*44c0*/  IMAD.HI.U32 R12, R10, R6, RZ ;  /* 0x000000060a0c7227 */ /* 0x000fc800078e00ff */
[----:B-1----:R-:W-:-:S04]  /*44d0*/  IMAD.HI.U32 R8, R10, R2, RZ ;  /* 0x000000020a087227 */ /* 0x002fc800078e00ff */
        /* <DEDUP_REMOVED lines=18> */
[----:B------:R4:W-:Y:S01]  /*4600*/  STL [R1+0x15bc], R13 ;  /* 0x0015bc0d01007387 */ /* 0x0009e20000100800 */
[C---:B-1----:R-:W-:Y:S02]  /*4610*/  VIADD R8, R64.reuse, 0x91 ;  /* 0x0000009140087836 */ /* 0x042fe40000000000 */
[C---:B--2---:R-:W-:Y:S01]  /*4620*/  VIADD R3, R64.reuse, 0x92 ;  /* 0x0000009240037836 */ /* 0x044fe20000000000 */
[----:B------:R1:W-:Y:S01]  /*4630*/  STL [R1+0x15d0], R11 ;  /* 0x0015d00b01007387 */ /* 0x0003e20000100800 */
[----:B------:R-:W-:Y:S01]  /*4640*/  IMAD.MOV R14, RZ, RZ, -R14 ;  /* 0x000000ffff0e7224 */ /* 0x000fe200078e0a0e */
[----:B------:R-:W-:Y:S01]  /*4650*/  IABS R67, R8 ;  /* 0x0000000800437213 */ /* 0x000fe20000000000 */
[----:B0-----:R-:W-:Y:S01]  /*4660*/  VIADD R2, R64, 0x93 ;  /* 0x0000009340027836 */ /* 0x001fe20000000000 */
[----:B------:R0:W-:Y:S01]  /*4670*/  STL [R1+0x161c], R8 ;  /* 0x00161c0801007387 */ /* 0x0001e20000100800 */
[----:B------:R-:W-:Y:S01]  /*4680*/  IABS R6, R3 ;  /* 0x0000000300067213 */ /* 0x000fe20000000000 */
[----:B----4-:R-:W-:-:S02]  /*4690*/  IMAD.HI.U32 R13, R10, R12, RZ ;  /* 0x0000000c0a0d7227 */ /* 0x010fc400078e00ff */
[----:B------:R-:W-:Y:S02]  /*46a0*/  STL [R1+0x1630], R3 ;  /* 0x0016300301007387 */ /* 0x000fe40000100800 */
[----:B------:R-:W-:Y:S02]  /*46b0*/  IMAD.MOV R13, RZ, RZ, -R13 ;  /* 0x000000ffff0d7224 */ /* 0x000fe400078e0a0d */
[----:B------:R2:W-:Y:S01]  /*46c0*/  STL [R1+0x1674], R2 ;  /* 0x0016740201007387 */ /* 0x0005e20000100800 */
[----:B-1----:R-:W-:-:S04]  /*46d0*/  IMAD.HI.U32 R11, R10, R67, RZ ;  /* 0x000000430a0b7227 */ /* 0x002fc800078e00ff */
[----:B0-----:R-:W-:-:S04]  /*46e0*/  IMAD.HI.U32 R8, R10, R6, RZ ;  /* 0x000000060a087227 */ /* 0x001fc800078e00ff */
[----:B------:R-:W-:Y:S01]  /*46f0*/  IMAD.MOV R8, RZ, RZ, -R8 ;  /* 0x000000ffff087224 */ /* 0x000fe200078e0a08 */
[----:B--2---:R-:W-:Y:S01]  /*4700*/  IABS R2, R2 ;  /* 0x0000000200027213 */ /* 0x004fe20000000000 */
[C---:B------:R-:W-:Y:S02]  /*4710*/  IMAD R12, R9.reuse, R13, R12 ;  /* 0x0000000d090c7224 */ /* 0x040fe400078e020c */
[----:B------:R-:W-:Y:S02]  /*4720*/  IMAD R6, R9, R8, R6 ;  /* 0x0000000809067224 */ /* 0x000fe400078e0206 */
[----:B------:R-:W-:Y:S01]  /*4730*/  IMAD.HI.U32 R3, R10, R2, RZ ;  /* 0x000000020a037227 */ /* 0x000fe200078e00ff */
[----:B------:R0:W-:Y:S03]  /*4740*/  STL [R1+0x2bc], R12 ;  /* 0x0002bc0c01007387 */ /* 0x0001e60000100800 */
[----:B------:R-:W-:Y:S01]  /*4750*/  IMAD.MOV R3, RZ, RZ, -R3 ;  /* 0x000000ffff037224 */ /* 0x000fe200078e0a03 */
[----:B------:R1:W-:Y:S01]  /*4760*/  STL [R1+0x2c], R6 ;  /* 0x00002c0601007387 */ /* 0x0003e20000100800 */
[----:B------:R-:W-:-:S02]  /*4770*/  VIADD R8, R64, 0x94 ;  /* 0x0000009440087836 */ /* 0x000fc40000000000 */
[C---:B------:R-:W-:Y:S02]  /*4780*/  IMAD R2, R9.reuse, R3, R2 ;  /* 0x0000000309027224 */ /* 0x040fe400078e0202 */
[C---:B------:R-:W-:Y:S02]  /*4790*/  VIADD R13, R64.reuse, 0x95 ;  /* 0x00000095400d7836 */ /* 0x040fe40000000000 */
[C---:B0-----:R-:W-:Y:S01]  /*47a0*/  VIADD R12, R64.reuse, 0x96 ;  /* 0x00000096400c7836 */ /* 0x041fe20000000000 */
[----:B------:R0:W-:Y:S01]  /*47b0*/  STL [R1+0x184], R2 ;  /* 0x0001840201007387 */ /* 0x0001e20000100800 */
[----:B------:R-:W-:Y:S02]  /*47c0*/  IMAD.MOV R11, RZ, RZ, -R11 ;  /* 0x000000ffff0b7224 */ /* 0x000fe400078e0a0b */
[----:B-1----:R-:W-:Y:S01]  /*47d0*/  VIADD R6, R64, 0x97 ;  /* 0x0000009740067836 */ /* 0x002fe20000000000 */
[----:B------:R1:W-:Y:S01]  /*47e0*/  STL [R1+0x15a4], R8 ;  /* 0x0015a40801007387 */ /* 0x0003e20000100800 */
[----:B------:R-:W-:Y:S01]  /*47f0*/  IABS R3, R12 ;  /* 0x0000000c00037213 */ /* 0x000fe20000000000 */
[----:B------:R-:W-:-:S02]  /*4800*/  IMAD R67, R9, R11, R67 ;  /* 0x0000000b09437224 */ /* 0x000fc400078e0243 */
[----:B------:R2:W-:Y:S01]  /*4810*/  STL [R1+0x15e4], R13 ;  /* 0x0015e40d01007387 */ /* 0x0005e20000100800 */
[----:B------:R-:W-:Y:S01]  /*4820*/  VIADD R11, R64, 0x98 ;  /* 0x00000098400b7836 */ /* 0x000fe20000000000 */
[----:B0-----:R-:W-:Y:S01]  /*4830*/  IABS R2, R13 ;  /* 0x0000000d00027213 */ /* 0x001fe20000000000 */
[----:B------:R-:W-:Y:S01]  /*4840*/  IMAD R34, R9, R14, R34 ;  /* 0x0000000e09227224 */ /* 0x000fe200078e0222 */
[----:B------:R0:W-:Y:S01]  /*4850*/  STL [R1+0x15f8], R12 ;  /* 0x0015f80c01007387 */ /* 0x0001e20000100800 */
[----:B------:R-:W-:Y:S01]  /*4860*/  IMAD.HI.U32 R35, R10, R3, RZ ;  /* 0x000000030a237227 */ /* 0x000fe200078e00ff */
[----:B-1----:R-:W-:Y:S02]  /*4870*/  IABS R8, R8 ;  /* 0x0000000800087213 */ /* 0x002fe40000000000 */
[----:B------:R1:W-:Y:S01]  /*4880*/  STL [R1+0x1644], R6 ;  /* 0x0016440601007387 */ /* 0x0003e20000100800 */
[----:B------:R-:W-:Y:S01]  /*4890*/  IABS R33, R11 ;  /* 0x0000000b00217213 */ /* 0x000fe20000000000 */
[----:B------:R-:W-:-:S02]  /*48a0*/  IMAD.MOV R35, RZ, RZ, -R35 ;  /* 0x000000ffff237224 */ /* 0x000fc400078e0a23 */
[C---:B--2---:R-:W-:Y:S01]  /*48b0*/  IMAD.HI.U32 R13, R10.reuse, R8, RZ ;  /* 0x000000080a0d7227 */ /* 0x044fe200078e00ff */
[----:B------:R2:W-:Y:S03]  /*48c0*/  STL [R1+0x165c], R11 ;  /* 0x00165c0b01007387 */ /* 0x0005e60000100800 */
[----:B0-----:R-:W-:Y:S01]  /*48d0*/  IMAD.HI.U32 R12, R10, R2, RZ ;  /* 0x000000020a0c7227 */ /* 0x001fe200078e00ff */
[----:B-1----:R-:W-:-:S03]  /*48e0*/  IABS R6, R6 ;  /* 0x0000000600067213 */ /* 0x002fc60000000000 */
[----:B------:R-:W-:Y:S02]  /*48f0*/  IMAD.MOV R13, RZ, RZ, -R13 ;  /* 0x000000ffff0d7224 */ /* 0x000fe400078e0a0d */
[----:B------:R-:W-:Y:S02]  /*4900*/  IMAD.MOV R12, RZ, RZ, -R12 ;  /* 0x000000ffff0c7224 */ /* 0x000fe400078e0a0c */
[----:B------:R-:W-:-:S04]  /*4910*/  IMAD.HI.U32 R14, R10, R6, RZ ;  /* 0x000000060a0e7227 */ /* 0x000fc800078e00ff */
[C---:B------:R-:W-:Y:S02]  /*4920*/  IMAD R13, R9.reuse, R13, R8 ;  /* 0x0000000d090d7224 */ /* 0x040fe400078e0208 */
[----:B------:R-:W-:Y:S02]  /*4930*/  IMAD.MOV R14, RZ, RZ, -R14 ;  /* 0x000000ffff0e7224 */ /* 0x000fe400078e0a0e */
[----:B------:R-:W-:Y:S01]  /*4940*/  IMAD R8, R9, R12, R2 ;  /* 0x0000000c09087224 */ /* 0x000fe200078e0202 */
[----:B------:R0:W-:Y:S01]  /*4950*/  STL [R1+0x2a8], R13 ;  /* 0x0002a80d01007387 */ /* 0x0001e20000100800 */
[----:B--2---:R-:W-:-:S03]  /*4960*/  IMAD.HI.U32 R11, R10, R33, RZ ;  /* 0x000000210a0b7227 */ /* 0x004fc600078e00ff */
[----:B------:R1:W-:Y:S01]  /*4970*/  STL [R1+0x2a4], R8 ;  /* 0x0002a40801007387 */ /* 0x0003e20000100800 */
[C---:B------:R-:W-:Y:S02]  /*4980*/  IMAD R3, R9.reuse, R35, R3 ;  /* 0x0000002309037224 */ /* 0x040fe400078e0203 */
[C---:B------:R-:W-:Y:S02]  /*4990*/  IMAD R2, R9.reuse, R14, R6 ;  /* 0x0000000e09027224 */ /* 0x040fe400078e0206 */
[C---:B------:R-:W-:Y:S01]  /*49a0*/  VIADD R12, R64.reuse, 0x9a ;  /* 0x0000009a400c7836 */ /* 0x040fe20000000000 */
[----:B------:R2:W-:Y:S01]  /*49b0*/  STL [R1+0x2ac], R3 ;  /* 0x0002ac0301007387 */ /* 0x0005e20000100800 */
[C---:B0-----:R-:W-:Y:S02]  /*49c0*/  VIADD R13, R64.reuse, 0x99 ;  /* 0x00000099400d7836 */ /* 0x041fe40000000000 */
[----:B------:R-:W-:Y:S01]  /*49d0*/  IMAD.MOV R11, RZ, RZ, -R11 ;  /* 0x000000ffff0b7224 */ /* 0x000fe200078e0a0b */
[----:B------:R0:W-:Y:S01]  /*49e0*/  STL [R1+0x2b0], R2 ;  /* 0x0002b00201007387 */ /* 0x0001e20000100800 */
[C---:B-1----:R-:W-:Y:S01]  /*49f0*/  VIADD R8, R64.reuse, 0x9b ;  /* 0x0000009b40087836 */ /* 0x042fe20000000000 */
[----:B------:R-:W-:Y:S01]  /*4a00*/  IABS R68, R13 ;  /* 0x0000000d00447213 */ /* 0x000fe20000000000 */
[----:B------:R-:W-:Y:S01]  /*4a10*/  IMAD R33, R9, R11, R33 ;  /* 0x0000000b09217224 */ /* 0x000fe200078e0221 */
[----:B------:R1:W-:Y:S01]  /*4a20*/  STL [R1+0x15b8], R13 ;  /* 0x0015b80d01007387 */ /* 0x0003e20000100800 */
[----:B--2---:R-:W-:Y:S01]  /*4a30*/  VIADD R3, R64, 0x9d ;  /* 0x0000009d40037836 */ /* 0x004fe20000000000 */
[----:B------:R-:W-:-:S02]  /*4a40*/  IABS R11, R8 ;  /* 0x00000008000b7213 */ /* 0x000fc40000000000 */
[----:B------:R2:W-:Y:S01]  /*4a50*/  STL [R1+0x15cc], R12 ;  /* 0x0015cc0c01007387 */ /* 0x0005e20000100800 */
[----:B------:R-:W-:-:S03]  /*4a60*/  IMAD.HI.U32 R35, R10, R68, RZ ;  /* 0x000000440a237227 */ /* 0x000fc600078e00ff */
[----:B------:R-:W-:Y:S01]  /*4a70*/  STL [R1+0x1618], R8 ;  /* 0x0016180801007387 */ /* 0x000fe20000100800 */
[----:B0-----:R-:W-:Y:S01]  /*4a80*/  VIADD R2, R64, 0x9c ;  /* 0x0000009c40027836 */ /* 0x001fe20000000000 */
[----:B-1----:R-:W-:Y:S01]  /*4a90*/  IABS R13, R12 ;  /* 0x0000000c000d7213 */ /* 0x002fe20000000000 */
[----:B------:R-:W-:-:S03]  /*4aa0*/  IMAD.MOV R35, RZ, RZ, -R35 ;  /* 0x000000ffff237224 */ /* 0x000fc600078e0a23 */
[----:B------:R0:W-:Y:S01]  /*4ab0*/  STL [R1+0x162c], R2 ;  /* 0x00162c0201007387 */ /* 0x0001e20000100800 */
[----:B------:R-:W-:-:S03]  /*4ac0*/  IMAD.HI.U32 R14, R10, R13, RZ ;  /* 0x0000000d0a0e7227 */ /* 0x000fc600078e00ff */
[----:B------:R1:W-:Y:S01]  /*4ad0*/  STL [R1+0x1670], R3 ;  /* 0x0016700301007387 */ /* 0x0003e20000100800 */
[----:B--2---:R-:W-:-:S04]  /*4ae0*/  IMAD.HI.U32 R12, R10, R11, RZ ;  /* 0x0000000b0a0c7227 */ /* 0x004fc800078e00ff */
[----:B------:R-:W-:Y:S01]  /*4af0*/  IMAD.MOV R14, RZ, RZ, -R14 ;  /* 0x000000ffff0e7224 */ /* 0x000fe200078e0a0e */
[----:B0-----:R-:W-:Y:S01]  /*4b00*/  IABS R2, R2 ;  /* 0x0000000200027213 */ /* 0x001fe20000000000 */
[----:B------:R-:W-:Y:S02]  /*4b10*/  IMAD.MOV R12, RZ, RZ, -R12 ;  /* 0x000000ffff0c7224 */ /* 0x000fe400078e0a0c */
[----:B------:R-:W-:Y:S01]  /*4b20*/  IMAD R13, R9, R14, R13 ;  /* 0x0000000e090d7224 */ /* 0x000fe200078e020d */
[----:B-1----:R-:W-:Y:S01]  /*4b30*/  IABS R3, R3 ;  /* 0x0000000300037213 */ /* 0x002fe20000000000 */
[----:B------:R-:W-:-:S03]  /*4b40*/  IMAD.HI.U32 R6, R10, R2, RZ ;  /* 0x000000020a067227 */ /* 0x000fc600078e00ff */
[----:B------:R0:W-:Y:S01]  /*4b50*/  STL [R1+0x28], R13 ;  /* 0x0000280d01007387 */ /* 0x0001e20000100800 */
[----:B------:R-:W-:-:S04]  /*4b60*/  IMAD.HI.U32 R8, R10, R3, RZ ;  /* 0x000000030a087227 */ /* 0x000fc800078e00ff */
[----:B------:R-:W-:Y:S02]  /*4b70*/  IMAD.MOV R6, RZ, RZ, -R6 ;  /* 0x000000ffff067224 */ /* 0x000fe400078e0a06 */
[C---:B------:R-:W-:Y:S02]  /*4b80*/  IMAD R11, R9.reuse, R12, R11 ;  /* 0x0000000c090b7224 */ /* 0x040fe400078e020b */
[----:B------:R-:W-:Y:S02]  /*4b90*/  IMAD.MOV R8, RZ, RZ, -R8 ;  /* 0x000000ffff087224 */ /* 0x000fe400078e0a08 */
[C---:B------:R-:W-:Y:S01]  /*4ba0*/  IMAD R6, R9.reuse, R6, R2 ;  /* 0x0000000609067224 */ /* 0x040fe200078e0202 */
[----:B------:R1:W-:Y:S01]  /*4bb0*/  STL [R1+0x160], R11 ;  /* 0x0001600b01007387 */ /* 0x0003e20000100800 */
[----:B------:R-:W-:Y:S02]  /*4bc0*/  IMAD R2, R9, R8, R3 ;  /* 0x0000000809027224 */ /* 0x000fe400078e0203 */
[C---:B0-----:R-:W-:Y:S01]  /*4bd0*/  VIADD R13, R64.reuse, 0x9f ;  /* 0x0000009f400d7836 */ /* 0x041fe20000000000 */
[----:B------:R0:W-:Y:S01]  /*4be0*/  STL [R1+0x294], R6 ;  /* 0x0002940601007387 */ /* 0x0001e20000100800 */
[----:B------:R-:W-:-:S02]  /*4bf0*/  VIADD R12, R64, 0xa0 ;  /* 0x000000a0400c7836 */ /* 0x000fc40000000000 */
[----:B------:R-:W-:Y:S01]  /*4c00*/  IMAD R68, R9, R35, R68 ;  /* 0x0000002309447224 */ /* 0x000fe200078e0244 */
[----:B------:R2:W-:Y:S01]  /*4c10*/  STL [R1+0x298], R2 ;  /* 0x0002980201007387 */ /* 0x0005e20000100800 */
[----:B------:R-:W-:Y:S01]  /*4c20*/  IABS R8, R13 ;  /* 0x0000000d00087213 */ /* 0x000fe20000000000 */
[C---:B-1----:R-:W-:Y:S01]  /*4c30*/  VIADD R11, R64.reuse, 0x9e ;  /* 0x0000009e400b7836 */ /* 0x042fe20000000000 */
[----:B------:R-:W-:Y:S01]  /*4c40*/  IABS R35, R12 ;  /* 0x0000000c00237213 */ /* 0x000fe20000000000 */
[----:B0-----:R-:W-:-:S03]  /*4c50*/  VIADD R6, R64, 0xa1 ;  /* 0x000000a140067836 */ /* 0x001fc60000000000 */
[----:B------:R0:W-:Y:S01]  /*4c60*/  STL [R1+0x15a0], R11 ;  /* 0x0015a00b01007387 */ /* 0x0001e20000100800 */
[----:B------:R-:W-:-:S03]  /*4c70*/  IMAD.HI.U32 R14, R10, R35, RZ ;  /* 0x000000230a0e7227 */ /* 0x000fc600078e00ff */
[----:B------:R1:W-:Y:S01]  /*4c80*/  STL [R1+0x15e0], R13 ;  /* 0x0015e00d01007387 */ /* 0x0003e20000100800 */
[----:B--2---:R-:W-:Y:S01]  /*4c90*/  VIADD R2, R64, 0xa2 ;  /* 0x000000a240027836 */ /* 0x004fe20000000000 */
[----:B------:R-:W-:Y:S01]  /*4ca0*/  IABS R69, R6 ;  /* 0x0000000600457213 */ /* 0x000fe20000000000 */
[----:B------:R-:W-:Y:S01]  /*4cb0*/  IMAD.MOV R14, RZ, RZ, -R14 ;  /* 0x000000ffff0e7224 */ /* 0x000fe200078e0a0e */
[----:B------:R2:W-:Y:S01]  /*4cc0*/  STL [R1+0x15f4], R12 ;  /* 0x0015f40c01007387 */ /* 0x0005e20000100800 */
[----:B0-----:R-:W-:Y:S02]  /*4cd0*/  IABS R11, R11 ;  /* 0x0000000b000b7213 */ /* 0x001fe40000000000 */
[----:B------:R-:W-:Y:S01]  /*4ce0*/  IMAD R35, R9, R14, R35 ;  /* 0x0000000e09237224 */ /* 0x000fe200078e0223 */
[----:B------:R-:W-:Y:S01]  /*4cf0*/  STL [R1+0x1640], R6 ;  /* 0x0016400601007387 */ /* 0x000fe20000100800 */
[----:B-1----:R-:W-:-:S03]  /*4d00*/  IMAD.HI.U32 R13, R10, R8, RZ ;  /* 0x000000080a0d7227 */ /* 0x002fc600078e00ff */
[----:B------:R0:W-:Y:S01]  /*4d10*/  STL [R1+0x1658], R2 ;  /* 0x0016580201007387 */ /* 0x0001e20000100800 */
[----:B--2---:R-:W-:-:S04]  /*4d20*/  IMAD.HI.U32 R12, R10, R11, RZ ;  /* 0x0000000b0a0c7227 */ /* 0x004fc800078e00ff */
[----:B------:R-:W-:Y:S02]  /*4d30*/  IMAD.MOV R12, RZ, RZ, -R12 ;  /* 0x000000ffff0c7224 */ /* 0x000fe400078e0a0c */
[----:B------:R-:W-:Y:S01]  /*4d40*/  IMAD.MOV R13, RZ, RZ, -R13 ;  /* 0x000000ffff0d7224 */ /* 0x000fe200078e0a0d */
[----:B0-----:R-:W-:Y:S01]  /*4d50*/  IABS R2, R2 ;  /* 0x0000000200027213 */ /* 0x001fe20000000000 */
[----:B------:R-:W-:Y:S02]  /*4d60*/  IMAD R11, R9, R12, R11 ;  /* 0x0000000c090b7224 */ /* 0x000fe400078e020b */
[----:B------:R-:W-:-:S03]  /*4d70*/  IMAD.HI.U32 R6, R10, R69, RZ ;  /* 0x000000450a067227 */ /* 0x000fc600078e00ff */
[----:B------:R0:W-:Y:S01]  /*4d80*/  STL [R1+0x28c], R11 ;  /* 0x00028c0b01007387 */ /* 0x0001e20000100800 */
[----:B------:R-:W-:-:S04]  /*4d90*/  IMAD.HI.U32 R3, R10, R2, RZ ;  /* 0x000000020a037227 */ /* 0x000fc800078e00ff */
[----:B------:R-:W-:Y:S02]  /*4da0*/  IMAD.MOV R3, RZ, RZ, -R3 ;  /* 0x000000ffff037224 */ /* 0x000fe400078e0a03 */
[C---:B------:R-:W-:Y:S02]  /*4db0*/  IMAD R8, R9.reuse, R13, R8 ;  /* 0x0000000d09087224 */ /* 0x040fe400078e0208 */
[C---:B------:R-:W-:Y:S02]  /*4dc0*/  IMAD R2, R9.reuse, R3, R2 ;  /* 0x0000000309027224 */ /* 0x040fe400078e0202 */
[----:B------:R-:W-:Y:S01]  /*4dd0*/  IMAD.MOV R6, RZ, RZ, -R6 ;  /* 0x000000ffff067224 */ /* 0x000fe200078e0a06 */
[----:B------:R1:W-:Y:S01]  /*4de0*/  STL [R1+0x288], R8 ;  /* 0x0002880801007387 */ /* 0x0003e20000100800 */
[C---:B0-----:R-:W-:Y:S02]  /*4df0*/  VIADD R11, R64.reuse, 0xa3 ;  /* 0x000000a3400b7836 */ /* 0x041fe40000000000 */
[----:B------:R-:W-:Y:S01]  /*4e00*/  VIADD R13, R64, 0xa4 ;  /* 0x000000a4400d7836 */ /* 0x000fe20000000000 */
[----:B------:R0:W-:Y:S01]  /*4e10*/  STL [R1+0x30], R2 ;  /* 0x0000300201007387 */ /* 0x0001e20000100800 */
[----:B------:R-:W-:-:S02]  /*4e20*/  IMAD R69, R9, R6, R69 ;  /* 0x0000000609457224 */ /* 0x000fc400078e0245 */
[C---:B------:R-:W-:Y:S01]  /*4e30*/  VIADD R12, R64.reuse, 0xa5 ;  /* 0x000000a5400c7836 */ /* 0x040fe20000000000 */
[----:B------:R2:W-:Y:S01]  /*4e40*/  STL [R1+0x15b4], R11 ;  /* 0x0015b40b01007387 */ /* 0x0005e20000100800 */
[C---:B------:R-:W-:Y:S02]  /*4e50*/  VIADD R6, R64.reuse, 0xa6 ;  /* 0x000000a640067836 */ /* 0x040fe40000000000 */
[----:B-1----:R-:W-:Y:S01]  /*4e60*/  VIADD R8, R64, 0xa7 ;  /* 0x000000a740087836 */ /* 0x002fe20000000000 */
[----:B------:R1:W-:Y:S01]  /*4e70*/  STL [R1+0x15c8], R13 ;  /* 0x0015c80d01007387 */ /* 0x0003e20000100800 */
[----:B------:R-:W-:Y:S02]  /*4e80*/  IABS R3, R12 ;  /* 0x0000000c00037213 */ /* 0x000fe40000000000 */
[----:B0-----:R-:W-:Y:S01]  /*4e90*/  IABS R2, R13 ;  /* 0x0000000d00027213 */ /* 0x001fe20000000000 */
[----:B------:R-:W-:Y:S01]  /*4ea0*/  STL [R1+0x1614], R12 ;  /* 0x0016140c01007387 */ /* 0x000fe20000100800 */
[----:B--2---:R-:W-:Y:S01]  /*4eb0*/  IABS R11, R11 ;  /* 0x0000000b000b7213 */ /* 0x004fe20000000000 */
[----:B------:R-:W-:-:S02]  /*4ec0*/  IMAD.HI.U32 R37, R10, R3, RZ ;  /* 0x000000030a257227 */ /* 0x000fc400078e00ff */
[----:B------:R0:W-:Y:S02]  /*4ed0*/  STL [R1+0x1628], R6 ;  /* 0x0016280601007387 */ /* 0x0001e40000100800 */
[C---:B------:R-:W-:Y:S02]  /*4ee0*/  IMAD.HI.U32 R14, R10.reuse, R11, RZ ;  /* 0x0000000b0a0e7227 */ /* 0x040fe400078e00ff */
[----:B------:R2:W-:Y:S02]  /*4ef0*/  STL [R1+0x166c], R8 ;  /* 0x00166c0801007387 */ /* 0x0005e40000100800 */
[----:B-1----:R-:W-:Y:S01]  /*4f00*/  IMAD.HI.U32 R13, R10, R2, RZ ;  /* 0x000000020a0d7227 */ /* 0x002fe200078e00ff */
[----:B0-----:R-:W-:-:S03]  /*4f10*/  IABS R6, R6 ;  /* 0x0000000600067213 */ /* 0x001fc60000000000 */
[----:B------:R-:W-:Y:S02]  /*4f20*/  IMAD.MOV R14, RZ, RZ, -R14 ;  /* 0x000000ffff0e7224 */ /* 0x000fe400078e0a0e */
[----:B------:R-:W-:Y:S01]  /*4f30*/  IMAD.MOV R13, RZ, RZ, -R13 ;  /* 0x000000ffff0d7224 */ /* 0x000fe200078e0a0d */
[----:B--2---:R-:W-:Y:S01]  /*4f40*/  IABS R8, R8 ;  /* 0x0000000800087213 */ /* 0x004fe20000000000 */
[----:B------:R-:W-:-:S04]  /*4f50*/  IMAD.HI.U32 R36, R10, R6, RZ ;  /* 0x000000060a247227 */ /* 0x000fc800078e00ff */
[----:B------:R-:W-:-:S04]  /*4f60*/  IMAD.HI.U32 R12, R10, R8, RZ ;  /* 0x000000080a0c7227 */ /* 0x000fc800078e00ff */
[----:B------:R-:W-:Y:S02]  /*4f70*/  IMAD.MOV R37, RZ, RZ, -R37 ;  /* 0x000000ffff257224 */ /* 0x000fe400078e0a25 */
[C---:B------:R-:W-:Y:S02]  /*4f80*/  IMAD R14, R9.reuse, R14, R11 ;  /* 0x0000000e090e7224 */ /* 0x040fe400078e020b */
[----:B------:R-:W-:Y:S02]  /*4f90*/  IMAD.MOV R36, RZ, RZ, -R36 ;  /* 0x000000ffff247224 */ /* 0x000fe400078e0a24 */
[C---:B------:R-:W-:Y:S01]  /*4fa0*/  IMAD R2, R9.reuse, R13, R2 ;  /* 0x0000000d09027224 */ /* 0x040fe200078e0202 */
[----:B------:R-:W-:Y:S01]  /*4fb0*/  STL [R1+0xbc], R14 ;  /* 0x0000bc0e01007387 */ /* 0x000fe20000100800 */
[----:B------:R-:W-:Y:S02]  /*4fc0*/  IMAD.MOV R12, RZ, RZ, -R12 ;  /* 0x000000ffff0c7224 */ /* 0x000fe400078e0a0c */
[C---:B------:R-:W-:Y:S01]  /*4fd0*/  IMAD R11, R9.reuse, R37, R3 ;  /* 0x00000025090b7224 */ /* 0x040fe200078e0203 */
[----:B------:R0:W-:Y:S01]  /*4fe0*/  STL [R1+0x268], R2 ;  /* 0x0002680201007387 */ /* 0x0001e20000100800 */
[----:B------:R-:W-:-:S02]  /*4ff0*/  IMAD R3, R9, R36, R6 ;  /* 0x0000002409037224 */ /* 0x000fc400078e0206 */
[C---:B------:R-:W-:Y:S01]  /*5000*/  VIADD R13, R64.reuse, 0xa8 ;  /* 0x000000a8400d7836 */ /* 0x040fe20000000000 */
[----:B------:R1:W-:Y:S01]  /*5010*/  STL [R1+0x264], R11 ;  /* 0x0002640b01007387 */ /* 0x0003e20000100800 */
[----:B------:R-:W-:-:S03]  /*5020*/  VIADD R6, R64, 0xaa ;  /* 0x000000aa40067836 */ /* 0x000fc60000000000 */
[----:B------:R2:W-:Y:S01]  /*5030*/  STL [R1+0x26c], R3 ;  /* 0x00026c0301007387 */ /* 0x0005e20000100800 */
[----:B------:R-:W-:Y:S01]  /*5040*/  IABS R36, R13 ;  /* 0x0000000d00247213 */ /* 0x000fe20000000000 */
[----:B0-----:R-:W-:Y:S02]  /*5050*/  IMAD R2, R9, R12, R8 ;  /* 0x0000000c09027224 */ /* 0x001fe400078e0208 */
[----:B-1----:R-:W-:-:S03]  /*5060*/  VIADD R11, R64, 0xa9 ;  /* 0x000000a9400b7836 */ /* 0x002fc60000000000 */
[----:B------:R0:W-:Y:S01]  /*5070*/  STL [R1+0x270], R2 ;  /* 0x0002700201007387 */ /* 0x0001e20000100800 */
[----:B------:R-:W-:-:S03]  /*5080*/  IMAD.HI.U32 R14, R10, R36, RZ ;  /* 0x000000240a0e7227 */ /* 0x000fc600078e00ff */
[----:B------:R1:W-:Y:S01]  /*5090*/  STL [R1+0x159c], R13 ;  /* 0x00159c0d01007387 */ /* 0x0003e20000100800 */
[C---:B--2---:R-:W-:Y:S01]  /*50a0*/  VIADD R3, R64.reuse, 0xab ;  /* 0x000000ab40037836 */ /* 0x044fe20000000000 */
[----:B------:R-:W-:Y:S01]  /*50b0*/  IABS R70, R11 ;  /* 0x0000000b00467213 */ /* 0x000fe20000000000 */
[----:B------:R-:W-:Y:S01]  /*50c0*/  IMAD.MOV R14, RZ, RZ, -R14 ;  /* 0x000000ffff0e7224 */ /* 0x000fe200078e0a0e */
[----:B------:R2:W-:Y:S01]  /*50d0*/  STL [R1+0x15dc], R11 ;  /* 0x0015dc0b01007387 */ /* 0x0005e20000100800 */
[----:B0-----:R-:W-:-:S03]  /*50e0*/  VIADD R2, R64, 0xac ;  /* 0x000000ac40027836 */ /* 0x001fc60000000000 */
[----:B------:R0:W-:Y:S01]  /*50f0*/  STL [R1+0x15f0], R6 ;  /* 0x0015f00601007387 */ /* 0x0001e20000100800 */
[----:B------:R-:W-:Y:S02]  /*5100*/  IMAD R36, R9, R14, R36 ;  /* 0x0000000e09247224 */ /* 0x000fe400078e0224 */
[C---:B-1----:R-:W-:Y:S01]  /*5110*/  IMAD.HI.U32 R13, R10.reuse, R70, RZ ;  /* 0x000000460a0d7227 */ /* 0x042fe200078e00ff */
[----:B------:R-:W-:Y:S01]  /*5120*/  STL [R1+0x163c], R3 ;  /* 0x00163c0301007387 */ /* 0x000fe20000100800 */
[----:B--2---:R-:W-:Y:S02]  /*5130*/  IABS R11, R6 ;  /* 0x00000006000b7213 */ /* 0x004fe40000000000 */
[----:B------:R-:W-:Y:S01]  /*5140*/  IMAD.MOV R13, RZ, RZ, -R13 ;  /* 0x000000ffff0d7224 */ /* 0x000fe200078e0a0d */
[----:B------:R1:W-:Y:S01]  /*5150*/  STL [R1+0x1654], R2 ;  /* 0x0016540201007387 */ /* 0x0003e20000100800 */
[----:B0-----:R-:W-:Y:S01]  /*5160*/  IABS R6, R3 ;  /* 0x0000000300067213 */ /* 0x001fe20000000000 */
[----:B------:R-:W-:-:S04]  /*5170*/  IMAD.HI.U32 R12, R10, R11, RZ ;  /* 0x0000000b0a0c7227 */ /* 0x000fc800078e00ff */
[----:B------:R-:W-:Y:S01]  /*5180*/  IMAD.HI.U32 R8, R10, R6, RZ ;  /* 0x000000060a087227 */ /* 0x000fe200078e00ff */
[----:B-1----:R-:W-:-:S03]  /*5190*/  IABS R2, R2 ;  /* 0x0000000200027213 */ /* 0x002fc60000000000 */
        /* <DEDUP_REMOVED lines=14> */
[C---:B0-----:R-:W-:Y:S01]  /*5280*/  VIADD R11, R64.reuse, 0xb1 ;  /* 0x000000b1400b7836 */ /* 0x041fe20000000000 */
[----:B------:R-:W-:Y:S02]  /*5290*/  IABS R3, R13 ;  /* 0x0000000d00037213 */ /* 0x000fe40000000000 */
[----:B------:R0:W-:Y:S01]  /*52a0*/  STL [R1+0x15b0], R8 ;  /* 0x0015b00801007387 */ /* 0x0001e20000100800 */
[----:B------:R-:W-:Y:S01]  /*52b0*/  IABS R37, R12 ;  /* 0x0000000c00257213 */ /* 0x000fe20000000000 */
[----:B-1----:R-:W-:Y:S01]  /*52c0*/  VIADD R6, R64, 0xaf ;  /* 0x000000af40067836 */ /* 0x002fe20000000000 */
[----:B------:R-:W-:Y:S01]  /*52d0*/  IABS R71, R11 ;  /* 0x0000000b00477213 */ /* 0x000fe20000000000 */
[----:B------:R-:W-:Y:S02]  /*52e0*/  STL [R1+0x15c4], R13 ;  /* 0x0015c40d01007387 */ /* 0x000fe40000100800 */
        /* <DEDUP_REMOVED lines=27> */
[C---:B-1----:R-:W-:Y:S01]  /*54a0*/  VIADD R8, R64.reuse, 0xb6 ;  /* 0x000000b640087836 */ /* 0x042fe20000000000 */
[----:B------:R-:W-:Y:S02]  /*54b0*/  IABS R6, R11 ;  /* 0x0000000b00067213 */ /* 0x000fe40000000000 */
[----:B------:R-:W-:Y:S01]  /*54c0*/  STL [R1+0x15d8], R12 ;  /* 0x0015d80c01007387 */ /* 0x000fe20000100800 */
[----:B--2---:R-:W-:Y:S02]  /*54d0*/  VIADD R3, R64, 0xb4 ;  /* 0x000000b440037836 */ /* 0x004fe40000000000 */
[----:B------:R-:W-:Y:S01]  /*54e0*/  IMAD.HI.U32 R13, R10, R6, RZ ;  /* 0x000000060a0d7227 */ /* 0x000fe200078e00ff */
[----:B0-----:R-:W-:Y:S02]  /*54f0*/  IABS R38, R38 ;  /* 0x0000002600267213 */ /* 0x001fe40000000000 */
[----:B------:R0:W-:Y:S01]  /*5500*/  STL [R1+0x15ec], R3 ;  /* 0x0015ec0301007387 */ /* 0x0001e20000100800 */
[----:B------:R-:W-:-:S03]  /*5510*/  IMAD.MOV R13, RZ, RZ, -R13 ;  /* 0x000000ffff0d7224 */ /* 0x000fc600078e0a0d */
[----:B------:R1:W-:Y:S01]  /*5520*/  STL [R1+0x1638], R11 ;  /* 0x0016380b01007387 */ /* 0x0003e20000100800 */
[----:B------:R-:W-:-:S03]  /*5530*/  IMAD.HI.U32 R39, R10, R38, RZ ;  /* 0x000000260a277227 */ /* 0x000fc600078e00ff */
[----:B------:R2:W-:Y:S01]  /*5540*/  STL [R1+0x1650], R8 ;  /* 0x0016500801007387 */ /* 0x0005e20000100800 */
[----:B------:R-:W-:Y:S01]  /*5550*/  IMAD.MOV R39, RZ, RZ, -R39 ;  /* 0x000000ffff277224 */ /* 0x000fe200078e0a27 */
[----:B0-----:R-:W-:-:S03]  /*5560*/  IABS R3, R3 ;  /* 0x0000000300037213 */ /* 0x001fc60000000000 */
[----:B------:R-:W-:Y:S02]  /*5570*/  IMAD R38, R9, R39, R38 ;  /* 0x0000002709267224 */ /* 0x000fe400078e0226 */
[----:B-1----:R-:W-:Y:S01]  /*5580*/  IMAD.HI.U32 R11, R10, R2, RZ ;  /* 0x000000020a0b7227 */ /* 0x002fe200078e00ff */
[----:B--2---:R-:W-:-:S03]  /*5590*/  IABS R8, R8 ;  /* 0x0000000800087213 */ /* 0x004fc60000000000 */
[C---:B------:R-:W-:Y:S01]  /*55a0*/  IMAD.HI.U32 R12, R10.reuse, R3, RZ ;  /* 0x000000030a0c7227 */ /* 0x040fe200078e00ff */
[----:B------:R-:W-:Y:S03]  /*55b0*/  STL [R1+0x3c], R38 ;  /* 0x00003c2601007387 */ /* 0x000fe60000100800 */
[----:B------:R-:W-:Y:S02]  /*55c0*/  IMAD.MOV R11, RZ, RZ, -R11 ;  /* 0x000000ffff0b7224 */ /* 0x000fe400078e0a0b */
[----:B------:R-:W-:-:S04]  /*55d0*/  IMAD.HI.U32 R14, R10, R8, RZ ;  /* 0x000000080a0e7227 */ /* 0x000fc800078e00ff */
[----:B------:R-:W-:Y:S02]  /*55e0*/  IMAD.MOV R12, RZ, RZ, -R12 ;  /* 0x000000ffff0c7224 */ /* 0x000fe400078e0a0c */
[C---:B------:R-:W-:Y:S02]  /*55f0*/  IMAD R2, R9.reuse, R11, R2 ;  /* 0x0000000b09027224 */ /* 0x040fe400078e0202 */
[----:B------:R-:W-:Y:S02]  /*5600*/  IMAD.MOV R14, RZ, RZ, -R14 ;  /* 0x000000ffff0e7224 */ /* 0x000fe400078e0a0e */
[C---:B------:R-:W-:Y:S01]  /*5610*/  IMAD R11, R9.reuse, R12, R3 ;  /* 0x0000000c090b7224 */ /* 0x040fe200078e0203 */
[----:B------:R0:W-:Y:S01]  /*5620*/  STL [R1+0x98], R2 ;  /* 0x0000980201007387 */ /* 0x0001e20000100800 */
[----:B------:R-:W-:Y:S02]  /*5630*/  IMAD R3, R9, R13, R6 ;  /* 0x0000000d09037224 */ /* 0x000fe400078e0206 */
[C---:B------:R-:W-:Y:S01]  /*5640*/  VIADD R12, R64.reuse, 0xb7 ;  /* 0x000000b7400c7836 */ /* 0x040fe20000000000 */
[----:B------:R1:W-:Y:S01]  /*5650*/  STL [R1+0x23c], R11 ;  /* 0x00023c0b01007387 */ /* 0x0003e20000100800 */
[----:B------:R-:W-:-:S03]  /*5660*/  VIADD R6, R64, 0xb9 ;  /* 0x000000b940067836 */ /* 0x000fc60000000000 */
[----:B------:R2:W-:Y:S01]  /*5670*/  STL [R1+0x238], R3 ;  /* 0x0002380301007387 */ /* 0x0005e20000100800 */
[----:B0-----:R-:W-:Y:S01]  /*5680*/  IMAD R2, R9, R14, R8 ;  /* 0x0000000e09027224 */ /* 0x001fe200078e0208 */
[----:B------:R-:W-:Y:S01]  /*5690*/  IABS R76, R6 ;  /* 0x00000006004c7213 */ /* 0x000fe20000000000 */
[----:B-1----:R-:W-:-:S03]  /*56a0*/  VIADD R11, R64, 0xb8 ;  /* 0x000000b8400b7836 */ /* 0x002fc60000000000 */
[----:B------:R0:W-:Y:S01]  /*56b0*/  STL [R1+0x240], R2 ;  /* 0x0002400201007387 */ /* 0x0001e20000100800 */
[----:B--2---:R-:W-:-:S03]  /*56c0*/  VIADD R3, R64, 0xba ;  /* 0x000000ba40037836 */ /* 0x004fc60000000000 */
[----:B------:R1:W-:Y:S01]  /*56d0*/  STL [R1+0x15ac], R12 ;  /* 0x0015ac0c01007387 */ /* 0x0003e20000100800 */
[----:B------:R-:W-:-:S03]  /*56e0*/  IABS R38, R11 ;  /* 0x0000000b00267213 */ /* 0x000fc60000000000 */
[----:B------:R-:W-:Y:S01]  /*56f0*/  STL [R1+0x15c0], R11 ;  /* 0x0015c00b01007387 */ /* 0x000fe20000100800 */
[----:B0-----:R-:W-:-:S03]  /*5700*/  VIADD R2, R64, 0xbb ;  /* 0x000000bb40027836 */ /* 0x001fc60000000000 */
[----:B------:R0:W-:Y:S01]  /*5710*/  STL [R1+0x160c], R6 ;  /* 0x00160c0601007387 */ /* 0x0001e20000100800 */
[C---:B------:R-:W-:Y:S01]  /*5720*/  IMAD.HI.U32 R14, R10.reuse, R38, RZ ;  /* 0x000000260a0e7227 */ /* 0x040fe200078e00ff */
[----:B-1----:R-:W-:Y:S02]  /*5730*/  IABS R12, R12 ;  /* 0x0000000c000c7213 */ /* 0x002fe40000000000 */
[----:B------:R-:W-:Y:S01]  /*5740*/  STL [R1+0x1620], R3 ;  /* 0x0016200301007387 */ /* 0x000fe20000100800 */
[----:B------:R-:W-:Y:S02]  /*5750*/  IMAD.MOV R14, RZ, RZ, -R14 ;  /* 0x000000ffff0e7224 */ /* 0x000fe400078e0a0e */
[C---:B------:R-:W-:Y:S01]  /*5760*/  IMAD.HI.U32 R13, R10.reuse, R12, RZ ;  /* 0x0000000c0a0d7227 */ /* 0x040fe200078e00ff */
[----:B------:R1:W-:Y:S01]  /*5770*/  STL [R1+0x1664], R2 ;  /* 0x0016640201007387 */ /* 0x0003e20000100800 */
[----:B0-----:R-:W-:Y:S02]  /*5780*/  IABS R6, R3 ;  /* 0x0000000300067213 */ /* 0x001fe40000000000 */
[----:B------:R-:W-:-:S04]  /*5790*/  IMAD.HI.U32 R11, R10, R76, RZ ;  /* 0x0000004c0a0b7227 */ /* 0x000fc800078e00ff */
[----:B------:R-:W-:Y:S01]  /*57a0*/  IMAD.HI.U32 R8, R10, R6, RZ ;  /* 0x000000060a087227 */ /* 0x000fe200078e00ff */
[----:B-1----:R-:W-:-:S03]  /*57b0*/  IABS R2, R2 ;  /* 0x0000000200027213 */ /* 0x002fc60000000000 */
[----:B------:R-:W-:Y:S02]  /*57c0*/  IMAD.MOV R13, RZ, RZ, -R13 ;  /* 0x000000ffff0d7224 */ /* 0x000fe400078e0a0d */
[----:B------:R-:W-:Y:S02]  /*57d0*/  IMAD.MOV R8, RZ, RZ, -R8 ;  /* 0x000000ffff087224 */ /* 0x000fe400078e0a08 */
[----:B------:R-:W-:-:S04]  /*57e0*/  IMAD.HI.U32 R3, R10, R2, RZ ;  /* 0x000000020a037227 */ /* 0x000fc800078e00ff */
[----:B------:R-:W-:Y:S02]  /*57f0*/  IMAD.MOV R11, RZ, RZ, -R11 ;  /* 0x000000ffff0b7224 */ /* 0x000fe400078e0a0b */
[----:B------:R-:W-:Y:S02]  /*5800*/  IMAD.MOV R3, RZ, RZ, -R3 ;  /* 0x000000ffff037224 */ /* 0x000fe400078e0a03 */
[C---:B------:R-:W-:Y:S02]  /*5810*/  IMAD R12, R9.reuse, R13, R12 ;  /* 0x0000000d090c7224 */ /* 0x040fe400078e020c */
[C---:B------:R-:W-:Y:S02]  /*5820*/  IMAD R6, R9.reuse, R8, R6 ;  /* 0x0000000809067224 */ /* 0x040fe400078e0206 */
[C---:B------:R-:W-:Y:S01]  /*5830*/  IMAD R76, R9.reuse, R11, R76 ;  /* 0x0000000b094c7224 */ /* 0x040fe200078e024c */
[----:B------:R0:W-:Y:S01]  /*5840*/  STL [R1+0x234], R12 ;  /* 0x0002340c01007387 */ /* 0x0001e20000100800 */
[----:B------:R-:W-:-:S02]  /*5850*/  IMAD R2, R9, R3, R2 ;  /* 0x0000000309027224 */ /* 0x000fc400078e0202 */
[C---:B------:R-:W-:Y:S01]  /*5860*/  VIADD R11, R64.reuse, 0xbc ;  /* 0x000000bc400b7836 */ /* 0x040fe20000000000 */
[----:B------:R1:W-:Y:S01]  /*5870*/  STL [R1+0x44], R6 ;  /* 0x0000440601007387 */ /* 0x0003e20000100800 */
[C---:B------:R-:W-:Y:S02]  /*5880*/  VIADD R8, R64.reuse, 0xbd ;  /* 0x000000bd40087836 */ /* 0x040fe40000000000 */
[C---:B------:R-:W-:Y:S01]  /*5890*/  VIADD R13, R64.reuse, 0xc0 ;  /* 0x000000c0400d7836 */ /* 0x040fe20000000000 */
[----:B------:R2:W-:Y:S01]  /*58a0*/  STL [R1+0x90], R2 ;  /* 0x0000900201007387 */ /* 0x0005e20000100800 */
[----:B------:R-:W-:Y:S02]  /*58b0*/  IMAD R38, R9, R14, R38 ;  /* 0x0000000e09267224 */ /* 0x000fe400078e0226 */
[C---:B0-----:R-:W-:Y:S01]  /*58c0*/  VIADD R12, R64.reuse, 0xc1 ;  /* 0x000000c1400c7836 */ /* 0x041fe20000000000 */
[----:B------:R0:W-:Y:S01]  /*58d0*/  STL [R1+0x1594], R11 ;  /* 0x0015940b01007387 */ /* 0x0001e20000100800 */
[----:B------:R-:W-:Y:S01]  /*58e0*/  IABS R39, R13 ;  /* 0x0000000d00277213 */ /* 0x000fe20000000000 */
[----:B-1----:R-:W-:-:S02]  /*58f0*/  VIADD R6, R64, 0xc2 ;  /* 0x000000c240067836 */ /* 0x002fc40000000000 */
[----:B------:R1:W-:Y:S01]  /*5900*/  STL [R1+0x15d4], R8 ;  /* 0x0015d40801007387 */ /* 0x0003e20000100800 */
[----:B------:R-:W-:Y:S01]  /*5910*/  IABS R74, R12 ;  /* 0x0000000c004a7213 */ /* 0x000fe20000000000 */
[C---:B------:R-:W-:Y:S01]  /*5920*/  IMAD.HI.U32 R14, R10.reuse, R39, RZ ;  /* 0x000000270a0e7227 */ /* 0x040fe200078e00ff */
[----:B--2---:R-:W-:Y:S01]  /*5930*/  IABS R2, R6 ;  /* 0x0000000600027213 */ /* 0x004fe20000000000 */
[----:B------:R2:W-:Y:S01]  /*5940*/  STL [R1+0x164c], R13 ;  /* 0x00164c0d01007387 */ /* 0x0005e20000100800 */
[----:B0-----:R-:W-:Y:S01]  /*5950*/  IABS R11, R11 ;  /* 0x0000000b000b7213 */ /* 0x001fe20000000000 */
[----:B------:R-:W-:Y:S02]  /*5960*/  IMAD.MOV R14, RZ, RZ, -R14 ;  /* 0x000000ffff0e7224 */ /* 0x000fe400078e0a0e */
[----:B------:R0:W-:Y:S01]  /*5970*/  STL [R1+0x167c], R12 ;  /* 0x00167c0c01007387 */ /* 0x0001e20000100800 */
[----:B------:R-:W-:Y:S01]  /*5980*/  IMAD.HI.U32 R3, R10, R2, RZ ;  /* 0x000000020a037227 */ /* 0x000fe200078e00ff */
[----:B-1----:R-:W-:-:S02]  /*5990*/  IABS R8, R8 ;  /* 0x0000000800087213 */ /* 0x002fc40000000000 */
[----:B------:R1:W-:Y:S01]  /*59a0*/  STL [R1+0x1680], R6 ;  /* 0x0016800601007387 */ /* 0x0003e20000100800 */
[----:B------:R-:W-:Y:S02]  /*59b0*/  IMAD.MOV R3, RZ, RZ, -R3 ;  /* 0x000000ffff037224 */ /* 0x000fe400078e0a03 */
[----:B--2---:R-:W-:-:S04]  /*59c0*/  IMAD.HI.U32 R13, R10, R8, RZ ;  /* 0x000000080a0d7227 */ /* 0x004fc800078e00ff */
[----:B0-----:R-:W-:-:S04]  /*59d0*/  IMAD.HI.U32 R12, R10, R11, RZ ;  /* 0x0000000b0a0c7227 */ /* 0x001fc800078e00ff */
[----:B------:R-:W-:Y:S02]  /*59e0*/  IMAD.MOV R12, RZ, RZ, -R12 ;  /* 0x000000ffff0c7224 */ /* 0x000fe400078e0a0c */
[----:B-1----:R-:W-:-:S04]  /*59f0*/  IMAD.HI.U32 R6, R10, R74, RZ ;  /* 0x0000004a0a067227 */ /* 0x002fc800078e00ff */
        /* <DEDUP_REMOVED lines=8> */
[----:B------:R-:W-:-:S02]  /*5a80*/  VIADD R13, R64, 0xc8 ;  /* 0x000000c8400d7836 */ /* 0x000fc40000000000 */
[C---:B------:R-:W-:Y:S01]  /*5a90*/  IMAD R74, R9.reuse, R6, R74 ;  /* 0x00000006094a7224 */ /* 0x040fe200078e024a */
[----:B------:R2:W-:Y:S01]  /*5aa0*/  STL [R1+0x4c], R2 ;  /* 0x00004c0201007387 */ /* 0x0005e20000100800 */
[C---:B------:R-:W-:Y:S01]  /*5ab0*/  VIADD R6, R64.reuse, 0xca ;  /* 0x000000ca40067836 */ /* 0x040fe20000000000 */
[----:B------:R-:W-:Y:S01]  /*5ac0*/  IABS R40, R13 ;  /* 0x0000000d00287213 */ /* 0x000fe20000000000 */
[C---:B0-----:R-:W-:Y:S01]  /*5ad0*/  VIADD R11, R64.reuse, 0xc9 ;  /* 0x000000c9400b7836 */ /* 0x041fe20000000000 */
[----:B------:R0:W-:Y:S01]  /*5ae0*/  STL [R1+0x1608], R12 ;  /* 0x0016080c01007387 */ /* 0x0001e20000100800 */
[----:B------:R-:W-:Y:S02]  /*5af0*/  IMAD R39, R9, R14, R39 ;  /* 0x0000000e09277224 */ /* 0x000fe400078e0227 */
[----:B-1----:R-:W-:Y:S01]  /*5b00*/  VIADD R8, R64, 0xcb ;  /* 0x000000cb40087836 */ /* 0x002fe20000000000 */
[----:B------:R1:W-:Y:S01]  /*5b10*/  STL [R1+0x1684], R13 ;  /* 0x0016840d01007387 */ /* 0x0003e20000100800 */
[----:B------:R-:W-:Y:S01]  /*5b20*/  IABS R73, R11 ;  /* 0x0000000b00497213 */ /* 0x000fe20000000000 */
[----:B------:R-:W-:-:S02]  /*5b30*/  IMAD.HI.U32 R14, R10, R40, RZ ;  /* 0x000000280a0e7227 */ /* 0x000fc400078e00ff */
[----:B------:R-:W-:Y:S01]  /*5b40*/  STL [R1+0x1688], R11 ;  /* 0x0016880b01007387 */ /* 0x000fe20000100800 */
[----:B--2---:R-:W-:Y:S01]  /*5b50*/  IABS R2, R8 ;  /* 0x0000000800027213 */ /* 0x004fe20000000000 */
[----:B------:R-:W-:Y:S01]  /*5b60*/  IMAD.MOV R14, RZ, RZ, -R14 ;  /* 0x000000ffff0e7224 */ /* 0x000fe200078e0a0e */
[----:B0-----:R-:W-:Y:S01]  /*5b70*/  IABS R12, R12 ;  /* 0x0000000c000c7213 */ /* 0x001fe20000000000 */
[----:B------:R0:W-:Y:S02]  /*5b80*/  STL [R1+0x168c], R6 ;  /* 0x00168c0601007387 */ /* 0x0001e40000100800 */
[C---:B------:R-:W-:Y:S02]  /*5b90*/  IMAD.HI.U32 R3, R10.reuse, R2, RZ ;  /* 0x000000020a037227 */ /* 0x040fe400078e00ff */
[----:B------:R2:W-:Y:S02]  /*5ba0*/  STL [R1+0x1694], R8 ;  /* 0x0016940801007387 */ /* 0x0005e40000100800 */
[----:B-1----:R-:W-:Y:S01]  /*5bb0*/  IMAD.HI.U32 R13, R10, R12, RZ ;  /* 0x0000000c0a0d7227 */ /* 0x002fe200078e00ff */
[----:B0-----:R-:W-:-:S03]  /*5bc0*/  IABS R6, R6 ;  /* 0x0000000600067213 */ /* 0x001fc60000000000 */
[----:B------:R-:W-:Y:S02]  /*5bd0*/  IMAD.MOV R13, RZ, RZ, -R13 ;  /* 0x000000ffff0d7224 */ /* 0x000fe400078e0a0d */
[----:B------:R-:W-:-:S04]  /*5be0*/  IMAD.HI.U32 R11, R10, R73, RZ ;  /* 0x000000490a0b7227 */ /* 0x000fc800078e00ff */
[----:B--2---:R-:W-:-:S04]  /*5bf0*/  IMAD.HI.U32 R8, R10, R6, RZ ;  /* 0x000000060a087227 */ /* 0x004fc800078e00ff */
[----:B------:R-:W-:Y:S02]  /*5c00*/  IMAD.MOV R8, RZ, RZ, -R8 ;  /* 0x000000ffff087224 */ /* 0x000fe400078e0a08 */
[----:B------:R-:W-:Y:S02]  /*5c10*/  IMAD.MOV R3, RZ, RZ, -R3 ;  /* 0x000000ffff037224 */ /* 0x000fe400078e0a03 */
[C---:B------:R-:W-:Y:S02]  /*5c20*/  IMAD R12, R9.reuse, R13, R12 ;  /* 0x0000000d090c7224 */ /* 0x040fe400078e020c */
[C---:B------:R-:W-:Y:S02]  /*5c30*/  IMAD R6, R9.reuse, R8, R6 ;  /* 0x0000000809067224 */ /* 0x040fe400078e0206 */
[----:B------:R-:W-:Y:S01]  /*5c40*/  IMAD.MOV R11, RZ, RZ, -R11 ;  /* 0x000000ffff0b7224 */ /* 0x000fe200078e0a0b */
[----:B------:R0:W-:Y:S01]  /*5c50*/  STL [R1+0x84], R12 ;  /* 0x0000840c01007387 */ /* 0x0001e20000100800 */
[----:B------:R-:W-:-:S02]  /*5c60*/  IMAD R2, R9, R3, R2 ;  /* 0x0000000309027224 */ /* 0x000fc400078e0202 */
[C---:B------:R-:W-:Y:S01]  /*5c70*/  VIADD R13, R64.reuse, 0xd0 ;  /* 0x000000d0400d7836 */ /* 0x040fe20000000000 */
[----:B------:R1:W-:Y:S01]  /*5c80*/  STL [R1+0x50], R6 ;  /* 0x0000500601007387 */ /* 0x0003e20000100800 */
[C---:B------:R-:W-:Y:S02]  /*5c90*/  VIADD R8, R64.reuse, 0xd2 ;  /* 0x000000d240087836 */ /* 0x040fe40000000000 */
[C---:B------:R-:W-:Y:S01]  /*5ca0*/  IMAD R73, R9.reuse, R11, R73 ;  /* 0x0000000b09497224 */ /* 0x040fe200078e0249 */
[----:B------:R2:W-:Y:S01]  /*5cb0*/  STL [R1+0x80], R2 ;  /* 0x0000800201007387 */ /* 0x0005e20000100800 */
[C---:B------:R-:W-:Y:S01]  /*5cc0*/  VIADD R11, R64.reuse, 0xd3 ;  /* 0x000000d3400b7836 */ /* 0x040fe20000000000 */
[----:B------:R-:W-:Y:S01]  /*5cd0*/  IABS R41, R13 ;  /* 0x0000000d00297213 */ /* 0x000fe20000000000 */
[----:B0-----:R-:W-:Y:S01]  /*5ce0*/  VIADD R12, R64, 0xd1 ;  /* 0x000000d1400c7836 */ /* 0x001fe20000000000 */
[----:B------:R0:W-:Y:S01]  /*5cf0*/  STL [R1+0x1690], R13 ;  /* 0x0016900d01007387 */ /* 0x0001e20000100800 */
[----:B------:R-:W-:-:S02]  /*5d00*/  IMAD R40, R9, R14, R40 ;  /* 0x0000000e09287224 */ /* 0x000fc400078e0228 */
[C---:B-1----:R-:W-:Y:S01]  /*5d10*/  VIADD R6, R64.reuse, 0xd8 ;  /* 0x000000d840067836 */ /* 0x042fe20000000000 */
[----:B------:R-:W-:Y:S01]  /*5d20*/  STL [R1+0x1698], R12 ;  /* 0x0016980c01007387 */ /* 0x000fe20000100800 */
[----:B------:R-:W-:Y:S01]  /*5d30*/  IABS R77, R12 ;  /* 0x0000000c004d7213 */ /* 0x000fe20000000000 */
[----:B------:R-:W-:Y:S01]  /*5d40*/  VIADD R14, R64, 0xd9 ;  /* 0x000000d9400e7836 */ /* 0x000fe20000000000 */
[----:B--2---:R-:W-:Y:S01]  /*5d50*/  IABS R2, R11 ;  /* 0x0000000b00027213 */ /* 0x004fe20000000000 */
[----:B------:R1:W-:Y:S01]  /*5d60*/  STL [R1+0x169c], R8 ;  /* 0x00169c0801007387 */ /* 0x0003e20000100800 */
[----:B------:R-:W-:Y:S01]  /*5d70*/  IABS R43, R6 ;  /* 0x00000006002b7213 */ /* 0x000fe20000000000 */
[C---:B0-----:R-:W-:Y:S01]  /*5d80*/  IMAD.HI.U32 R13, R10.reuse, R41, RZ ;  /* 0x000000290a0d7227 */ /* 0x041fe200078e00ff */
[----:B------:R-:W-:Y:S01]  /*5d90*/  IABS R79, R14 ;  /* 0x0000000e004f7213 */ /* 0x000fe20000000000 */
[----:B------:R0:W-:Y:S02]  /*5da0*/  STL [R1+0x16a0], R11 ;  /* 0x0016a00b01007387 */ /* 0x0001e40000100800 */
[----:B------:R-:W-:-:S02]  /*5db0*/  IMAD.HI.U32 R3, R10, R2, RZ ;  /* 0x000000020a037227 */ /* 0x000fc400078e00ff */
[----:B------:R2:W-:Y:S01]  /*5dc0*/  STL [R1+0x16b4], R6 ;  /* 0x0016b40601007387 */ /* 0x0005e20000100800 */
[----:B-1----:R-:W-:Y:S01]  /*5dd0*/  IABS R8, R8 ;  /* 0x0000000800087213 */ /* 0x002fe20000000000 */
[----:B------:R-:W-:-:S04]  /*5de0*/  IMAD.HI.U32 R12, R10, R77, RZ ;  /* 0x0000004d0a0c7227 */ /* 0x000fc800078e00ff */
[----:B0-----:R-:W-:-:S04]  /*5df0*/  IMAD.HI.U32 R11, R10, R8, RZ ;  /* 0x000000080a0b7227 */ /* 0x001fc800078e00ff */
[----:B------:R-:W-:Y:S02]  /*5e00*/  IMAD.MOV R11, RZ, RZ, -R11 ;  /* 0x000000ffff0b7224 */ /* 0x000fe400078e0a0b */
[----:B------:R-:W-:Y:S02]  /*5e10*/  IMAD.MOV R13, RZ, RZ, -R13 ;  /* 0x000000ffff0d7224 */ /* 0x000fe400078e0a0d */
[----:B------:R-:W-:Y:S02]  /*5e20*/  IMAD.MOV R3, RZ, RZ, -R3 ;  /* 0x000000ffff037224 */ /* 0x000fe400078e0a03 */
[----:B------:R-:W-:Y:S02]  /*5e30*/  IMAD.MOV R12, RZ, RZ, -R12 ;  /* 0x000000ffff0c7224 */ /* 0x000fe400078e0a0c */
[----:B--2---:R-:W-:-:S04]  /*5e40*/  IMAD.HI.U32 R6, R10, R43, RZ ;  /* 0x0000002b0a067227 */ /* 0x004fc800078e00ff */
[C---:B------:R-:W-:Y:S02]  /*5e50*/  IMAD R8, R9.reuse, R11, R8 ;  /* 0x0000000b09087224 */ /* 0x040fe400078e0208 */
[C---:B------:R-:W-:Y:S02]  /*5e60*/  IMAD R41, R9.reuse, R13, R41 ;  /* 0x0000000d09297224 */ /* 0x040fe400078e0229 */
[C---:B------:R-:W-:Y:S01]  /*5e70*/  IMAD R2, R9.reuse, R3, R2 ;  /* 0x0000000309027224 */ /* 0x040fe200078e0202 */
[----:B------:R0:W-:Y:S01]  /*5e80*/  STL [R1+0x48], R8 ;  /* 0x0000480801007387 */ /* 0x0001e20000100800 */
[C---:B------:R-:W-:Y:S02]  /*5e90*/  VIADD R13, R64.reuse, 0xda ;  /* 0x000000da400d7836 */ /* 0x040fe40000000000 */
[----:B------:R-:W-:Y:S01]  /*5ea0*/  IMAD R77, R9, R12, R77 ;  /* 0x0000000c094d7224 */ /* 0x000fe200078e024d */
[----:B------:R-:W-:Y:S01]  /*5eb0*/  STL [R1+0x70], R2 ;  /* 0x0000700201007387 */ /* 0x000fe20000100800 */
[----:B------:R-:W-:Y:S01]  /*5ec0*/  IMAD.MOV R6, RZ, RZ, -R6 ;  /* 0x000000ffff067224 */ /* 0x000fe200078e0a06 */
[----:B------:R-:W-:Y:S01]  /*5ed0*/  IABS R3, R13 ;  /* 0x0000000d00037213 */ /* 0x000fe20000000000 */
[C---:B------:R-:W-:Y:S01]  /*5ee0*/  VIADD R12, R64.reuse, 0xdb ;  /* 0x000000db400c7836 */ /* 0x040fe20000000000 */
[----:B------:R-:W-:Y:S01]  /*5ef0*/  STL [R1+0x16a4], R14 ;  /* 0x0016a40e01007387 */ /* 0x000fe20000100800 */
[----:B------:R-:W-:-:S02]  /*5f00*/  VIADD R11, R64, 0xe0 ;  /* 0x000000e0400b7836 */ /* 0x000fc40000000000 */
[----:B0-----:R-:W-:Y:S01]  /*5f10*/  VIADD R8, R64, 0xe1 ;  /* 0x000000e140087836 */ /* 0x001fe20000000000 */
[----:B------:R0:W-:Y:S01]  /*5f20*/  STL [R1+0x16a8], R13 ;  /* 0x0016a80d01007387 */ /* 0x0001e20000100800 */
[----:B------:R-:W-:Y:S01]  /*5f30*/  IMAD R43, R9, R6, R43 ;  /* 0x00000006092b7224 */ /* 0x000fe200078e022b */
[----:B------:R-:W-:Y:S02]  /*5f40*/  IABS R6, R12 ;  /* 0x0000000c00067213 */ /* 0x000fe40000000000 */
[----:B------:R-:W-:Y:S01]  /*5f50*/  STL [R1+0x16ac], R12 ;  /* 0x0016ac0c01007387 */ /* 0x000fe20000100800 */
[----:B------:R-:W-:Y:S02]  /*5f60*/  IABS R80, R8 ;  /* 0x0000000800507213 */ /* 0x000fe40000000000 */
[----:B------:R-:W-:Y:S01]  /*5f70*/  IABS R46, R11 ;  /* 0x0000000b002e7213 */ /* 0x000fe20000000000 */
[----:B------:R1:W-:Y:S01]  /*5f80*/  STL [R1+0x16c4], R11 ;  /* 0x0016c40b01007387 */ /* 0x0003e20000100800 */
[----:B0-----:R-:W-:-:S03]  /*5f90*/  IMAD.HI.U32 R13, R10, R79, RZ ;  /* 0x0000004f0a0d7227 */ /* 0x001fc600078e00ff */
[----:B------:R0:W-:Y:S01]  /*5fa0*/  STL [R1+0x16cc], R8 ;  /* 0x0016cc0801007387 */ /* 0x0001e20000100800 */
[----:B------:R-:W-:Y:S02]  /*5fb0*/  IMAD.MOV R13, RZ, RZ, -R13 ;  /* 0x000000ffff0d7224 */ /* 0x000fe400078e0a0d */
[----:B------:R-:W-:-:S04]  /*5fc0*/  IMAD.HI.U32 R2, R10, R80, RZ ;  /* 0x000000500a027227 */ /* 0x000fc800078e00ff */
        /* <DEDUP_REMOVED lines=8> */
[----:B------:R-:W-:-:S02]  /*6050*/  VIADD R13, R64, 0xe2 ;  /* 0x000000e2400d7836 */ /* 0x000fc40000000000 */
[----:B------:R-:W-:Y:S01]  /*6060*/  IMAD.MOV R2, RZ, RZ, -R2 ;  /* 0x000000ffff027224 */ /* 0x000fe200078e0a02 */
[----:B------:R1:W-:Y:S01]  /*6070*/  STL [R1+0x68], R3 ;  /* 0x0000680301007387 */ /* 0x0003e20000100800 */
[----:B------:R-:W-:Y:S01]  /*6080*/  IMAD.HI.U32 R12, R10, R46, RZ ;  /* 0x0000002e0a0c7227 */ /* 0x000fe200078e00ff */
[----:B------:R-:W-:Y:S02]  /*6090*/  IABS R11, R13 ;  /* 0x0000000d000b7213 */ /* 0x000fe40000000000 */
[----:B------:R-:W-:Y:S01]  /*60a0*/  STL [R1+0x16b0], R13 ;  /* 0x0016b00d01007387 */ /* 0x000fe20000100800 */
[----:B------:R-:W-:Y:S01]  /*60b0*/  IMAD R80, R9, R2, R80 ;  /* 0x0000000209507224 */ /* 0x000fe200078e0250 */
[----:B------:R-:W-:Y:S01]  /*60c0*/  IABS R2, R75 ;  /* 0x0000004b00027213 */ /* 0x000fe20000000000 */
[----:B0-----:R-:W-:Y:S02]  /*60d0*/  VIADD R8, R64, 0xe3 ;  /* 0x000000e340087836 */ /* 0x001fe40000000000 */
[----:B------:R-:W-:-:S02]  /*60e0*/  IMAD.MOV R12, RZ, RZ, -R12 ;  /* 0x000000ffff0c7224 */ /* 0x000fc400078e0a0c */
[----:B-1----:R-:W-:Y:S01]  /*60f0*/  VIADD R3, R64, 0xe8 ;  /* 0x000000e840037836 */ /* 0x002fe20000000000 */
[----:B------:R0:W-:Y:S01]  /*6100*/  STL [R1+0x16b8], R8 ;  /* 0x0016b80801007387 */ /* 0x0001e20000100800 */
[----:B------:R-:W-:-:S03]  /*6110*/  IMAD.HI.U32 R6, R7, R2, RZ ;  /* 0x0000000207067227 */ /* 0x000fc600078e00ff */
[----:B------:R-:W-:Y:S01]  /*6120*/  STL [R1+0x700], R75 ;  /* 0x0007004b01007387 */ /* 0x000fe20000100800 */
[----:B------:R-:W-:Y:S01]  /*6130*/  IABS R45, R3 ;  /* 0x00000003002d7213 */ /* 0x000fe20000000000 */
[----:B------:R-:W-:Y:S02]  /*6140*/  IMAD R46, R9, R12, R46 ;  /* 0x0000000c092e7224 */ /* 0x000fe400078e022e */
[----:B------:R1:W-:Y:S01]  /*6150*/  STL [R1+0x16d0], R3 ;  /* 0x0016d00301007387 */ /* 0x0003e20000100800 */
[C---:B------:R-:W-:Y:S01]  /*6160*/  IMAD.HI.U32 R12, R10.reuse, R11, RZ ;  /* 0x0000000b0a0c7227 */ /* 0x040fe200078e00ff */
[----:B0-----:R-:W-:Y:S02]  /*6170*/  IABS R8, R8 ;  /* 0x0000000800087213 */ /* 0x001fe40000000000 */
[----:B------:R-:W-:Y:S01]  /*6180*/  STL [R1+0x704], R72 ;  /* 0x0007044801007387 */ /* 0x000fe20000100800 */
[----:B------:R-:W-:Y:S02]  /*6190*/  IMAD.MOV R12, RZ, RZ, -R12 ;  /* 0x000000ffff0c7224 */ /* 0x000fe400078e0a0c */
        /* <DEDUP_REMOVED lines=10> */
[----:B------:R-:W-:Y:S01]  /*6240*/  IMAD R8, R9, R13, R8 ;  /* 0x0000000d09087224 */ /* 0x000fe200078e0208 */
[----:B------:R-:W-:Y:S01]  /*6250*/  ISETP.GT.U32.AND P1, PT, R0, R3, PT ;  /* 0x000000030000720c */ /* 0x000fe20003f24070 */
[----:B------:R-:W-:Y:S01]  /*6260*/  VIADD R12, R64, 0xea ;  /* 0x000000ea400c7836 */ /* 0x000fe20000000000 */
[----:B------:R-:W-:Y:S01]  /*6270*/  ISETP.GT.U32.AND P0, PT, R0, R2, PT ;  /* 0x000000020000720c */ /* 0x000fe20003f04070 */
[----:B------:R-:W-:Y:S01]  /*6280*/  VIADD R13, R64, 0xf1 ;  /* 0x000000f1400d7836 */ /* 0x000fe20000000000 */
[----:B------:R1:W-:Y:S01]  /*6290*/  STL [R1+0x5c], R8 ;  /* 0x00005c0801007387 */ /* 0x0003e20000100800 */
[----:B------:R-:W-:Y:S01]  /*62a0*/  IMAD.HI.U32 R14, R10, R45, RZ ;  /* 0x0000002d0a0e7227 */ /* 0x000fe200078e00ff */
[----:B------:R-:W-:-:S02]  /*62b0*/  IABS R6, R12 ;  /* 0x0000000c00067213 */ /* 0x000fc40000000000 */
[----:B------:R2:W-:Y:S01]  /*62c0*/  STL [R1+0x16bc], R44 ;  /* 0x0016bc2c01007387 */ /* 0x0005e20000100800 */
[C---:B0-----:R-:W-:Y:S02]  /*62d0*/  VIADD R11, R64.reuse, 0xeb ;  /* 0x000000eb400b7836 */ /* 0x041fe40000000000 */
[----:B------:R-:W-:Y:S01]  /*62e0*/  IMAD.MOV R14, RZ, RZ, -R14 ;  /* 0x000000ffff0e7224 */ /* 0x000fe200078e0a0e */
[----:B------:R0:W-:Y:S01]  /*62f0*/  STL [R1+0x16c0], R12 ;  /* 0x0016c00c01007387 */ /* 0x0001e20000100800 */
[--C-:B------:R-:W-:Y:S01]  /*6300*/  @!P1 IMAD.IADD R3, R3, 0x1, -R0.reuse ;  /* 0x0000000103039824 */ /* 0x100fe200078e0a00 */
[----:B------:R-:W-:Y:S01]  /*6310*/  IABS R7, R11 ;  /* 0x0000000b00077213 */ /* 0x000fe20000000000 */
[----:B-1----:R-:W-:Y:S01]  /*6320*/  VIADD R8, R64, 0xf0 ;  /* 0x000000f040087836 */ /* 0x002fe20000000000 */
[----:B------:R1:W-:Y:S01]  /*6330*/  STL [R1+0x16c8], R11 ;  /* 0x0016c80b01007387 */ /* 0x0003e20000100800 */
[----:B------:R-:W-:Y:S01]  /*6340*/  @!P0 IMAD.IADD R2, R2, 0x1, -R0 ;  /* 0x0000000102028824 */ /* 0x000fe200078e0a00 */
[----:B------:R-:W-:Y:S01]  /*6350*/  ISETP.GT.U32.AND P2, PT, R0, R3, PT ;  /* 0x000000030000720c */ /* 0x000fe20003f44070 */
[----:B------:R-:W-:Y:S01]  /*6360*/  IMAD R45, R9, R14, R45 ;  /* 0x0000000e092d7224 */ /* 0x000fe200078e022d */
[----:B------:R4:W-:Y:S01]  /*6370*/  STL [R1+0x16d4], R8 ;  /* 0x0016d40801007387 */ /* 0x0009e20000100800 */
[----:B--2---:R-:W-:Y:S01]  /*6380*/  IABS R44, R8 ;  /* 0x00000008002c7213 */ /* 0x004fe20000000000 */
[----:B0-----:R-:W-:Y:S01]  /*6390*/  IMAD.HI.U32 R12, R10, R82, RZ ;  /* 0x000000520a0c7227 */ /* 0x001fe200078e00ff */
[----:B------:R-:W-:Y:S01]  /*63a0*/  ISETP.GT.U32.AND P0, PT, R0, R2, PT ;  /* 0x000000020000720c */ /* 0x000fe20003f04070 */
[----:B------:R-:W-:Y:S01]  /*63b0*/  STL [R1+0x16d8], R13 ;  /* 0x0016d80d01007387 */ /* 0x000fe20000100800 */
[----:B------:R-:W-:Y:S01]  /*63c0*/  ISETP.GE.AND P1, PT, R75, RZ, PT ;  /* 0x000000ff4b00720c */ /* 0x000fe20003f26270 */
[----:B-1----:R-:W-:-:S04]  /*63d0*/  IMAD.HI.U32 R11, R10, R7, RZ ;  /* 0x000000070a0b7227 */ /* 0x002fc800078e00ff */
[----:B----4-:R-:W-:-:S04]  /*63e0*/  IMAD.HI.U32 R8, R10, R6, RZ ;  /* 0x000000060a087227 */ /* 0x010fc800078e00ff */
[----:B------:R-:W-:Y:S02]  /*63f0*/  IMAD.MOV R8, RZ, RZ, -R8 ;  /* 0x000000ffff087224 */ /* 0x000fe400078e0a08 */
[----:B------:R-:W-:Y:S02]  /*6400*/  IMAD.MOV R11, RZ, RZ, -R11 ;  /* 0x000000ffff0b7224 */ /* 0x000fe400078e0a0b */
[----:B------:R-:W-:Y:S02]  /*6410*/  IMAD R8, R9, R8, R6 ;  /* 0x0000000809087224 */ /* 0x000fe400078e0206 */
[----:B------:R-:W-:-:S03]  /*6420*/  IMAD.HI.U32 R6, R10, R44, RZ ;  /* 0x0000002c0a067227 */ /* 0x000fc600078e00ff */
[----:B------:R0:W-:Y:S01]  /*6430*/  STL [R1+0x24], R8 ;  /* 0x0000240801007387 */ /* 0x0001e20000100800 */
[----:B------:R-:W-:Y:S02]  /*6440*/  IMAD R7, R9, R11, R7 ;  /* 0x0000000b09077224 */ /* 0x000fe400078e0207 */
[----:B------:R-:W-:Y:S02]  /*6450*/  IMAD.MOV R12, RZ, RZ, -R12 ;  /* 0x000000ffff0c7224 */ /* 0x000fe400078e0a0c */
[----:B------:R-:W-:Y:S01]  /*6460*/  @!P2 IMAD.IADD R3, R3, 0x1, -R0 ;  /* 0x000000010303a824 */ /* 0x000fe200078e0a00 */
[----:B------:R1:W-:Y:S01]  /*6470*/  STL [R1+0x54], R7 ;  /* 0x0000540701007387 */ /* 0x0003e20000100800 */
[----:B------:R-:W-:Y:S01]  /*6480*/  IMAD R82, R9, R12, R82 ;  /* 0x0000000c09527224 */ /* 0x000fe200078e0252 */
[----:B------:R-:W-:Y:S01]  /*6490*/  IABS R12, R13 ;  /* 0x0000000d000c7213 */ /* 0x000fe20000000000 */
[----:B------:R-:W-:Y:S01]  /*64a0*/  @!P0 IMAD.IADD R2, R2, 0x1, -R0 ;  /* 0x0000000102028824 */ /* 0x000fe200078e0a00 */
[----:B------:R-:W-:Y:S01]  /*64b0*/  ISETP.NE.AND P0, PT, R4, RZ, PT ;  /* 0x000000ff0400720c */ /* 0x000fe20003f05270 */
[----:B0-----:R-:W-:Y:S01]  /*64c0*/  IMAD.MOV R8, RZ, RZ, -R6 ;  /* 0x000000ffff087224 */ /* 0x001fe200078e0a06 */
[----:B------:R-:W-:Y:S01]  /*64d0*/  LOP3.LUT R4, RZ, R4, RZ, 0x33, !PT ;  /* 0x00000004ff047212 */ /* 0x000fe200078e33ff */
[----:B------:R-:W-:-:S02]  /*64e0*/  @!P1 IMAD.MOV R2, RZ, RZ, -R2 ;  /* 0x000000ffff029224 */ /* 0x000fc400078e0a02 */
[----:B------:R-:W-:Y:S01]  /*64f0*/  IMAD R44, R9, R8, R44 ;  /* 0x00000008092c7224 */ /* 0x000fe200078e022c */
[----:B-1----:R-:W0:Y:S01]  /*6500*/  LDC.64 R6, c[0x0][0x3a8] ;  /* 0x0000ea00ff067b82 */ /* 0x002e220000000a00 */
[----:B------:R-:W-:Y:S01]  /*6510*/  IMAD.MOV.U32 R8, RZ, RZ, R3 ;  /* 0x000000ffff087224 */ /* 0x000fe200078e0003 */
[----:B------:R-:W-:Y:S01]  /*6520*/  SEL R3, R4, R2, !P0 ;  /* 0x0000000204037207 */ /* 0x000fe20004000000 */
[----:B------:R-:W-:-:S04]  /*6530*/  IMAD.HI.U32 R0, R10, R12, RZ ;  /* 0x0000000c0a007227 */ /* 0x000fc800078e00ff */
[----:B------:R-:W-:Y:S02]  /*6540*/  @!P3 IMAD.MOV R8, RZ, RZ, -R8 ;  /* 0x000000ffff08b224 */ /* 0x000fe400078e0a08 */
[----:B------:R-:W-:Y:S02]  /*6550*/  IMAD.MOV R0, RZ, RZ, -R0 ;  /* 0x000000ffff007224 */ /* 0x000fe400078e0a00 */
[----:B------:R-:W-:Y:S01]  /*6560*/  VIADD R11, R42, 0xffffffff ;  /* 0xffffffff2a0b7836 */ /* 0x000fe20000000000 */
[----:B------:R-:W-:Y:S01]  /*6570*/  SEL R4, R4, R8, !P0 ;  /* 0x0000000804047207 */ /* 0x000fe20004000000 */
[C---:B------:R-:W-:Y:S02]  /*6580*/  VIADD R8, R42.reuse, 0xfffffff7 ;  /* 0xfffffff72a087836 */ /* 0x040fe40000000000 */
[----:B------:R-:W-:Y:S01]  /*6590*/  IMAD R81, R9, R0, R12 ;  /* 0x0000000009517224 */ /* 0x000fe200078e020c */
[----:B------:R-:W-:Y:S01]  /*65a0*/  ISETP.GE.U32.AND P1, PT, R11, 0x7fffff80, PT ;  /* 0x7fffff800b00780c */ /* 0x000fe20003f26070 */
[----:B------:R-:W-:Y:S01]  /*65b0*/  VIADD R2, R42, 0xffffffef ;  /* 0xffffffef2a027836 */ /* 0x000fe20000000000 */
[----:B------:R-:W-:Y:S01]  /*65c0*/  ISETP.GE.U32.AND P6, PT, R8, 0x7fffff78, PT ;  /* 0x7fffff780800780c */ /* 0x000fe20003fc6070 */
[----:B------:R-:W-:-:S02]  /*65d0*/  VIADD R0, R42, 0xffffffe7 ;  /* 0xffffffe72a007836 */ /* 0x000fc40000000000 */
[----:B---3--:R-:W-:Y:S01]  /*65e0*/  IMAD R3, R3, UR6, RZ ;  /* 0x0000000603037c24 */ /* 0x008fe2000f8e02ff */
[----:B------:R-:W-:Y:S01]  /*65f0*/  ISETP.GE.U32.AND P5, PT, R2, 0x7fffff70, PT ;  /* 0x7fffff700200780c */ /* 0x000fe20003fa6070 */
[----:B------:R-:W-:Y:S01]  /*6600*/  IMAD R4, R4, UR6, RZ ;  /* 0x0000000604047c24 */ /* 0x000fe2000f8e02ff */
[----:B------:R-:W-:Y:S01]  /*6610*/  ISETP.GE.U32.AND P3, PT, R0, 0x7fffff68, PT ;  /* 0x7fffff680000780c */ /* 0x000fe20003f66070 */
[C---:B0-----:R-:W-:Y:S02]  /*6620*/  IMAD.SHL.U32 R42, R6.reuse, 0x2, RZ ;  /* 0x00000002062a7824 */ /* 0x041fe400078e00ff */
[C---:B------:R-:W-:Y:S02]  /*6630*/  IMAD R11, R6.reuse, 0x9, RZ ;  /* 0x00000009060b7824 */ /* 0x040fe400078e02ff */
[C---:B------:R-:W-:Y:S02]  /*6640*/  IMAD.SHL.U32 R87, R6.reuse, 0x8, RZ ;  /* 0x0000000806577824 */ /* 0x040fe400078e00ff */
[C---:B------:R-:W-:Y:S01]  /*6650*/  IMAD.SHL.U32 R13, R6.reuse, 0x10, RZ ;  /* 0x00000010060d7824 */ /* 0x040fe200078e00ff */
[----:B------:R-:W-:Y:S01]  /*6660*/  SHF.R.S32.HI R72, RZ, 0x1f, R11 ;  /* 0x0000001fff487819 */ /* 0x000fe2000001140b */
[C---:B------:R-:W-:Y:S01]  /*6670*/  IMAD R8, R6.reuse, 0x11, RZ ;  /* 0x0000001106087824 */ /* 0x040fe200078e02ff */
[----:B------:R-:W-:Y:S01]  /*6680*/  SHF.R.S32.HI R84, RZ, 0x1f, R87 ;  /* 0x0000001fff547819 */ /* 0x000fe20000011457 */
[C---:B------:R-:W-:Y:S01]  /*6690*/  IMAD R75, R6.reuse, 0x18, RZ ;  /* 0x00000018064b7824 */ /* 0x040fe200078e02ff */
[----:B------:R-:W-:Y:S01]  /*66a0*/  SHF.R.S32.HI R78, RZ, 0x1f, R13 ;  /* 0x0000001fff4e7819 */ /* 0x000fe2000001140d */
[----:B------:R-:W-:-:S02]  /*66b0*/  IMAD R0, R6, 0x19, RZ ;  /* 0x0000001906007824 */ /* 0x000fc400078e02ff */
[C---:B------:R-:W-:Y:S01]  /*66c0*/  IMAD R2, R6.reuse, 0x21, RZ ;  /* 0x0000002106027824 */ /* 0x040fe200078e02ff */
[----:B------:R-:W-:Y:S01]  /*66d0*/  SHF.R.S32.HI R2, RZ, 0x1f, R42 ;  /* 0x0000001fff027819 */ /* 0x000fe2000001142a */
[C---:B------:R-:W-:Y:S01]  /*66e0*/  IMAD R0, R6.reuse, 0x29, RZ ;  /* 0x0000002906007824 */ /* 0x040fe200078e02ff */
[----:B-----5:R-:W-:Y:S01]  /*66f0*/  IADD3 R0, P2, PT, R3, UR16, RZ ;  /* 0x0000001003007c10 */ /* 0x020fe2000ff5e0ff */
[C---:B------:R-:W-:Y:S01]  /*6700*/  IMAD.SHL.U32 R47, R6.reuse, 0x20, RZ ;  /* 0x00000020062f7824 */ /* 0x040fe200078e00ff */
[----:B------:R-:W-:Y:S01]  /*6710*/  SHF.R.S32.HI R2, RZ, 0x1f, R8 ;  /* 0x0000001fff027819 */ /* 0x000fe20000011408 */
[C---:B------:R-:W-:Y:S01]  /*6720*/  IMAD R14, R6.reuse, 0x28, RZ ;  /* 0x00000028060e7824 */ /* 0x040fe200078e02ff */
[----:B------:R-:W-:Y:S01]  /*6730*/  SHF.R.S32.HI R72, RZ, 0x1f, R75 ;  /* 0x0000001fff487819 */ /* 0x000fe2000001144b */
[----:B------:R-:W-:Y:S01]  /*6740*/  IMAD R12, R6, 0x30, RZ ;  /* 0x00000030060c7824 */ /* 0x000fe200078e02ff */
[----:B------:R-:W-:Y:S07]  /*6750*/  BRA.U UP0, `(.L_x_5) ;  /* 0x0000000100187547 */ /* 0x000fee000b800000 */
[----:B------:R-:W-:Y:S01]  /*6760*/  ELECT P0, URZ, PT ;  /* 0x0000000000ff782f */ /* 0x000fe20003800000 */
[----:B------:R-:W-:Y:S01]  /*6770*/  IMAD.MOV.U32 R2, RZ, RZ, 0x1 ;  /* 0x00000001ff027424 */ /* 0x000fe200078e00ff */
[----:B------:R-:W-:Y:S01]  /*6780*/  UMOV UR6, 0x40 ;  /* 0x0000004000067882 */ /* 0x000fe20000000000 */
[----:B------:R-:W-:Y:S01]  /*6790*/  UVIRTCOUNT.DEALLOC.SMPOOL 0x80 ;  /* 0x000000800000784c */ /* 0x000fe20000000000 */
[----:B------:R-:W-:-:S09]  /*67a0*/  ULEA UR6, UR5, UR6, 0x18 ;  /* 0x0000000605067291 */ /* 0x000fd2000f8ec0ff */
[----:B------:R0:W-:Y:S03]  /*67b0*/  @P0 STS.U8 [UR6], R2 ;  /* 0x00000002ff000988 */ /* 0x0001e60008000006 */
.L_x_5:
[----:B------:R-:W-:Y:S01]  /*67c0*/  STL [R1+0x16e0], R7 ;  /* 0x0016e00701007387 */ /* 0x000fe20000100800 */
[----:B------:R-:W-:Y:S02]  /*67d0*/  LEA.HI.X.SX32 R3, R3, UR17, 0x1, P2 ;  /* 0x0000001103037c11 */ /* 0x000fe400090f0eff */
[----:B0-----:R-:W-:Y:S01]  /*67e0*/  IADD3 R2, P0, PT, R4, UR16, RZ ;  /* 0x0000001004027c10 */ /* 0x001fe2000ff1e0ff */
[----:B------:R0:W-:Y:S01]  /*67f0*/  STL [R1+0x16dc], R5 ;  /* 0x0016dc0501007387 */ /* 0x0001e20000100800 */
[-C--:B------:R-:W-:Y:S01]  /*6800*/  IADD3 R42, P2, PT, R42, R0.reuse, RZ ;  /* 0x000000002a2a7210 */ /* 0x080fe20007f5e0ff */
[----:B------:R-:W-:Y:S01]  /*6810*/  ULOP3.LUT UR4, UR4, 0x600000, URZ, 0xc0, !UPT ;  /* 0x0060000004047892 */ /* 0x000fe2000f8ec0ff */
[----:B------:R-:W-:Y:S01]  /*6820*/  LEA.HI.X.SX32 R4, R4, UR17, 0x1, P0 ;  /* 0x0000001104047c11 */ /* 0x000fe200080f0eff */
[----:B------:R-:W-:Y:S01]  /*6830*/  VOTEU.ALL UP1, P4 ;  /* 0x0000000000ff7886 */ /* 0x000fe20002020000 */
[----:B------:R-:W-:Y:S01]  /*6840*/  VOTEU.ALL UP2, P4 ;  /* 0x0000000000ff7886 */ /* 0x000fe20002040000 */
[----:B------:R1:W-:Y:S01]  /*6850*/  STL [R1+0x2f0], R42 ;  /* 0x0002f02a01007387 */ /* 0x0003e20000100800 */
[----:B------:R-:W2:Y:S01]  /*6860*/  LDCU.64 UR20, c[0x0][0x358] ;  /* 0x00006b00ff1477ac */ /* 0x000ea20008000a00 */
[C---:B0-----:R-:W-:Y:S01]  /*6870*/  IMAD R5, R6.reuse, 0x19, RZ ;  /* 0x0000001906057824 */ /* 0x041fe200078e02ff */
[----:B------:R-:W0:Y:S04]  /*6880*/  LDCU UR6, c[0x0][0x3b0] ;  /* 0x00007600ff0677ac */ /* 0x000e280008000800 */
[----:B------:R-:W-:Y:S01]  /*6890*/  SHF.R.S32.HI R7, RZ, 0x1f, R5 ;  /* 0x0000001fff077819 */ /* 0x000fe20000011405 */
[----:B------:R-:W-:Y:S01]  /*68a0*/  IMAD.SHL.U32 R7, R6, 0x2, RZ ;  /* 0x0000000206077824 */ /* 0x000fe200078e00ff */
[----:B-1----:R-:W-:-:S04]  /*68b0*/  IADD3 R42, P0, PT, R87, R0, RZ ;  /* 0x00000000572a7210 */ /* 0x002fc80007f1e0ff */
[----:B------:R-:W-:Y:S01]  /*68c0*/  SHF.R.S32.HI R7, RZ, 0x1f, R7 ;  /* 0x0000001fff077819 */ /* 0x000fe20000011407 */
[----:B------:R1:W-:Y:S04]  /*68d0*/  STL [R1+0xb58], R42 ;  /* 0x000b582a01007387 */ /* 0x0003e80000100800 */
[----:B------:R-:W-:-:S05]  /*68e0*/  IMAD.X R7, R7, 0x1, R3, P2 ;  /* 0x0000000107077824 */ /* 0x000fca00010e0603 */
[----:B------:R3:W-:Y:S01]  /*68f0*/  STL [R1+0x2ec], R7 ;  /* 0x0002ec0701007387 */ /* 0x0007e20000100800 */
[----:B-1----:R-:W-:Y:S02]  /*6900*/  SHF.R.S32.HI R42, RZ, 0x1f, R47 ;  /* 0x0000001fff2a7819 */ /* 0x002fe4000001142f */
[----:B---3--:R-:W-:Y:S01]  /*6910*/  IADD3 R7, P2, PT, R87, R2, RZ ;  /* 0x0000000257077210 */ /* 0x008fe20007f5e0ff */
[----:B------:R-:W-:-:S04]  /*6920*/  IMAD R87, R6, 0x21, RZ ;  /* 0x0000002106577824 */ /* 0x000fc800078e02ff */
[----:B------:R1:W-:Y:S01]  /*6930*/  STL [R1+0xb60], R7 ;  /* 0x000b600701007387 */ /* 0x0003e20000100800 */
[----:B------:R-:W-:Y:S01]  /*6940*/  SHF.R.S32.HI R87, RZ, 0x1f, R87 ;  /* 0x0000001fff577819 */ /* 0x000fe20000011457 */
[C---:B-1----:R-:W-:Y:S02]  /*6950*/  IMAD.X R7, R84.reuse, 0x1, R3, P0 ;  /* 0x0000000154077824 */ /* 0x042fe400000e0603 */
[----:B------:R-:W-:-:S03]  /*6960*/  IMAD.X R84, R84, 0x1, R4, P2 ;  /* 0x0000000154547824 */ /* 0x000fc600010e0604 */
[----:B------:R1:W-:Y:S02]  /*6970*/  STL [R1+0xb54], R7 ;  /* 0x000b540701007387 */ /* 0x0003e40000100800 */
[----:B-1----:R-:W-:-:S05]  /*6980*/  IADD3 R7, P0, PT, R11, R0, RZ ;  /* 0x000000000b077210 */ /* 0x002fca0007f1e0ff */
[----:B------:R1:W-:Y:S04]  /*6990*/  STL [R1+0xb68], R7 ;  /* 0x000b680701007387 */ /* 0x0003e80000100800 */
[----:B------:R3:W-:Y:S01]  /*69a0*/  STL [R1+0xb5c], R84 ;  /* 0x000b5c5401007387 */ /* 0x0007e20000100800 */
[----:B-1----:R-:W-:Y:S02]  /*69b0*/  SHF.R.S32.HI R7, RZ, 0x1f, R11 ;  /* 0x0000001fff077819 */ /* 0x002fe4000001140b */
[----:B---3--:R-:W-:-:S03]  /*69c0*/  IADD3 R84, P2, PT, R13, R0, RZ ;  /* 0x000000000d547210 */ /* 0x008fc60007f5e0ff */
[--C-:B------:R-:W-:Y:S02]  /*69d0*/  IMAD.X R7, R7, 0x1, R3.reuse, P0 ;  /* 0x0000000107077824 */ /* 0x100fe400000e0603 */
[----:B------:R1:W-:Y:S04]  /*69e0*/  STL [R1+0xbd8], R84 ;  /* 0x000bd85401007387 */ /* 0x0003e80000100800 */
[----:B------:R3:W-:Y:S01]  /*69f0*/  STL [R1+0xb64], R7 ;  /* 0x000b640701007387 */ /* 0x0007e20000100800 */
[----:B-1----:R-:W-:Y:S02]  /*6a00*/  IADD3 R84, P0, PT, R13, R2, RZ ;  /* 0x000000020d547210 */ /* 0x002fe40007f1e0ff */
[----:B------:R-:W-:Y:S01]  /*6a10*/  SHF.R.S32.HI R13, RZ, 0x1f, R14 ;  /* 0x0000001fff0d7819 */ /* 0x000fe2000001140e */
[----:B---3--:R-:W-:-:S02]  /*6a20*/  IMAD.X R7, R78, 0x1, R3, P2 ;  /* 0x000000014e077824 */ /* 0x008fc400010e0603 */
[----:B------:R1:W-:Y:S01]  /*6a30*/  STL [R1+0xbe0], R84 ;  /* 0x000be05401007387 */ /* 0x0003e20000100800 */
[----:B------:R-:W-:-:S03]  /*6a40*/  IMAD.X R78, R78, 0x1, R4, P0 ;  /* 0x000000014e4e7824 */ /* 0x000fc600000e0604 */
[----:B------:R3:W-:Y:S01]  /*6a50*/  STL [R1+0xbd4], R7 ;  /* 0x000bd40701007387 */ /* 0x0007e20000100800 */
[----:B-1----:R-:W-:Y:S01]  /*6a60*/  IMAD R84, R6, 0x29, RZ ;  /* 0x0000002906547824 */ /* 0x002fe200078e02ff */
[----:B---3--:R-:W-:-:S05]  /*6a70*/  IADD3 R7, P2, PT, R8, R0, RZ ;  /* 0x0000000008077210 */ /* 0x008fca0007f5e0ff */
[----:B------:R1:W-:Y:S04]  /*6a80*/  STL [R1+0xbe8], R7 ;  /* 0x000be80701007387 */ /* 0x0003e80000100800 */
[----:B------:R3:W-:Y:S01]  /*6a90*/  STL [R1+0xbdc], R78 ;  /* 0x000bdc4e01007387 */ /* 0x0007e20000100800 */
[----:B-1----:R-:W-:Y:S02]  /*6aa0*/  SHF.R.S32.HI R7, RZ, 0x1f, R8 ;  /* 0x0000001fff077819 */ /* 0x002fe40000011408 */
[----:B---3--:R-:W-:-:S03]  /*6ab0*/  IADD3 R78, P0, PT, R75, R0, RZ ;  /* 0x000000004b4e7210 */ /* 0x008fc60007f1e0ff */
[----:B------:R-:W-:Y:S01]  /*6ac0*/  IMAD.X R7, R7, 0x1, R3, P2 ;  /* 0x0000000107077824 */ /* 0x000fe200010e0603 */
[----:B------:R-:W-:Y:S01]  /*6ad0*/  IADD3 R75, P2, PT, R75, R2, RZ ;  /* 0x000000024b4b7210 */ /* 0x000fe20007f5e0ff */
[----:B------:R1:W-:Y:S04]  /*6ae0*/  STL [R1+0xc58], R78 ;  /* 0x000c584e01007387 */ /* 0x0003e80000100800 */
[----:B------:R3:W-:Y:S01]  /*6af0*/  STL [R1+0xbe4], R7 ;  /* 0x000be40701007387 */ /* 0x0007e20000100800 */
[----:B-1----:R-:W-:-:S03]  /*6b00*/  SHF.R.S32.HI R78, RZ, 0x1f, R84 ;  /* 0x0000001fff4e7819 */ /* 0x002fc60000011454 */
[----:B---3--:R-:W3:Y:S04]  /*6b10*/  LDL.LU R7, [R1+0x16e0] ;  /* 0x0016e00001077983 */ /* 0x008ee80000300800 */
[----:B------:R1:W-:Y:S02]  /*6b20*/  STL [R1+0xc60], R75 ;  /* 0x000c604b01007387 */ /* 0x0003e40000100800 */
[----:B-1----:R-:W-:Y:S01]  /*6b30*/  IMAD.X R75, R72, 0x1, R3, P0 ;  /* 0x00000001484b7824 */ /* 0x002fe200000e0603 */
[----:B------:R-:W-:-:S04]  /*6b40*/  IADD3 R5, P0, PT, R5, R0, RZ ;  /* 0x0000000005057210 */ /* 0x000fc80007f1e0ff */
[----:B------:R1:W-:Y:S04]  /*6b50*/  STL [R1+0xc54], R75 ;  /* 0x000c544b01007387 */ /* 0x0003e80000100800 */
[----:B------:R4:W-:Y:S01]  /*6b60*/  STL [R1+0xc68], R5 ;  /* 0x000c680501007387 */ /* 0x0009e20000100800 */
[----:B-1----:R-:W-:Y:S01]  /*6b70*/  SHF.R.S32.HI R75, RZ, 0x1f, R12 ;  /* 0x0000001fff4b7819 */ /* 0x002fe2000001140c */
[----:B----4-:R-:W-:Y:S02]  /*6b80*/  IMAD.X R5, R72, 0x1, R4, P2 ;  /* 0x0000000148057824 */ /* 0x010fe400010e0604 */
[----:B------:R-:W-:-:S03]  /*6b90*/  IMAD R72, R6, 0x19, RZ ;  /* 0x0000001906487824 */ /* 0x000fc600078e02ff */
[----:B------:R1:W-:Y:S02]  /*6ba0*/  STL [R1+0xc5c], R5 ;  /* 0x000c5c0501007387 */ /* 0x0003e40000100800 */
[----:B------:R-:W-:Y:S02]  /*6bb0*/  SHF.R.S32.HI R72, RZ, 0x1f, R72 ;  /* 0x0000001fff487819 */ /* 0x000fe40000011448 */
[----:B-1----:R-:W-:-:S05]  /*6bc0*/  IADD3 R5, P2, PT, R47, R0, RZ ;  /* 0x000000002f057210 */ /* 0x002fca0007f5e0ff */
[----:B------:R1:W-:Y:S04]  /*6bd0*/  STL [R1+0xcd8], R5 ;  /* 0x000cd80501007387 */ /* 0x0003e80000100800 */
[----:B-1----:R-:W4:Y:S01]  /*6be0*/  LDL.LU R5, [R1+0x16dc] ;  /* 0x0016dc0001057983 */ /* 0x002f220000300800 */
[----:B------:R-:W-:Y:S01]  /*6bf0*/  IMAD.X R72, R72, 0x1, R3, P0 ;  /* 0x0000000148487824 */ /* 0x000fe200000e0603 */
[----:B------:R-:W-:Y:S01]  /*6c00*/  IADD3 R47, P0, PT, R47, R2, RZ ;  /* 0x000000022f2f7210 */ /* 0x000fe20007f1e0ff */
[----:B------:R-:W-:-:S03]  /*6c10*/  UIADD3 UR10, UPT, UPT, UR8, UR4, URZ ;  /* 0x00000004080a7290 */ /* 0x000fc6000fffe0ff */
[----:B------:R1:W-:Y:S04]  /*6c20*/  STL [R1+0xc64], R72 ;  /* 0x000c644801007387 */ /* 0x0003e80000100800 */
[----:B------:R0:W-:Y:S01]  /*6c30*/  STL [R1+0x11f0], R47 ;  /* 0x0011f02f01007387 */ /* 0x0001e20000100800 */
[----:B-1----:R-:W-:Y:S02]  /*6c40*/  IMAD R72, R6, 0x21, RZ ;  /* 0x0000002106487824 */ /* 0x002fe400078e02ff */
[----:B0-----:R-:W-:-:S03]  /*6c50*/  IMAD.X R47, R42, 0x1, R3, P2 ;  /* 0x000000012a2f7824 */ /* 0x001fc600010e0603 */
[-C--:B------:R-:W-:Y:S02]  /*6c60*/  IADD3 R72, P2, PT, R72, R0.reuse, RZ ;  /* 0x0000000048487210 */ /* 0x080fe40007f5e0ff */
[----:B------:R0:W-:Y:S04]  /*6c70*/  STL [R1+0xcd4], R47 ;  /* 0x000cd42f01007387 */ /* 0x0001e80000100800 */
[----:B------:R1:W-:Y:S01]  /*6c80*/  STL [R1+0x124c], R72 ;  /* 0x00124c4801007387 */ /* 0x0003e20000100800 */
[----:B0-----:R-:W-:Y:S01]  /*6c90*/  IMAD.X R47, R42, 0x1, R4, P0 ;  /* 0x000000012a2f7824 */ /* 0x001fe200000e0604 */
[----:B------:R-:W-:Y:S01]  /*6ca0*/  IADD3 R42, P0, PT, R14, R0, RZ ;  /* 0x000000000e2a7210 */ /* 0x000fe20007f1e0ff */
[----:B-1----:R-:W-:-:S03]  /*6cb0*/  IMAD.X R72, R87, 0x1, R3, P2 ;  /* 0x0000000157487824 */ /* 0x002fc600010e0603 */
[----:B------:R0:W-:Y:S04]  /*6cc0*/  STL [R1+0x11ec], R47 ;  /* 0x0011ec2f01007387 */ /* 0x0001e80000100800 */
[----:B------:R1:W-:Y:S04]  /*6cd0*/  STL [R1+0x127c], R42 ;  /* 0x00127c2a01007387 */ /* 0x0003e80000100800 */
[----:B------:R-:W-:Y:S01]  /*6ce0*/  STL [R1+0x1204], R72 ;  /* 0x0012044801007387 */ /* 0x000fe20000100800 */
[----:B0-----:R-:W-:Y:S01]  /*6cf0*/  IADD3 R47, P2, PT, R14, R2, RZ ;  /* 0x000000020e2f7210 */ /* 0x001fe20007f5e0ff */
[----:B-1----:R-:W-:Y:S01]  /*6d00*/  IMAD.X R42, R13, 0x1, R3, P0 ;  /* 0x000000010d2a7824 */ /* 0x002fe200000e0603 */
[----:B------:R-:W-:-:S03]  /*6d10*/  IADD3 R14, P0, PT, R84, R0, RZ ;  /* 0x00000000540e7210 */ /* 0x000fc60007f1e0ff */
[----:B------:R-:W-:Y:S04]  /*6d20*/  STL [R1+0x1284], R47 ;  /* 0x0012842f01007387 */ /* 0x000fe80000100800 */
[----:B------:R-:W-:Y:S04]  /*6d30*/  STL [R1+0x1264], R42 ;  /* 0x0012642a01007387 */ /* 0x000fe80000100800 */
[----:B------:R0:W-:Y:S04]  /*6d40*/  STL [R1+0x12ac], R14 ;  /* 0x0012ac0e01007387 */ /* 0x0001e80000100800 */
[----:B------:R-:W2:Y:S04]  /*6d50*/  LDL.LU R84, [R1+0x5dc] ;  /* 0x0005dc0001547983 */ /* 0x000ea80000300800 */
[----:B------:R-:W-:Y:S01]  /*6d60*/  STL [R1+0x1cd0], R6 ;  /* 0x001cd00601007387 */ /* 0x000fe20000100800 */
[----:B------:R-:W-:-:S04]  /*6d70*/  @!UP1 UIADD3 UR4, UPT, UPT, -UR7, 0x100000, URZ ;  /* 0x0010000007049890 */ /* 0x000fc8000fffe1ff */
[----:B------:R-:W-:Y:S02]  /*6d80*/  @!UP1 USHF.L.U32 UR5, UR4, 0xb, URZ ;  /* 0x0000000b04059899 */ /* 0x000fe400080006ff */
[----:B------:R-:W-:Y:S01]  /*6d90*/  @!UP1 USHF.L.U32 UR4, UR4, 0x1, URZ ;  /* 0x0000000104049899 */ /* 0x000fe200080006ff */
[----:B0-----:R-:W0:Y:S01]  /*6da0*/  LDC R14, c[0x0][0x3a0] ;  /* 0x0000e800ff0e7b82 */ /* 0x001e220000000800 */
[----:B------:R-:W-:Y:S04]  /*6db0*/  STL [R1+0x1ccc], R47 ;  /* 0x001ccc2f01007387 */ /* 0x000fe80000100800 */
[----:B------:R-:W-:Y:S04]  /*6dc0*/  STL [R1+0x1cc8], R11 ;  /* 0x001cc80b01007387 */ /* 0x000fe80000100800 */
[----:B------:R-:W-:Y:S04]  /*6dd0*/  STL [R1+0x1cc4], R8 ;  /* 0x001cc40801007387 */ /* 0x000fe80000100800 */
[----:B------:R-:W-:Y:S04]  /*6de0*/  STL [R1+0x1cc0], R87 ;  /* 0x001cc05701007387 */ /* 0x000fe80000100800 */
[----:B------:R-:W-:Y:S04]  /*6df0*/  STL [R1+0x1b94], R64 ;  /* 0x001b944001007387 */ /* 0x000fe80000100800 */
[----:B------:R-:W-:Y:S04]  /*6e00*/  STL [R1+0x1bb8], R64 ;  /* 0x001bb84001007387 */ /* 0x000fe80000100800 */
[----:B------:R1:W-:Y:S04]  /*6e10*/  STL [R1+0x1bd0], R64 ;  /* 0x001bd04001007387 */ /* 0x0003e80000100800 */
[----:B------:R-:W-:Y:S04]  /*6e20*/  STL [R1+0x1b90], R10 ;  /* 0x001b900a01007387 */ /* 0x000fe80000100800 */
[----:B------:R-:W-:Y:S01]  /*6e30*/  STL [R1+0x1bd4], R10 ;  /* 0x001bd40a01007387 */ /* 0x000fe20000100800 */
[----:B-1----:R-:W-:Y:S01]  /*6e40*/  IMAD.X R64, R13, 0x1, R4, P2 ;  /* 0x000000010d407824 */ /* 0x002fe200010e0604 */
[----:B------:R-:W-:-:S02]  /*6e50*/  IADD3 R72, P2, PT, R12, R0, RZ ;  /* 0x000000000c487210 */ /* 0x000fc40007f5e0ff */
[----:B------:R-:W-:Y:S04]  /*6e60*/  STL [R1+0x1c2c], R10 ;  /* 0x001c2c0a01007387 */ /* 0x000fe80000100800 */
        /* <DEDUP_REMOVED lines=8> */
[----:B----4-:R-:W-:Y:S04]  /*6ef0*/  STL [R1+0x1a18], R5 ;  /* 0x001a180501007387 */ /* 0x010fe80000100800 */
[----:B------:R-:W-:Y:S04]  /*6f00*/  STL [R1+0x1a38], R5 ;  /* 0x001a380501007387 */ /* 0x000fe80000100800 */
[----:B------:R-:W-:Y:S04]  /*6f10*/  STL [R1+0x1a94], R5 ;  /* 0x001a940501007387 */ /* 0x000fe80000100800 */
[----:B------:R-:W-:Y:S04]  /*6f20*/  STL [R1+0x1b9c], R5 ;  /* 0x001b9c0501007387 */ /* 0x000fe80000100800 */
[----:B------:R-:W-:Y:S04]  /*6f30*/  STL [R1+0x1bdc], R5 ;  /* 0x001bdc0501007387 */ /* 0x000fe80000100800 */
[----:B------:R-:W-:Y:S04]  /*6f40*/  STL [R1+0x1c34], R5 ;  /* 0x001c340501007387 */ /* 0x000fe80000100800 */
[----:B------:R-:W-:Y:S04]  /*6f50*/  STL [R1+0x1c78], R5 ;  /* 0x001c780501007387 */ /* 0x000fe80000100800 */
[----:B------:R-:W-:Y:S04]  /*6f60*/  STL [R1+0x1c7c], R5 ;  /* 0x001c7c0501007387 */ /* 0x000fe80000100800 */
[----:B---3--:R-:W-:Y:S04]  /*6f70*/  STL [R1+0x1a08], R7 ;  /* 0x001a080701007387 */ /* 0x008fe80000100800 */
        /* <DEDUP_REMOVED lines=23> */
[----:B------:R-:W-:Y:S04]  /*70f0*/  STL.64 [R1+0x1940], R16 ;  /* 0x0019401001007387 */ /* 0x000fe80000100a00 */
[----:B------:R-:W-:Y:S04]  /*7100*/  STL [R1+0x1be8], R17 ;  /* 0x001be81101007387 */ /* 0x000fe80000100800 */
[----:B------:R-:W-:Y:S04]  /*7110*/  STL [R1+0x1c88], R17 ;  /* 0x001c881101007387 */ /* 0x000fe80000100800 */
[----:B------:R-:W-:Y:S04]  /*7120*/  STL [R1+0x1aa0], R16 ;  /* 0x001aa01001007387 */ /* 0x000fe80000100800 */
[----:B------:R-:W-:Y:S04]  /*7130*/  STL [R1+0x1ba8], R16 ;  /* 0x001ba81001007387 */ /* 0x000fe80000100800 */
[----:B------:R-:W-:Y:S04]  /*7140*/  STL [R1+0x1bec], R16 ;  /* 0x001bec1001007387 */ /* 0x000fe80000100800 */
[----:B------:R-:W-:Y:S04]  /*7150*/  STL [R1+0x1c40], R16 ;  /* 0x001c401001007387 */ /* 0x000fe80000100800 */
[----:B------:R-:W-:Y:S04]  /*7160*/  STL.64 [R1+0x1928], R18 ;  /* 0x0019281201007387 */ /* 0x000fe80000100a00 */
        /* <DEDUP_REMOVED lines=8> */
[----:B------:R1:W-:Y:S04]  /*71f0*/  STL [R1+0x19d0], R19 ;  /* 0x0019d01301007387 */ /* 0x0003e80000100800 */
[----:B------:R0:W-:Y:S04]  /*7200*/  STL [R1+0x1920], R21 ;  /* 0x0019201501007387 */ /* 0x0001e80000100800 */
[----:B------:R-:W-:Y:S04]  /*7210*/  STL [R1+0x1918], R22 ;  /* 0x0019181601007387 */ /* 0x000fe80000100800 */
[----:B------:R-:W-:Y:S01]  /*7220*/  STL [R1+0x1914], R23 ;  /* 0x0019141701007387 */ /* 0x000fe20000100800 */
[----:B------:R-:W-:Y:S03]  /*7230*/  STTM.x64 tmem[UR10], RZ ;  /* 0x000000ff000079ed */ /* 0x000fe6000834000a */
[----:B------:R-:W-:Y:S01]  /*7240*/  STL [R1+0x1950], R23 ;  /* 0x0019501701007387 */ /* 0x000fe20000100800 */
[----:B-1----:R-:W-:Y:S01]  /*7250*/  PRMT R19, RZ, 0x7610, R19 ;  /* 0x00007610ff137816 */ /* 0x002fe20000000013 */
[----:B------:R-:W-:-:S02]  /*7260*/  @!P1 IMAD.MOV.U32 R13, RZ, RZ, R3 ;  /* 0x000000ffff0d9224 */ /* 0x000fc400078e0003 */
[----:B------:R-:W-:Y:S01]  /*7270*/  STL.64 [R1+0x1970], R22 ;  /* 0x0019701601007387 */ /* 0x000fe20000100a00 */
[----:B------:R-:W-:Y:S01]  /*7280*/  PRMT R18, RZ, 0x7610, R18 ;  /* 0x00007610ff127816 */ /* 0x000fe20000000012 */
[----:B0-----:R-:W-:Y:S02]  /*7290*/  VIADD R21, R14, 0xffffffdf ;  /* 0xffffffdf0e157836 */ /* 0x001fe40000000000 */
[----:B------:R-:W-:Y:S01]  /*72a0*/  STL.64 [R1+0x1980], R22 ;  /* 0x0019801601007387 */ /* 0x000fe20000100a00 */
[----:B------:R-:W-:Y:S01]  /*72b0*/  PRMT R6, RZ, 0x7610, R6 ;  /* 0x00007610ff067816 */ /* 0x000fe20000000006 */
[----:B------:R-:W0:Y:S02]  /*72c0*/  LDC R14, c[0x0][0x3a0] ;  /* 0x0000e800ff0e7b82 */ /* 0x000e240000000800 */
[----:B------:R-:W-:Y:S04]  /*72d0*/  STL.64 [R1+0x1990], R22 ;  /* 0x0019901601007387 */ /* 0x000fe80000100a00 */
[----:B------:R-:W-:Y:S04]  /*72e0*/  STL.64 [R1+0x19a0], R22 ;  /* 0x0019a01601007387 */ /* 0x000fe80000100a00 */
[----:B------:R-:W-:Y:S04]  /*72f0*/  STL.64 [R1+0x19b0], R22 ;  /* 0x0019b01601007387 */ /* 0x000fe80000100a00 */
[----:B------:R-:W-:Y:S04]  /*7300*/  STL.64 [R1+0x19c0], R22 ;  /* 0x0019c01601007387 */ /* 0x000fe80000100a00 */
[----:B------:R-:W-:Y:S04]  /*7310*/  STL.64 [R1+0x19d8], R22 ;  /* 0x0019d81601007387 */ /* 0x000fe80000100a00 */
[----:B------:R-:W-:Y:S04]  /*7320*/  STL [R1+0x1910], R24 ;  /* 0x0019101801007387 */ /* 0x000fe80000100800 */
[----:B------:R-:W-:Y:S04]  /*7330*/  STL [R1+0x190c], R26 ;  /* 0x00190c1a01007387 */ /* 0x000fe80000100800 */
[----:B------:R-:W-:Y:S04]  /*7340*/  STL [R1+0x1908], R25 ;  /* 0x0019081901007387 */ /* 0x000fe80000100800 */
[----:B------:R-:W-:Y:S04]  /*7350*/  STL [R1+0x1930], R25 ;  /* 0x0019301901007387 */ /* 0x000fe80000100800 */
[----:B------:R-:W-:Y:S04]  /*7360*/  STL.64 [R1+0x1948], R24 ;  /* 0x0019481801007387 */ /* 0x000fe80000100a00 */
[----:B------:R-:W-:Y:S04]  /*7370*/  STL.64 [R1+0x19e0], R24 ;  /* 0x0019e01801007387 */ /* 0x000fe80000100a00 */
        /* <DEDUP_REMOVED lines=40> */
[----:B------:R-:W-:Y:S02]  /*7600*/  STTM.x64 tmem[UR10+0x40], RZ ;  /* 0x000040ff000079ed */ /* 0x000fe4000834000a */
[----:B------:R-:W-:Y:S01]  /*7610*/  STL [R1+0x1cb4], R32 ;  /* 0x001cb42001007387 */ /* 0x000fe20000100800 */
[----:B------:R-:W-:-:S02]  /*7620*/  PRMT R22, RZ, 0x7610, R22 ;  /* 0x00007610ff167816 */ /* 0x000fc40000000016 */
[----:B------:R-:W-:Y:S01]  /*7630*/  PRMT R23, RZ, 0x7610, R23 ;  /* 0x00007610ff177816 */ /* 0x000fe20000000017 */
[----:B------:R-:W-:Y:S01]  /*7640*/  STL [R1+0x18ec], R34 ;  /* 0x0018ec2201007387 */ /* 0x000fe20000100800 */
[----:B------:R-:W-:Y:S02]  /*7650*/  PRMT R47, RZ, 0x7610, R47 ;  /* 0x00007610ff2f7816 */ /* 0x000fe4000000002f */
[----:B------:R-:W-:Y:S01]  /*7660*/  PRMT R11, RZ, 0x7610, R11 ;  /* 0x00007610ff0b7816 */ /* 0x000fe2000000000b */
[----:B------:R-:W-:Y:S01]  /*7670*/  STL [R1+0x18e8], R33 ;  /* 0x0018e82101007387 */ /* 0x000fe20000100800 */
[----:B------:R-:W-:Y:S02]  /*7680*/  ISETP.GE.U32.AND P2, PT, R21, 0x7fffff60, PT ;  /* 0x7fffff601500780c */ /* 0x000fe40003f46070 */
[----:B------:R-:W-:Y:S01]  /*7690*/  PRMT R8, RZ, 0x7610, R8 ;  /* 0x00007610ff087816 */ /* 0x000fe20000000008 */
[----:B------:R-:W-:Y:S01]  /*76a0*/  STL [R1+0x1aa8], R33 ;  /* 0x001aa82101007387 */ /* 0x000fe20000100800 */
[----:B------:R-:W1:Y:S03]  /*76b0*/  LDC R21, c[0x0][0x3a0] ;  /* 0x0000e800ff157b82 */ /* 0x000e660000000800 */
        /* <DEDUP_REMOVED lines=17> */
[----:B------:R3:W-:Y:S04]  /*77d0*/  STL.64 [R1+0x1a10], R38 ;  /* 0x001a102601007387 */ /* 0x0007e80000100a00 */
[----:B------:R-:W-:Y:S04]  /*77e0*/  STL [R1+0x18d0], R40 ;  /* 0x0018d02801007387 */ /* 0x000fe80000100800 */
[----:B------:R-:W-:Y:S04]  /*77f0*/  STL [R1+0x18cc], R41 ;  /* 0x0018cc2901007387 */ /* 0x000fe80000100800 */
[----:B------:R-:W-:Y:S01]  /*7800*/  STL.64 [R1+0x1a20], R40 ;  /* 0x001a202801007387 */ /* 0x000fe20000100a00 */
[----:B---3--:R-:W-:Y:S01]  /*7810*/  IMAD.X R39, R78, 0x1, R3, P0 ;  /* 0x000000014e277824 */ /* 0x008fe200000e0603 */
[----:B------:R-:W-:-:S02]  /*7820*/  IADD3 R42, P0, PT, R12, R2, RZ ;  /* 0x000000020c2a7210 */ /* 0x000fc40007f1e0ff */
        /* <DEDUP_REMOVED lines=81> */
[----:B------:R-:W-:Y:S01]  /*7d40*/  STL [R1+0x12c8], R72 ;  /* 0x0012c84801007387 */ /* 0x000fe20000100800 */
[----:B------:R-:W-:-:S03]  /*7d50*/  IMAD.X R29, R75, 0x1, R4, P0 ;  /* 0x000000014b1d7824 */ /* 0x000fc600000e0604 */
[----:B------:R-:W-:Y:S04]  /*7d60*/  STL [R1+0x1294], R39 ;  /* 0x0012942701007387 */ /* 0x000fe80000100800 */
[----:B------:R-:W-:Y:S04]  /*7d70*/  STL [R1+0x12d0], R42 ;  /* 0x0012d02a01007387 */ /* 0x000fe80000100800 */
[----:B---3--:R-:W3:Y:S01]  /*7d80*/  LDL R89, [R1+0xb58] ;  /* 0x000b580001597983 */ /* 0x008ee20000100800 */
[----:B0-----:R-:W-:-:S03]  /*7d90*/  VIADD R14, R14, 0xffffffd7 ;  /* 0xffffffd70e0e7836 */ /* 0x001fc60000000000 */
[----:B------:R-:W-:Y:S04]  /*7da0*/  STL [R1+0x12c4], R31 ;  /* 0x0012c41f01007387 */ /* 0x000fe80000100800 */
[----:B------:R-:W4:Y:S01]  /*7db0*/  LDL R75, [R1+0xb54] ;  /* 0x000b5400014b7983 */ /* 0x000f220000100800 */
[----:B------:R-:W-:Y:S01]  /*7dc0*/  @!P1 IMAD.MOV.U32 R12, RZ, RZ, R0 ;  /* 0x000000ffff0c9224 */ /* 0x000fe200078e0000 */
[----:B------:R-:W-:Y:S01]  /*7dd0*/  STTM.x64 tmem[UR10+0x80], RZ ;  /* 0x000080ff000079ed */ /* 0x000fe2000834000a */
[----:B------:R-:W-:Y:S01]  /*7de0*/  STTM.x64 tmem[UR10+0xc0], RZ ;  /* 0x0000c0ff000079ed */ /* 0x000fe2000834000a */
[----:B------:R-:W-:Y:S01]  /*7df0*/  STTM.x64 tmem[UR10+0x100], RZ ;  /* 0x000100ff000079ed */ /* 0x000fe2000834000a */
[----:B------:R-:W-:Y:S01]  /*7e00*/  STTM.x64 tmem[UR10+0x140], RZ ;  /* 0x000140ff000079ed */ /* 0x000fe2000834000a */
[----:B------:R-:W-:Y:S01]  /*7e10*/  STTM.x64 tmem[UR10+0x180], RZ ;  /* 0x000180ff000079ed */ /* 0x000fe2000834000a */
[----:B------:R-:W-:Y:S01]  /*7e20*/  STTM.x64 tmem[UR10+0x1c0], RZ ;  /* 0x0001c0ff000079ed */ /* 0x000fe2000834000a */
[----:B------:R-:W0:Y:S02]  /*7e30*/  FENCE.VIEW.ASYNC.T ;  /* 0x00000000000073c6 */ /* 0x000e240000000200 */
[----:B0-----:R-:W-:Y:S01]  /*7e40*/  BAR.SYNC.DEFER_BLOCKING 0x0 ;  /* 0x0000000000007b1d */ /* 0x001fe20000010000 */
[----:B------:R-:W-:-:S02]  /*7e50*/  PRMT R53, RZ, 0x7610, R53 ;  /* 0x00007610ff357816 */ /* 0x000fc40000000035 */
[----:B------:R-:W-:-:S03]  /*7e60*/  ISETP.GE.U32.AND P0, PT, R14, 0x7fffff58, PT ;  /* 0x7fffff580e00780c */ /* 0x000fc60003f06070 */
[----:B------:R-:W-:Y:S04]  /*7e70*/  STL [R1+0x12cc], R29 ;  /* 0x0012cc1d01007387 */ /* 0x000fe80000100800 */
[----:B------:R-:W0:Y:S02]  /*7e80*/  FENCE.VIEW.ASYNC.S ;  /* 0x00000000000073c6 */ /* 0x000e240000000000 */
[----:B0-----:R0:W0:Y:S02]  /*7e90*/  @!UP2 SYNCS.EXCH.64 URZ, [UR11], UR4 ;  /* 0x000000040bffa5b2 */ /* 0x0010240008000100 */
[----:B0-----:R-:W-:Y:S06]  /*7ea0*/  BAR.SYNC.DEFER_BLOCKING 0x0 ;  /* 0x0000000000007b1d */ /* 0x001fec0000010000 */
[----:B--2---:R0:W2:Y:S01]  /*7eb0*/  @!P1 LDG.E.U8 R19, desc[UR20][R12.64] ;  /* 0x000000140c139981 */ /* 0x0040a2000c1e1100 */
[----:B-1----:R-:W-:-:S02]  /*7ec0*/  VIADD R14, R21, 0xffffffcf ;  /* 0xffffffcf150e7836 */ /* 0x002fc40000000000 */
[----:B0-----:R-:W-:Y:S02]  /*7ed0*/  @!P1 IMAD.MOV.U32 R12, RZ, RZ, R2 ;  /* 0x000000ffff0c9224 */ /* 0x001fe400078e0002 */
[----:B------:R-:W-:-:S05]  /*7ee0*/  @!P1 IMAD.MOV.U32 R13, RZ, RZ, R4 ;  /* 0x000000ffff0d9224 */ /* 0x000fca00078e0004 */
[----:B------:R3:W2:Y:S01]  /*7ef0*/  @!P1 LDG.E.U8 R22, desc[UR20][R12.64] ;  /* 0x000000140c169981 */ /* 0x0006a2000c1e1100 */
[----:B------:R-:W-:Y:S01]  /*7f00*/  ISETP.GE.U32.AND P1, PT, R14, 0x7fffff50, PT ;  /* 0x7fffff500e00780c */ /* 0x000fe20003f26070 */
[----:B---3--:R-:W-:Y:S02]  /*7f10*/  @!P6 IMAD.MOV.U32 R12, RZ, RZ, R89 ;  /* 0x000000ffff0ce224 */ /* 0x008fe400078e0059 */
[----:B------:R-:W3:Y:S01]  /*7f20*/  LDL R89, [R1+0x127c] ;  /* 0x00127c0001597983 */ /* 0x000ee20000100800 */
[----:B----4-:R-:W-:-:S03]  /*7f30*/  @!P6 IMAD.MOV.U32 R13, RZ, RZ, R75 ;  /* 0x000000ffff0de224 */ /* 0x010fc600078e004b */
[----:B------:R-:W4:Y:S04]  /*7f40*/  LDL R75, [R1+0x1264] ;  /* 0x00126400014b7983 */ /* 0x000f280000100800 */
[----:B------:R0:W2:Y:S04]  /*7f50*/  @!P6 LDG.E.U8 R18, desc[UR20][R12.64] ;  /* 0x000000140c12e981 */ /* 0x0000a8000c1e1100 */
[----:B------:R-:W0:Y:S04]  /*7f60*/  LDL R12, [R1+0xb5c] ;  /* 0x000b5c00010c7983 */ /* 0x000e280000100800 */
[----:B------:R-:W0:Y:S02]  /*7f70*/  LDL R13, [R1+0xb60] ;  /* 0x000b6000010d7983 */ /* 0x000e240000100800 */
[----:B0-----:R-:W-:-:S04]  /*7f80*/  @!P6 LOP3.LUT R13, R13, R12, RZ, 0x3c, !PT ;  /* 0x0000000c0d0de212 */ /* 0x001fc800078e3cff */
[----:B------:R-:W-:-:S04]  /*7f90*/  @!P6 LOP3.LUT R12, R13, R12, RZ, 0x3c, !PT ;  /* 0x0000000c0d0ce212 */ /* 0x000fc800078e3cff */
[----:B------:R-:W-:-:S05]  /*7fa0*/  @!P6 LOP3.LUT R13, R13, R12, RZ, 0x3c, !PT ;  /* 0x0000000c0d0de212 */ /* 0x000fca00078e3cff */
        /* <DEDUP_REMOVED lines=12> */
[----:B------:R-:W2:Y:S04]  /*8070*/  @!P5 LDG.E.U8 R6, desc[UR20][R12.64] ;  /* 0x000000140c06d981 */ /* 0x000ea8000c1e1100 */
[----:B--2---:R0:W-:Y:S04]  /*8080*/  STL [R1+0x578], R6 ;  /* 0x0005780601007387 */ /* 0x0041e80000100800 */
[----:B0-----:R-:W2:Y:S04]  /*8090*/  LDL.LU R6, [R1+0x1cd0] ;  /* 0x001cd00001067983 */ /* 0x001ea80000300800 */
[----:B------:R-:W2:Y:S04]  /*80a0*/  LDL R12, [R1+0xc54] ;  /* 0x000c5400010c7983 */ /* 0x000ea80000100800 */
[----:B------:R-:W2:Y:S02]  /*80b0*/  LDL R13, [R1+0xc58] ;  /* 0x000c5800010d7983 */ /* 0x000ea40000100800 */
[----:B--2---:R-:W-:-:S04]  /*80c0*/  @!P3 LOP3.LUT R13, R13, R12, RZ, 0x3c, !PT ;  /* 0x0000000c0d0db212 */ /* 0x004fc800078e3cff */
        /* <DEDUP_REMOVED lines=22> */
[----:B------:R-:W2:Y:S01]  /*8230*/  LDL R13, [R1+0x11f0] ;  /* 0x0011f000010d7983 */ /* 0x000ea20000100800 */
[----:B------:R-:W-:Y:S01]  /*8240*/  VIADD R14, R21, 0xffffffc7 ;  /* 0xffffffc7150e7836 */ /* 0x000fe20000000000 */
[----:B------:R-:W-:-:S04]  /*8250*/  PRMT R87, RZ, 0x7610, R87 ;  /* 0x00007610ff577816 */ /* 0x000fc80000000057 */
[----:B------:R-:W-:Y:S01]  /*8260*/  ISETP.GE.U32.AND P6, PT, R14, 0x7fffff48, PT ;  /* 0x7fffff480e00780c */ /* 0x000fe20003fc6070 */
[----:B------:R-:W-:Y:S01]  /*8270*/  VIADD R14, R21, 0xffffffbf ;  /* 0xffffffbf150e7836 */ /* 0x000fe20000000000 */
[----:B------:R-:W-:-:S04]  /*8280*/  PRMT R33, RZ, 0x7610, R33 ;  /* 0x00007610ff217816 */ /* 0x000fc80000000021 */
[----:B------:R-:W-:Y:S01]  /*8290*/  ISETP.GE.U32.AND P5, PT, R14, 0x7fffff40, PT ;  /* 0x7fffff400e00780c */ /* 0x000fe20003fa6070 */
[----:B------:R-:W-:Y:S01]  /*82a0*/  VIADD R14, R21, 0xffffffb7 ;  /* 0xffffffb7150e7836 */ /* 0x000fe20000000000 */
[----:B------:R-:W-:-:S04]  /*82b0*/  PRMT R25, RZ, 0x7610, R25 ;  /* 0x00007610ff197816 */ /* 0x000fc80000000019 */
[----:B------:R-:W-:Y:S01]  /*82c0*/  ISETP.GE.U32.AND P3, PT, R14, 0x7fffff38, PT ;  /* 0x7fffff380e00780c */ /* 0x000fe20003f66070 */
[----:B------:R-:W-:Y:S01]  /*82d0*/  VIADD R14, R21, 0xffffffaf ;  /* 0xffffffaf150e7836 */ /* 0x000fe20000000000 */
[----:B--2---:R-:W-:-:S04]  /*82e0*/  @!P2 LOP3.LUT R13, R13, R12, RZ, 0x3c, !PT ;  /* 0x0000000c0d0da212 */ /* 0x004fc800078e3cff */
[----:B------:R-:W-:-:S04]  /*82f0*/  @!P2 LOP3.LUT R12, R13, R12, RZ, 0x3c, !PT ;  /* 0x0000000c0d0ca212 */ /* 0x000fc800078e3cff */
[----:B------:R-:W-:-:S05]  /*8300*/  @!P2 LOP3.LUT R13, R13, R12, RZ, 0x3c, !PT ;  /* 0x0000000c0d0da212 */ /* 0x000fca00078e3cff */
[----:B------:R3:W2:Y:S02]  /*8310*/  @!P2 LDG.E.U8 R87, desc[UR20][R12.64] ;  /* 0x000000140c57a981 */ /* 0x0006a4000c1e1100 */
[----:B---3--:R-:W-:Y:S02]  /*8320*/  @!P0 IMAD.MOV.U32 R12, RZ, RZ, R89 ;  /* 0x000000ffff0c8224 */ /* 0x008fe400078e0059 */
[----:B----4-:R-:W-:-:S05]  /*8330*/  @!P0 IMAD.MOV.U32 R13, RZ, RZ, R75 ;  /* 0x000000ffff0d8224 */ /* 0x010fca00078e004b */
[----:B------:R0:W3:Y:S01]  /*8340*/  @!P0 LDG.E.U8 R33, desc[UR20][R12.64] ;  /* 0x000000140c218981 */ /* 0x0000e2000c1e1100 */
[----:B------:R-:W-:Y:S02]  /*8350*/  ISETP.GE.U32.AND P2, PT, R14, 0x7fffff30, PT ;  /* 0x7fffff300e00780c */ /* 0x000fe40003f46070 */
[----:B------:R-:W-:Y:S01]  /*8360*/  PRMT R14, RZ, 0x7610, R14 ;  /* 0x00007610ff0e7816 */ /* 0x000fe2000000000e */
[----:B0-----:R-:W-:Y:S02]  /*8370*/  @!P1 IMAD.MOV.U32 R12, RZ, RZ, R72 ;  /* 0x000000ffff0c9224 */ /* 0x001fe400078e0048 */
[----:B------:R-:W-:-:S05]  /*8380*/  @!P1 IMAD.MOV.U32 R13, RZ, RZ, R31 ;  /* 0x000000ffff0d9224 */ /* 0x000fca00078e001f */
[----:B------:R0:W4:Y:S02]  /*8390*/  @!P1 LDG.E.U8 R25, desc[UR20][R12.64] ;  /* 0x000000140c199981 */ /* 0x000124000c1e1100 */
[----:B0-----:R-:W-:Y:S02]  /*83a0*/  @!P0 IMAD.MOV.U32 R12, RZ, RZ, R47 ;  /* 0x000000ffff0c8224 */ /* 0x001fe400078e002f */
[----:B------:R-:W-:-:S05]  /*83b0*/  @!P0 IMAD.MOV.U32 R13, RZ, RZ, R64 ;  /* 0x000000ffff0d8224 */ /* 0x000fca00078e0040 */
[----:B------:R0:W3:Y:S01]  /*83c0*/  @!P0 LDG.E.U8 R14, desc[UR20][R12.64] ;  /* 0x000000140c0e8981 */ /* 0x0000e2000c1e1100 */
[C---:B------:R-:W-:Y:S01]  /*83d0*/  IMAD R72, R6.reuse, 0x31, RZ ;  /* 0x0000003106487824 */ /* 0x040fe200078e02ff */
[----:B------:R-:W-:Y:S01]  /*83e0*/  PRMT R24, RZ, 0x7610, R24 ;  /* 0x00007610ff187816 */ /* 0x000fe20000000018 */
[----:B------:R-:W-:Y:S02]  /*83f0*/  IMAD R47, R6, 0x38, RZ ;  /* 0x00000038062f7824 */ /* 0x000fe400078e02ff */
[----:B0-----:R-:W-:Y:S02]  /*8400*/  @!P1 IMAD.MOV.U32 R12, RZ, RZ, R42 ;  /* 0x000000ffff0c9224 */ /* 0x001fe400078e002a */
[----:B------:R-:W-:Y:S01]  /*8410*/  @!P1 IMAD.MOV.U32 R13, RZ, RZ, R29 ;  /* 0x000000ffff0d9224 */ /* 0x000fe200078e001d */
[----:B------:R-:W-:-:S04]  /*8420*/  SHF.R.S32.HI R42, RZ, 0x1f, R47 ;  /* 0x0000001fff2a7819 */ /* 0x000fc8000001142f */
[----:B------:R0:W4:Y:S01]  /*8430*/  @!P1 LDG.E.U8 R24, desc[UR20][R12.64] ;  /* 0x000000140c189981 */ /* 0x000122000c1e1100 */
[----:B------:R-:W-:Y:S01]  /*8440*/  IMAD.MOV.U32 R64, RZ, RZ, R84 ;  /* 0x000000ffff407224 */ /* 0x000fe200078e0054 */
[----:B------:R-:W-:Y:S02]  /*8450*/  PRMT R28, RZ, 0x7610, R28 ;  /* 0x00007610ff1c7816 */ /* 0x000fe4000000001c */
[----:B0-----:R-:W-:Y:S01]  /*8460*/  IADD3 R13, P1, PT, R47, R0, RZ ;  /* 0x000000002f0d7210 */ /* 0x001fe20007f3e0ff */
[----:B------:R-:W-:-:S04]  /*8470*/  VIADD R12, R21, 0xffffffa7 ;  /* 0xffffffa7150c7836 */ /* 0x000fc80000000000 */
[----:B------:R-:W-:Y:S01]  /*8480*/  IMAD.X R84, R42, 0x1, R3, P1 ;  /* 0x000000012a547824 */ /* 0x000fe200008e0603 */
[----:B------:R-:W-:Y:S01]  /*8490*/  ISETP.GE.U32.AND P1, PT, R12, 0x7fffff28, PT ;  /* 0x7fffff280c00780c */ /* 0x000fe20003f26070 */
[----:B------:R-:W-:Y:S01]  /*84a0*/  @!P6 IMAD.MOV.U32 R12, RZ, RZ, R13 ;  /* 0x000000ffff0ce224 */ /* 0x000fe200078e000d */
[----:B--2---:R0:W-:Y:S04]  /*84b0*/  STL [R1+0x560], R87 ;  /* 0x0005605701007387 */ /* 0x0041e80000100800 */
[----:B0-----:R-:W2:Y:S04]  /*84c0*/  LDL.LU R87, [R1+0x1cc0] ;  /* 0x001cc00001577983 */ /* 0x001ea80000300800 */
[----:B---3--:R0:W-:Y:S04]  /*84d0*/  STL [R1+0x54c], R14 ;  /* 0x00054c0e01007387 */ /* 0x0081e80000100800 */
[----:B----4-:R1:W-:Y:S01]  /*84e0*/  STL [R1+0x550], R25 ;  /* 0x0005501901007387 */ /* 0x0103e20000100800 */
[----:B0-----:R-:W-:-:S02]  /*84f0*/  SHF.R.S32.HI R14, RZ, 0x1f, R72 ;  /* 0x0000001fff0e7819 */ /* 0x001fc40000011448 */
[----:B-1----:R-:W-:-:S05]  /*8500*/  IADD3 R25, P0, PT, R72, R0, RZ ;  /* 0x0000000048197210 */ /* 0x002fca0007f1e0ff */
[----:B------:R-:W-:Y:S01]  /*8510*/  IMAD.X R29, R14, 0x1, R3, P0 ;  /* 0x000000010e1d7824 */ /* 0x000fe200000e0603 */
[----:B------:R-:W-:Y:S04]  /*8520*/  STL [R1+0x12b4], R25 ;  /* 0x0012b41901007387 */ /* 0x000fe80000100800 */
[----:B------:R-:W-:Y:S04]  /*8530*/  STL [R1+0x558], R33 ;  /* 0x0005582101007387 */ /* 0x000fe80000100800 */
[----:B------:R-:W-:Y:S04]  /*8540*/  STL [R1+0x12b0], R29 ;  /* 0x0012b01d01007387 */ /* 0x000fe80000100800 */
[----:B------:R0:W-:Y:S02]  /*8550*/  STL [R1+0x12bc], R13 ;  /* 0x0012bc0d01007387 */ /* 0x0001e40000100800 */
[----:B0-----:R-:W-:-:S05]  /*8560*/  @!P6 IMAD.MOV.U32 R13, RZ, RZ, R84 ;  /* 0x000000ffff0de224 */ /* 0x001fca00078e0054 */
[----:B------:R0:W3:Y:S01]  /*8570*/  @!P6 LDG.E.U8 R28, desc[UR20][R12.64] ;  /* 0x000000140c1ce981 */ /* 0x0000e2000c1e1100 */
[----:B------:R-:W-:Y:S02]  /*8580*/  IADD3 R33, P0, PT, R0, R6, RZ ;  /* 0x0000000600217210 */ /* 0x000fe40007f1e0ff */
[----:B------:R-:W-:-:S03]  /*8590*/  SHF.R.S32.HI R75, RZ, 0x1f, R6 ;  /* 0x0000001fff4b7819 */ /* 0x000fc60000011406 */
[----:B------:R-:W-:Y:S02]  /*85a0*/  STL [R1+0x2e0], R33 ;  /* 0x0002e02101007387 */ /* 0x000fe40000100800 */
[----:B------:R-:W-:Y:S02]  /*85b0*/  IMAD.X R31, R75, 0x1, R3, P0 ;  /* 0x000000014b1f7824 */ /* 0x000fe400000e0603 */
[----:B------:R-:W-:Y:S04]  /*85c0*/  STL [R1+0x12b8], R84 ;  /* 0x0012b85401007387 */ /* 0x000fe80000100800 */
[----:B------:R1:W-:Y:S01]  /*85d0*/  STL [R1+0x548], R24 ;  /* 0x0005481801007387 */ /* 0x0003e20000100800 */
[----:B------:R-:W-:Y:S02]  /*85e0*/  PRMT R17, RZ, 0x7610, R17 ;  /* 0x00007610ff117816 */ /* 0x000fe40000000011 */
[----:B-1----:R-:W-:-:S05]  /*85f0*/  IADD3 R24, P0, PT, R47, R2, RZ ;  /* 0x000000022f187210 */ /* 0x002fca0007f1e0ff */
[----:B------:R-:W-:Y:S02]  /*8600*/  IMAD.X R89, R42, 0x1, R4, P0 ;  /* 0x000000012a597824 */ /* 0x000fe400000e0604 */
[----:B0-----:R-:W-:Y:S02]  /*8610*/  @!P6 IMAD.MOV.U32 R12, RZ, RZ, R24 ;  /* 0x000000ffff0ce224 */ /* 0x001fe400078e0018 */
[----:B------:R-:W-:Y:S01]  /*8620*/  @!P6 IMAD.MOV.U32 R13, RZ, RZ, R89 ;  /* 0x000000ffff0de224 */ /* 0x000fe200078e0059 */
[----:B------:R-:W-:Y:S01]  /*8630*/  STL [R1+0x2dc], R31 ;  /* 0x0002dc1f01007387 */ /* 0x000fe20000100800 */
[----:B------:R-:W-:-:S03]  /*8640*/  IMAD.SHL.U32 R47, R6, 0x40, RZ ;  /* 0x00000040062f7824 */ /* 0x000fc600078e00ff */
[----:B------:R-:W-:Y:S02]  /*8650*/  STL [R1+0x12c0], R24 ;  /* 0x0012c01801007387 */ /* 0x000fe40000100800 */
[----:B------:R-:W-:Y:S02]  /*8660*/  SHF.R.S32.HI R42, RZ, 0x1f, R47 ;  /* 0x0000001fff2a7819 */ /* 0x000fe4000001142f */
[----:B------:R-:W-:Y:S04]  /*8670*/  STL [R1+0x12a4], R89 ;  /* 0x0012a45901007387 */ /* 0x000fe80000100800 */
[----:B------:R0:W4:Y:S01]  /*8680*/  @!P6 LDG.E.U8 R17, desc[UR20][R12.64] ;  /* 0x000000140c11e981 */ /* 0x000122000c1e1100 */
[----:B------:R-:W-:-:S03]  /*8690*/  PRMT R26, RZ, 0x7610, R26 ;  /* 0x00007610ff1a7816 */ /* 0x000fc6000000001a */
[----:B---3--:R1:W-:Y:S02]  /*86a0*/  STL [R1+0x544], R28 ;  /* 0x0005441c01007387 */ /* 0x0083e40000100800 */
[----:B-1----:R-:W-:-:S05]  /*86b0*/  IADD3 R28, P0, PT, R47, R0, RZ ;  /* 0x000000002f1c7210 */ /* 0x002fca0007f1e0ff */
[----:B------:R-:W-:Y:S02]  /*86c0*/  IMAD.X R89, R42, 0x1, R3, P0 ;  /* 0x000000012a597824 */ /* 0x000fe400000e0603 */
[----:B0-----:R-:W-:Y:S02]  /*86d0*/  @!P5 IMAD.MOV.U32 R12, RZ, RZ, R28 ;  /* 0x000000ffff0cd224 */ /* 0x001fe400078e001c */
[----:B------:R-:W-:-:S05]  /*86e0*/  @!P5 IMAD.MOV.U32 R13, RZ, RZ, R89 ;  /* 0x000000ffff0dd224 */ /* 0x000fca00078e0059 */
[----:B------:R0:W3:Y:S01]  /*86f0*/  @!P5 LDG.E.U8 R26, desc[UR20][R12.64] ;  /* 0x000000140c1ad981 */ /* 0x0000e2000c1e1100 */
[----:B------:R-:W-:-:S03]  /*8700*/  PRMT R16, RZ, 0x7610, R16 ;  /* 0x00007610ff107816 */ /* 0x000fc60000000010 */
[----:B----4-:R1:W-:Y:S02]  /*8710*/  STL [R1+0x540], R17 ;  /* 0x0005401101007387 */ /* 0x0103e40000100800 */
[----:B-1----:R-:W-:Y:S02]  /*8720*/  IADD3 R17, P6, PT, R47, R2, RZ ;  /* 0x000000022f117210 */ /* 0x002fe40007fde0ff */
[----:B------:R-:W-:Y:S03]  /*8730*/  STL [R1+0x12a8], R28 ;  /* 0x0012a81c01007387 */ /* 0x000fe60000100800 */
[----:B------:R-:W-:Y:S01]  /*8740*/  IMAD.X R24, R42, 0x1, R4, P6 ;  /* 0x000000012a187824 */ /* 0x000fe200030e0604 */
[----:B------:R1:W-:Y:S01]  /*8750*/  STL [R1+0x12a0], R17 ;  /* 0x0012a01101007387 */ /* 0x0003e20000100800 */
[----:B0-----:R-:W-:Y:S02]  /*8760*/  @!P5 IMAD.MOV.U32 R12, RZ, RZ, R17 ;  /* 0x000000ffff0cd224 */ /* 0x001fe400078e0011 */
[----:B------:R-:W-:Y:S01]  /*8770*/  @!P5 IMAD.MOV.U32 R13, RZ, RZ, R24 ;  /* 0x000000ffff0dd224 */ /* 0x000fe200078e0018 */
[----:B------:R-:W-:Y:S01]  /*8780*/  STL [R1+0x1298], R89 ;  /* 0x0012985901007387 */ /* 0x000fe20000100800 */
[----:B-1----:R-:W-:-:S03]  /*8790*/  IMAD R17, R6, 0x9, RZ ;  /* 0x0000000906117824 */ /* 0x002fc600078e02ff */
[----:B------:R-:W-:Y:S01]  /*87a0*/  STL [R1+0x129c], R24 ;  /* 0x00129c1801007387 */ /* 0x000fe20000100800 */
[----:B------:R-:W-:-:S03]  /*87b0*/  IMAD R42, R6, 0x48, RZ ;  /* 0x00000048062a7824 */ /* 0x000fc600078e02ff */
[----:B------:R0:W4:Y:S01]  /*87c0*/  @!P5 LDG.E.U8 R16, desc[UR20][R12.64] ;  /* 0x000000140c10d981 */ /* 0x000122000c1e1100 */
[----:B------:R-:W-:Y:S02]  /*87d0*/  SHF.R.S32.HI R17, RZ, 0x1f, R17 ;  /* 0x0000001fff117819 */ /* 0x000fe40000011411 */
[----:B------:R-:W-:Y:S01]  /*87e0*/  PRMT R44, RZ, 0x7610, R44 ;  /* 0x00007610ff2c7816 */ /* 0x000fe2000000002c */
[----:B---3--:R1:W-:Y:S02]  /*87f0*/  STL [R1+0x53c], R26 ;  /* 0x00053c1a01007387 */ /* 0x0083e40000100800 */
[----:B-1----:R-:W-:Y:S02]  /*8800*/  IADD3 R26, P6, PT, R11, R2, RZ ;  /* 0x000000020b1a7210 */ /* 0x002fe40007fde0ff */
[----:B------:R-:W-:-:S03]  /*8810*/  SHF.R.S32.HI R11, RZ, 0x1f, R42 ;  /* 0x0000001fff0b7819 */ /* 0x000fc6000001142a */
[----:B------:R-:W-:Y:S01]  /*8820*/  IMAD.X R28, R17, 0x1, R4, P6 ;  /* 0x00000001111c7824 */ /* 0x000fe200030e0604 */
[----:B0-----:R-:W-:-:S05]  /*8830*/  IADD3 R12, P6, PT, R42, R0, RZ ;  /* 0x000000002a0c7210 */ /* 0x001fca0007fde0ff */
[----:B------:R-:W-:-:S05]  /*8840*/  IMAD.X R13, R11, 0x1, R3, P6 ;  /* 0x000000010b0d7824 */ /* 0x000fca00030e0603 */
[----:B------:R0:W3:Y:S04]  /*8850*/  @!P3 LDG.E.U8 R44, desc[UR20][R12.64] ;  /* 0x000000140c2cb981 */ /* 0x0000e8000c1e1100 */
[----:B------:R-:W-:Y:S04]  /*8860*/  STL [R1+0xb70], R26 ;  /* 0x000b701a01007387 */ /* 0x000fe80000100800 */
[----:B------:R-:W-:Y:S04]  /*8870*/  STL [R1+0xb6c], R28 ;  /* 0x000b6c1c01007387 */ /* 0x000fe80000100800 */
[----:B------:R-:W-:Y:S01]  /*8880*/  STL [R1+0x128c], R12 ;  /* 0x00128c0c01007387 */ /* 0x000fe20000100800 */
[----:B------:R-:W-:-:S03]  /*8890*/  IADD3 R17, P5, PT, R8, R2, RZ ;  /* 0x0000000208117210 */ /* 0x000fc60007fbe0ff */
[----:B----4-:R1:W-:Y:S02]  /*88a0*/  STL [R1+0x538], R16 ;  /* 0x0005381001007387 */ /* 0x0103e40000100800 */
[----:B-1----:R-:W-:-:S05]  /*88b0*/  IMAD R16, R6, 0x11, RZ ;  /* 0x0000001106107824 */ /* 0x002fca00078e02ff */
[----:B------:R-:W-:Y:S01]  /*88c0*/  SHF.R.S32.HI R16, RZ, 0x1f, R16 ;  /* 0x0000001fff107819 */ /* 0x000fe20000011410 */
[----:B------:R-:W-:Y:S04]  /*88d0*/  STL [R1+0xbf0], R17 ;  /* 0x000bf01101007387 */ /* 0x000fe80000100800 */
[----:B------:R-:W-:Y:S01]  /*88e0*/  IMAD.X R24, R16, 0x1, R4, P5 ;  /* 0x0000000110187824 */ /* 0x000fe200028e0604 */
[----:B------:R-:W-:Y:S01]  /*88f0*/  IADD3 R16, P5, PT, R42, R2, RZ ;  /* 0x000000022a107210 */ /* 0x000fe20007fbe0ff */
[----:B------:R-:W-:Y:S04]  /*8900*/  STL [R1+0x1288], R13 ;  /* 0x0012880d01007387 */ /* 0x000fe80000100800 */
[----:B------:R-:W-:Y:S04]  /*8910*/  STL [R1+0xbec], R24 ;  /* 0x000bec1801007387 */ /* 0x000fe80000100800 */
[----:B------:R-:W-:Y:S01]  /*8920*/  STL [R1+0x1290], R16 ;  /* 0x0012901001007387 */ /* 0x000fe20000100800 */
[----:B------:R-:W-:Y:S01]  /*8930*/  VIADD R8, R21, 0xffffff97 ;  /* 0xffffff9715087836 */ /* 0x000fe20000000000 */
[----:B------:R-:W-:Y:S01]  /*8940*/  PRMT R5, RZ, 0x7610, R5 ;  /* 0x00007610ff057816 */ /* 0x000fe20000000005 */
[----:B------:R-:W-:-:S02]  /*8950*/  IMAD R42, R6, 0x50, RZ ;  /* 0x00000050062a7824 */ /* 0x000fc400078e02ff */
[----:B0-----:R-:W-:Y:S01]  /*8960*/  @!P3 IMAD.MOV.U32 R12, RZ, RZ, R16 ;  /* 0x000000ffff0cb224 */ /* 0x001fe200078e0010 */
[----:B------:R-:W-:Y:S02]  /*8970*/  ISETP.GE.U32.AND P6, PT, R8, 0x7fffff18, PT ;  /* 0x7fffff180800780c */ /* 0x000fe40003fc6070 */
[----:B------:R-:W-:Y:S02]  /*8980*/  SHF.R.S32.HI R8, RZ, 0x1f, R42 ;  /* 0x0000001fff087819 */ /* 0x000fe4000001142a */
[----:B------:R-:W-:Y:S02]  /*8990*/  PRMT R47, RZ, 0x7610, R47 ;  /* 0x00007610ff2f7816 */ /* 0x000fe4000000002f */
[----:B------:R-:W-:Y:S01]  /*89a0*/  PRMT R7, RZ, 0x7610, R7 ;  /* 0x00007610ff077816 */ /* 0x000fe20000000007 */
[----:B---3--:R0:W-:Y:S02]  /*89b0*/  STL [R1+0x534], R44 ;  /* 0x0005342c01007387 */ /* 0x0081e40000100800 */
[----:B0-----:R-:W-:-:S04]  /*89c0*/  IMAD.X R44, R11, 0x1, R4, P5 ;  /* 0x000000010b2c7824 */ /* 0x001fc800028e0604 */
[----:B------:R-:W-:Y:S01]  /*89d0*/  @!P3 IMAD.MOV.U32 R13, RZ, RZ, R44 ;  /* 0x000000ffff0db224 */ /* 0x000fe200078e002c */
[----:B------:R-:W-:-:S04]  /*89e0*/  IADD3 R89, P5, PT, R42, R0, RZ ;  /* 0x000000002a597210 */ /* 0x000fc80007fbe0ff */
[----:B------:R0:W3:Y:S01]  /*89f0*/  @!P3 LDG.E.U8 R5, desc[UR20][R12.64] ;  /* 0x000000140c05b981 */ /* 0x0000e2000c1e1100 */
[----:B------:R-:W-:-:S03]  /*8a00*/  IADD3 R16, P3, PT, R42, R2, RZ ;  /* 0x000000022a107210 */ /* 0x000fc60007f7e0ff */
[----:B------:R1:W-:Y:S01]  /*8a10*/  STL [R1+0x1274], R44 ;  /* 0x0012742c01007387 */ /* 0x0003e20000100800 */
[C---:B0-----:R-:W-:Y:S02]  /*8a20*/  IMAD.X R13, R8.reuse, 0x1, R3, P5 ;  /* 0x00000001080d7824 */ /* 0x041fe400028e0603 */
[----:B------:R-:W-:Y:S01]  /*8a30*/  @!P2 IMAD.MOV.U32 R12, RZ, RZ, R89 ;  /* 0x000000ffff0ca224 */ /* 0x000fe200078e0059 */
[----:B------:R-:W-:Y:S01]  /*8a40*/  STL [R1+0x1278], R89 ;  /* 0x0012785901007387 */ /* 0x000fe20000100800 */
[----:B-1----:R-:W-:-:S03]  /*8a50*/  IMAD.X R44, R8, 0x1, R4, P3 ;  /* 0x00000001082c7824 */ /* 0x002fc600018e0604 */
[----:B------:R-:W-:Y:S04]  /*8a60*/  STL [R1+0x1270], R16 ;  /* 0x0012701001007387 */ /* 0x000fe80000100800 */
[----:B------:R0:W-:Y:S04]  /*8a70*/  STL [R1+0x1268], R13 ;  /* 0x0012680d01007387 */ /* 0x0001e80000100800 */
[----:B------:R1:W4:Y:S02]  /*8a80*/  @!P2 LDG.E.U8 R47, desc[UR20][R12.64] ;  /* 0x000000140c2fa981 */ /* 0x000324000c1e1100 */
[----:B-1----:R-:W-:-:S02]  /*8a90*/  @!P2 IMAD.MOV.U32 R12, RZ, RZ, R16 ;  /* 0x000000ffff0ca224 */ /* 0x002fc400078e0010 */
[----:B0-----:R-:W-:-:S05]  /*8aa0*/  @!P2 IMAD.MOV.U32 R13, RZ, RZ, R44 ;  /* 0x000000ffff0da224 */ /* 0x001fca00078e002c */
[----:B------:R0:W2:Y:S01]  /*8ab0*/  @!P2 LDG.E.U8 R7, desc[UR20][R12.64] ;  /* 0x000000140c07a981 */ /* 0x0000a2000c1e1100 */
[----:B------:R-:W-:Y:S02]  /*8ac0*/  VIADD R11, R21, 0xffffff8f ;  /* 0xffffff8f150b7836 */ /* 0x000fe40000000000 */
[----:B------:R-:W-:-:S03]  /*8ad0*/  IMAD R16, R6, 0x21, RZ ;  /* 0x0000002106107824 */ /* 0x000fc600078e02ff */
[----:B------:R-:W-:Y:S01]  /*8ae0*/  ISETP.GE.U32.AND P5, PT, R11, 0x7fffff10, PT ;  /* 0x7fffff100b00780c */ /* 0x000fe20003fa6070 */
[----:B------:R-:W-:Y:S02]  /*8af0*/  IMAD R11, R6, 0x58, RZ ;  /* 0x00000058060b7824 */ /* 0x000fe400078e02ff */
[----:B0-----:R-:W-:-:S03]  /*8b00*/  VIADD R12, R21, 0xffffff87 ;  /* 0xffffff87150c7836 */ /* 0x001fc60000000000 */
[----:B------:R-:W-:Y:S02]  /*8b10*/  SHF.R.S32.HI R8, RZ, 0x1f, R11 ;  /* 0x0000001fff087819 */ /* 0x000fe4000001140b */
[----:B------:R-:W-:Y:S02]  /*8b20*/  PRMT R15, RZ, 0x7610, R15 ;  /* 0x00007610ff0f7816 */ /* 0x000fe4000000000f */
[----:B------:R-:W-:Y:S01]  /*8b30*/  PRMT R10, RZ, 0x7610, R10 ;  /* 0x00007610ff0a7816 */ /* 0x000fe2000000000a */
[----:B---3--:R0:W-:Y:S04]  /*8b40*/  STL [R1+0x530], R5 ;  /* 0x0005300501007387 */ /* 0x0081e80000100800 */
[----:B------:R1:W-:Y:S01]  /*8b50*/  STL [R1+0x126c], R44 ;  /* 0x00126c2c01007387 */ /* 0x0003e20000100800 */
[----:B0-----:R-:W-:-:S05]  /*8b60*/  IMAD R5, R6, 0x19, RZ ;  /* 0x0000001906057824 */ /* 0x001fca00078e02ff */
[-C--:B------:R-:W-:Y:S02]  /*8b70*/  IADD3 R5, P3, PT, R5, R2.reuse, RZ ;  /* 0x0000000205057210 */ /* 0x080fe40007f7e0ff */
[----:B-1----:R-:W-:Y:S01]  /*8b80*/  IADD3 R44, P2, PT, R16, R2, RZ ;  /* 0x00000002102c7210 */ /* 0x002fe20007f5e0ff */
[----:B--2---:R0:W-:Y:S02]  /*8b90*/  STL [R1+0x528], R7 ;  /* 0x0005280701007387 */ /* 0x0041e40000100800 */
[----:B0-----:R-:W-:-:S05]  /*8ba0*/  IMAD R7, R6, 0x19, RZ ;  /* 0x0000001906077824 */ /* 0x001fca00078e02ff */
[----:B------:R-:W-:Y:S01]  /*8bb0*/  SHF.R.S32.HI R7, RZ, 0x1f, R7 ;  /* 0x0000001fff077819 */ /* 0x000fe20000011407 */
[----:B------:R-:W-:Y:S04]  /*8bc0*/  STL [R1+0xc70], R5 ;  /* 0x000c700501007387 */ /* 0x000fe80000100800 */
[----:B------:R-:W-:Y:S01]  /*8bd0*/  IMAD.X R7, R7, 0x1, R4, P3 ;  /* 0x0000000107077824 */ /* 0x000fe200018e0604 */
[----:B------:R-:W-:-:S04]  /*8be0*/  IADD3 R13, P3, PT, R11, R0, RZ ;  /* 0x000000000b0d7210 */ /* 0x000fc80007f7e0ff */
[----:B------:R-:W-:Y:S01]  /*8bf0*/  STL [R1+0xc6c], R7 ;  /* 0x000c6c0701007387 */ /* 0x000fe20000100800 */
[----:B------:R-:W-:-:S03]  /*8c00*/  IMAD.X R42, R8, 0x1, R3, P3 ;  /* 0x00000001082a7824 */ /* 0x000fc600018e0603 */
[----:B------:R-:W-:Y:S01]  /*8c10*/  STL [R1+0x125c], R13 ;  /* 0x00125c0d01007387 */ /* 0x000fe20000100800 */
[----:B------:R-:W-:-:S03]  /*8c20*/  IADD3 R16, P3, PT, R11, R2, RZ ;  /* 0x000000020b107210 */ /* 0x000fc60007f7e0ff */
[----:B------:R-:W-:Y:S04]  /*8c30*/  STL [R1+0x1254], R44 ;  /* 0x0012542c01007387 */ /* 0x000fe80000100800 */
[----:B----4-:R0:W-:Y:S01]  /*8c40*/  STL [R1+0x52c], R47 ;  /* 0x00052c2f01007387 */ /* 0x0101e20000100800 */
[--C-:B------:R-:W-:Y:S02]  /*8c50*/  IMAD.X R89, R8, 0x1, R4.reuse, P3 ;  /* 0x0000000108597824 */ /* 0x100fe400018e0604 */
[----:B0-----:R-:W-:Y:S01]  /*8c60*/  IMAD.X R47, R87, 0x1, R4, P2 ;  /* 0x00000001572f7824 */ /* 0x001fe200010e0604 */
[----:B------:R-:W-:Y:S01]  /*8c70*/  ISETP.GE.U32.AND P2, PT, R12, 0x7fffff08, PT ;  /* 0x7fffff080c00780c */ /* 0x000fe20003f46070 */
[----:B------:R-:W-:Y:S02]  /*8c80*/  @!P1 IMAD.MOV.U32 R12, RZ, RZ, R13 ;  /* 0x000000ffff0c9224 */ /* 0x000fe400078e000d */
[----:B------:R-:W-:-:S05]  /*8c90*/  @!P1 IMAD.MOV.U32 R13, RZ, RZ, R42 ;  /* 0x000000ffff0d9224 */ /* 0x000fca00078e002a */
[----:B------:R0:W2:Y:S02]  /*8ca0*/  @!P1 LDG.E.U8 R15, desc[UR20][R12.64] ;  /* 0x000000140c0f9981 */ /* 0x0000a4000c1e1100 */
[----:B0-----:R-:W-:Y:S02]  /*8cb0*/  @!P1 IMAD.MOV.U32 R12, RZ, RZ, R16 ;  /* 0x000000ffff0c9224 */ /* 0x001fe400078e0010 */
[----:B------:R-:W-:-:S05]  /*8cc0*/  @!P1 IMAD.MOV.U32 R13, RZ, RZ, R89 ;  /* 0x000000ffff0d9224 */ /* 0x000fca00078e0059 */
[----:B------:R-:W3:Y:S01]  /*8cd0*/  @!P1 LDG.E.U8 R10, desc[UR20][R12.64] ;  /* 0x000000140c0a9981 */ /* 0x000ee2000c1e1100 */
[----:B------:R-:W-:Y:S02]  /*8ce0*/  VIADD R84, R21, 0xffffff9f ;  /* 0xffffff9f15547836 */ /* 0x000fe40000000000 */
[----:B------:R-:W-:Y:S01]  /*8cf0*/  IMAD R11, R6, 0x60, RZ ;  /* 0x00000060060b7824 */ /* 0x000fe200078e02ff */
[----:B------:R-:W-:Y:S02]  /*8d00*/  STL [R1+0x1258], R42 ;  /* 0x0012582a01007387 */ /* 0x000fe40000100800 */
[----:B------:R-:W-:Y:S02]  /*8d10*/  ISETP.GE.U32.AND P0, PT, R84, 0x7fffff20, PT ;  /* 0x7fffff205400780c */ /* 0x000fe40003f06070 */
[----:B------:R-:W-:Y:S01]  /*8d20*/  STL [R1+0x1250], R47 ;  /* 0x0012502f01007387 */ /* 0x000fe20000100800 */
[----:B------:R-:W-:-:S03]  /*8d30*/  SHF.R.S32.HI R8, RZ, 0x1f, R11 ;  /* 0x0000001fff087819 */ /* 0x000fc6000001140b */
[----:B------:R-:W-:Y:S04]  /*8d40*/  STL [R1+0x1260], R16 ;  /* 0x0012601001007387 */ /* 0x000fe80000100800 */
[----:B------:R-:W-:Y:S01]  /*8d50*/  STL [R1+0x1244], R89 ;  /* 0x0012445901007387 */ /* 0x000fe20000100800 */
[----:B------:R-:W-:Y:S02]  /*8d60*/  PRMT R87, RZ, 0x7610, R87 ;  /* 0x00007610ff577816 */ /* 0x000fe40000000057 */
[----:B------:R-:W-:Y:S01]  /*8d70*/  PRMT R9, RZ, 0x7610, R9 ;  /* 0x00007610ff097816 */ /* 0x000fe20000000009 */
[----:B--2---:R0:W-:Y:S02]  /*8d80*/  STL [R1+0x520], R15 ;  /* 0x0005200f01007387 */ /* 0x0041e40000100800 */
[----:B0-----:R-:W-:-:S05]  /*8d90*/  IADD3 R15, P3, PT, R11, R0, RZ ;  /* 0x000000000b0f7210 */ /* 0x001fca0007f7e0ff */
[----:B------:R-:W-:Y:S01]  /*8da0*/  IMAD.X R89, R8, 0x1, R3, P3 ;  /* 0x0000000108597824 */ /* 0x000fe200018e0603 */
[----:B---3--:R0:W-:Y:S01]  /*8db0*/  STL [R1+0x518], R10 ;  /* 0x0005180a01007387 */ /* 0x0081e20000100800 */
[----:B------:R-:W-:Y:S02]  /*8dc0*/  @!P0 IMAD.MOV.U32 R12, RZ, RZ, R15 ;  /* 0x000000ffff0c8224 */ /* 0x000fe400078e000f */
[----:B------:R-:W-:-:S05]  /*8dd0*/  @!P0 IMAD.MOV.U32 R13, RZ, RZ, R89 ;  /* 0x000000ffff0d8224 */ /* 0x000fca00078e0059 */
[----:B------:R1:W2:Y:S01]  /*8de0*/  @!P0 LDG.E.U8 R87, desc[UR20][R12.64] ;  /* 0x000000140c578981 */ /* 0x0002a2000c1e1100 */
[----:B0-----:R-:W-:-:S05]  /*8df0*/  IADD3 R10, P1, PT, R11, R2, RZ ;  /* 0x000000020b0a7210 */ /* 0x001fca0007f3e0ff */
[----:B------:R-:W-:Y:S02]  /*8e00*/  IMAD.X R16, R8, 0x1, R4, P1 ;  /* 0x0000000108107824 */ /* 0x000fe400008e0604 */
[----:B-1----:R-:W-:Y:S02]  /*8e10*/  @!P0 IMAD.MOV.U32 R12, RZ, RZ, R10 ;  /* 0x000000ffff0c8224 */ /* 0x002fe400078e000a */
[----:B------:R-:W-:-:S05]  /*8e20*/  @!P0 IMAD.MOV.U32 R13, RZ, RZ, R16 ;  /* 0x000000ffff0d8224 */ /* 0x000fca00078e0010 */
[----:B------:R0:W3:Y:S04]  /*8e30*/  @!P0 LDG.E.U8 R9, desc[UR20][R12.64] ;  /* 0x000000140c098981 */ /* 0x0000e8000c1e1100 */
[----:B------:R1:W-:Y:S01]  /*8e40*/  STL [R1+0x1248], R15 ;  /* 0x0012480f01007387 */ /* 0x0003e20000100800 */
[C---:B------:R-:W-:Y:S02]  /*8e50*/  IMAD R11, R6.reuse, 0x68, RZ ;  /* 0x00000068060b7824 */ /* 0x040fe400078e02ff */
[----:B-1----:R-:W-:Y:S01]  /*8e60*/  IMAD R15, R6, 0x29, RZ ;  /* 0x00000029060f7824 */ /* 0x002fe200078e02ff */
[----:B------:R-:W-:Y:S04]  /*8e70*/  STL [R1+0x1240], R10 ;  /* 0x0012400a01007387 */ /* 0x000fe80000100800 */
[----:B------:R-:W-:Y:S01]  /*8e80*/  IADD3 R15, P1, PT, R15, R2, RZ ;  /* 0x000000020f0f7210 */ /* 0x000fe20007f3e0ff */
[----:B------:R-:W-:Y:S01]  /*8e90*/  STL [R1+0x1238], R89 ;  /* 0x0012385901007387 */ /* 0x000fe20000100800 */
[----:B------:R-:W-:-:S03]  /*8ea0*/  SHF.R.S32.HI R8, RZ, 0x1f, R11 ;  /* 0x0000001fff087819 */ /* 0x000fc6000001140b */
[----:B------:R1:W-:Y:S04]  /*8eb0*/  STL [R1+0x123c], R16 ;  /* 0x00123c1001007387 */ /* 0x0003e80000100800 */
[----:B------:R-:W-:Y:S01]  /*8ec0*/  STL [R1+0x1234], R15 ;  /* 0x0012340f01007387 */ /* 0x000fe20000100800 */
[----:B-1----:R-:W-:Y:S01]  /*8ed0*/  IMAD.X R16, R78, 0x1, R4, P1 ;  /* 0x000000014e107824 */ /* 0x002fe200008e0604 */
[----:B------:R-:W-:Y:S01]  /*8ee0*/  IADD3 R89, P1, PT, R11, R0, RZ ;  /* 0x000000000b597210 */ /* 0x000fe20007f3e0ff */
[----:B0-----:R-:W-:-:S04]  /*8ef0*/  VIADD R12, R21, 0xfffffff6 ;  /* 0xfffffff6150c7836 */ /* 0x001fc80000000000 */
[----:B------:R-:W-:Y:S01]  /*8f00*/  IMAD.X R13, R8, 0x1, R3, P1 ;  /* 0x00000001080d7824 */ /* 0x000fe200008e0603 */
[----:B------:R-:W-:Y:S02]  /*8f10*/  PRMT R84, RZ, 0x7610, R84 ;  /* 0x00007610ff547816 */ /* 0x000fe40000000054 */
[----:B------:R-:W-:Y:S01]  /*8f20*/  ISETP.GE.U32.AND P1, PT, R12, 0x7fffff77, PT ;  /* 0x7fffff770c00780c */ /* 0x000fe20003f26070 */
[----:B------:R-:W-:Y:S01]  /*8f30*/  @!P6 IMAD.MOV.U32 R12, RZ, RZ, R89 ;  /* 0x000000ffff0ce224 */ /* 0x000fe200078e0059 */
[----:B------:R-:W-:-:S04]  /*8f40*/  PRMT R78, RZ, 0x7610, R78 ;  /* 0x00007610ff4e7816 */ /* 0x000fc8000000004e */
[----:B------:R0:W4:Y:S04]  /*8f50*/  @!P6 LDG.E.U8 R84, desc[UR20][R12.64] ;  /* 0x000000140c54e981 */ /* 0x000128000c1e1100 */
[----:B---3--:R1:W-:Y:S04]  /*8f60*/  STL [R1+0x50c], R9 ;  /* 0x00050c0901007387 */ /* 0x0083e80000100800 */
[----:B------:R-:W-:Y:S01]  /*8f70*/  STL [R1+0x121c], R16 ;  /* 0x00121c1001007387 */ /* 0x000fe20000100800 */
[----:B-1----:R-:W-:-:S03]  /*8f80*/  IADD3 R9, P0, PT, R72, R2, RZ ;  /* 0x0000000248097210 */ /* 0x002fc60007f1e0ff */
[----:B------:R-:W-:Y:S04]  /*8f90*/  STL [R1+0x122c], R89 ;  /* 0x00122c5901007387 */ /* 0x000fe80000100800 */
[----:B------:R-:W-:Y:S01]  /*8fa0*/  STL [R1+0x1224], R9 ;  /* 0x0012240901007387 */ /* 0x000fe20000100800 */
[----:B------:R-:W-:-:S03]  /*8fb0*/  IMAD.X R10, R14, 0x1, R4, P0 ;  /* 0x000000010e0a7824 */ /* 0x000fc600000e0604 */
[----:B------:R-:W-:Y:S04]  /*8fc0*/  STL [R1+0x1228], R13 ;  /* 0x0012280d01007387 */ /* 0x000fe80000100800 */
[----:B--2---:R1:W-:Y:S02]  /*8fd0*/  STL [R1+0x510], R87 ;  /* 0x0005105701007387 */ /* 0x0043e40000100800 */
[----:B-1----:R-:W-:-:S05]  /*8fe0*/  IADD3 R87, P0, PT, R11, R2, RZ ;  /* 0x000000020b577210 */ /* 0x002fca0007f1e0ff */
[----:B------:R-:W-:Y:S02]  /*8ff0*/  IMAD.X R89, R8, 0x1, R4, P0 ;  /* 0x0000000108597824 */ /* 0x000fe400000e0604 */
[----:B0-----:R-:W-:Y:S02]  /*9000*/  @!P6 IMAD.MOV.U32 R12, RZ, RZ, R87 ;  /* 0x000000ffff0ce224 */ /* 0x001fe400078e0057 */
[----:B------:R-:W-:-:S05]  /*9010*/  @!P6 IMAD.MOV.U32 R13, RZ, RZ, R89 ;  /* 0x000000ffff0de224 */ /* 0x000fca00078e0059 */
[----:B------:R0:W2:Y:S01]  /*9020*/  @!P6 LDG.E.U8 R78, desc[UR20][R12.64] ;  /* 0x000000140c4ee981 */ /* 0x0000a2000c1e1100 */
[----:B------:R-:W-:-:S03]  /*9030*/  IMAD R11, R6, 0x70, RZ ;  /* 0x00000070060b7824 */ /* 0x000fc600078e02ff */
[----:B------:R-:W-:Y:S04]  /*9040*/  STL [R1+0x1220], R10 ;  /* 0x0012200a01007387 */ /* 0x000fe80000100800 */
[----:B------:R-:W-:Y:S04]  /*9050*/  STL [R1+0x1230], R87 ;  /* 0x0012305701007387 */ /* 0x000fe80000100800 */
[----:B------:R-:W-:Y:S04]  /*9060*/  STL [R1+0x1214], R89 ;  /* 0x0012145901007387 */ /* 0x000fe80000100800 */
[----:B----4-:R1:W-:Y:S01]  /*9070*/  STL [R1+0x508], R84 ;  /* 0x0005085401007387 */ /* 0x0103e20000100800 */
[----:B------:R-:W-:-:S02]  /*9080*/  SHF.R.S32.HI R8, RZ, 0x1f, R11 ;  /* 0x0000001fff087819 */ /* 0x000fc4000001140b */
[----:B-1----:R-:W-:-:S05]  /*9090*/  IADD3 R84, P0, PT, R11, R0, RZ ;  /* 0x000000000b547210 */ /* 0x002fca0007f1e0ff */
[----:B------:R-:W-:Y:S01]  /*90a0*/  STL [R1+0x1218], R84 ;  /* 0x0012185401007387 */ /* 0x000fe20000100800 */
[----:B0-----:R-:W-:Y:S01]  /*90b0*/  IMAD.X R12, R8, 0x1, R3, P0 ;  /* 0x00000001080c7824 */ /* 0x001fe200000e0603 */
[----:B------:R-:W-:Y:S01]  /*90c0*/  PRMT R34, RZ, 0x7610, R34 ;  /* 0x00007610ff227816 */ /* 0x000fe20000000022 */
[----:B------:R-:W-:Y:S02]  /*90d0*/  IMAD.MOV.U32 R87, RZ, RZ, R33 ;  /* 0x000000ffff577224 */ /* 0x000fe400078e0021 */
[----:B------:R-:W-:Y:S01]  /*90e0*/  @!P5 IMAD.MOV.U32 R13, RZ, RZ, R12 ;  /* 0x000000ffff0dd224 */ /* 0x000fe200078e000c */
[----:B------:R-:W-:Y:S01]  /*90f0*/  PRMT R30, RZ, 0x7610, R30 ;  /* 0x00007610ff1e7816 */ /* 0x000fe2000000001e */
[----:B--2---:R0:W-:Y:S02]  /*9100*/  STL [R1+0x504], R78 ;  /* 0x0005044e01007387 */ /* 0x0041e40000100800 */
[----:B0-----:R-:W-:Y:S01]  /*9110*/  IMAD.MOV.U32 R78, RZ, RZ, R31 ;  /* 0x000000ffff4e7224 */ /* 0x001fe200078e001f */
[----:B------:R-:W-:-:S05]  /*9120*/  IADD3 R31, P6, PT, R11, R2, RZ ;  /* 0x000000020b1f7210 */ /* 0x000fca0007fde0ff */
[----:B------:R-:W-:Y:S01]  /*9130*/  STL [R1+0x1210], R31 ;  /* 0x0012101f01007387 */ /* 0x000fe20000100800 */
[----:B------:R-:W-:-:S03]  /*9140*/  IMAD.X R33, R8, 0x1, R4, P6 ;  /* 0x0000000108217824 */ /* 0x000fc600030e0604 */
[----:B------:R0:W-:Y:S02]  /*9150*/  STL [R1+0x1208], R12 ;  /* 0x0012080c01007387 */ /* 0x0001e40000100800 */
[----:B0-----:R-:W-:-:S05]  /*9160*/  @!P5 IMAD.MOV.U32 R12, RZ, RZ, R84 ;  /* 0x000000ffff0cd224 */ /* 0x001fca00078e0054 */
[----:B------:R0:W2:Y:S02]  /*9170*/  @!P5 LDG.E.U8 R34, desc[UR20][R12.64] ;  /* 0x000000140c22d981 */ /* 0x0000a4000c1e1100 */
[----:B0-----:R-:W-:Y:S02]  /*9180*/  @!P5 IMAD.MOV.U32 R12, RZ, RZ, R31 ;  /* 0x000000ffff0cd224 */ /* 0x001fe400078e001f */
[----:B------:R-:W-:-:S05]  /*9190*/  @!P5 IMAD.MOV.U32 R13, RZ, RZ, R33 ;  /* 0x000000ffff0dd224 */ /* 0x000fca00078e0021 */
[----:B------:R0:W3:Y:S01]  /*91a0*/  @!P5 LDG.E.U8 R30, desc[UR20][R12.64] ;  /* 0x000000140c1ed981 */ /* 0x0000e2000c1e1100 */
[----:B------:R-:W-:Y:S01]  /*91b0*/  IADD3 R84, P6, PT, R2, R6, RZ ;  /* 0x0000000602547210 */ /* 0x000fe20007fde0ff */
[----:B------:R-:W-:Y:S02]  /*91c0*/  IMAD R11, R6, 0x78, RZ ;  /* 0x00000078060b7824 */ /* 0x000fe400078e02ff */
[----:B------:R1:W-:Y:S02]  /*91d0*/  STL [R1+0x120c], R33 ;  /* 0x00120c2101007387 */ /* 0x0003e40000100800 */
[----:B------:R-:W-:Y:S02]  /*91e0*/  IMAD.X R89, R75, 0x1, R4, P6 ;  /* 0x000000014b597824 */ /* 0x000fe400030e0604 */
[----:B------:R-:W-:Y:S01]  /*91f0*/  STL [R1+0x2e8], R84 ;  /* 0x0002e85401007387 */ /* 0x000fe20000100800 */
[----:B------:R-:W-:Y:S02]  /*9200*/  SHF.R.S32.HI R8, RZ, 0x1f, R11 ;  /* 0x0000001fff087819 */ /* 0x000fe4000001140b */
[----:B-1----:R-:W-:Y:S01]  /*9210*/  IADD3 R33, P6, PT, R11, R0, RZ ;  /* 0x000000000b217210 */ /* 0x002fe20007fde0ff */
[----:B------:R-:W-:Y:S01]  /*9220*/  STL [R1+0x2e4], R89 ;  /* 0x0002e45901007387 */ /* 0x000fe20000100800 */
[----:B0-----:R-:W-:-:S03]  /*9230*/  VIADD R12, R21, 0xffffffe6 ;  /* 0xffffffe6150c7836 */ /* 0x001fc60000000000 */
[----:B------:R-:W-:Y:S01]  /*9240*/  STL [R1+0x11f8], R33 ;  /* 0x0011f82101007387 */ /* 0x000fe20000100800 */
[----:B------:R-:W-:Y:S01]  /*9250*/  VIADD R13, R21, 0xffffffde ;  /* 0xffffffde150d7836 */ /* 0x000fe20000000000 */
[----:B------:R-:W-:Y:S02]  /*9260*/  PRMT R32, RZ, 0x7610, R32 ;  /* 0x00007610ff207816 */ /* 0x000fe40000000020 */
[----:B------:R-:W-:Y:S01]  /*9270*/  PRMT R20, RZ, 0x7610, R20 ;  /* 0x00007610ff147816 */ /* 0x000fe20000000014 */
[----:B---3--:R0:W-:Y:S04]  /*9280*/  STL [R1+0x4fc], R30 ;  /* 0x0004fc1e01007387 */ /* 0x0081e80000100800 */
[----:B--2---:R1:W-:Y:S01]  /*9290*/  STL [R1+0x500], R34 ;  /* 0x0005002201007387 */ /* 0x0043e20000100800 */
[----:B0-----:R-:W-:Y:S01]  /*92a0*/  IADD3 R30, P5, PT, R11, R2, RZ ;  /* 0x000000020b1e7210 */ /* 0x001fe20007fbe0ff */
[----:B-1----:R-:W-:Y:S01]  /*92b0*/  IMAD.X R34, R8, 0x1, R3, P6 ;  /* 0x0000000108227824 */ /* 0x002fe200030e0603 */
[----:B------:R-:W-:-:S03]  /*92c0*/  ISETP.GE.U32.AND P6, PT, R12, 0x7fffff67, PT ;  /* 0x7fffff670c00780c */ /* 0x000fc60003fc6070 */
[----:B------:R-:W-:Y:S01]  /*92d0*/  IMAD.X R31, R8, 0x1, R4, P5 ;  /* 0x00000001081f7824 */ /* 0x000fe200028e0604 */
[----:B------:R-:W-:Y:S01]  /*92e0*/  ISETP.GE.U32.AND P5, PT, R13, 0x7fffff5f, PT ;  /* 0x7fffff5f0d00780c */ /* 0x000fe20003fa6070 */
[----:B------:R-:W-:Y:S02]  /*92f0*/  @!P2 IMAD.MOV.U32 R12, RZ, RZ, R33 ;  /* 0x000000ffff0ca224 */ /* 0x000fe400078e0021 */
[----:B------:R-:W-:-:S05]  /*9300*/  @!P2 IMAD.MOV.U32 R13, RZ, RZ, R34 ;  /* 0x000000ffff0da224 */ /* 0x000fca00078e0022 */
[----:B------:R0:W2:Y:S02]  /*9310*/  @!P2 LDG.E.U8 R32, desc[UR20][R12.64] ;  /* 0x000000140c20a981 */ /* 0x0000a4000c1e1100 */
[----:B0-----:R-:W-:Y:S02]  /*9320*/  @!P2 IMAD.MOV.U32 R12, RZ, RZ, R30 ;  /* 0x000000ffff0ca224 */ /* 0x001fe400078e001e */
[----:B------:R-:W-:-:S05]  /*9330*/  @!P2 IMAD.MOV.U32 R13, RZ, RZ, R31 ;  /* 0x000000ffff0da224 */ /* 0x000fca00078e001f */
[----:B------:R-:W3:Y:S04]  /*9340*/  @!P2 LDG.E.U8 R20, desc[UR20][R12.64] ;  /* 0x000000140c14a981 */ /* 0x000ee8000c1e1100 */
[----:B------:R-:W-:Y:S04]  /*9350*/  STL [R1+0x1200], R30 ;  /* 0x0012001e01007387 */ /* 0x000fe80000100800 */
[----:B------:R0:W-:Y:S04]  /*9360*/  STL [R1+0x11f4], R34 ;  /* 0x0011f42201007387 */ /* 0x0001e80000100800 */
[----:B0-----:R-:W4:Y:S04]  /*9370*/  LDL.LU R34, [R1+0x1cbc] ;  /* 0x001cbc0001227983 */ /* 0x001f280000300800 */
[----:B------:R-:W4:Y:S04]  /*9380*/  LDL.LU R33, [R1+0x1cb8] ;  /* 0x001cb80001217983 */ /* 0x000f280000300800 */
[----:B------:R-:W-:Y:S04]  /*9390*/  STL [R1+0x11fc], R31 ;  /* 0x0011fc1f01007387 */ /* 0x000fe80000100800 */
[----:B--2---:R0:W-:Y:S04]  /*93a0*/  STL [R1+0x4f8], R32 ;  /* 0x0004f82001007387 */ /* 0x0041e80000100800 */
[----:B0-----:R-:W2:Y:S04]  /*93b0*/  LDL.LU R32, [R1+0x1cb4] ;  /* 0x001cb40001207983 */ /* 0x001ea80000300800 */
[----:B------:R-:W2:Y:S04]  /*93c0*/  LDL.LU R31, [R1+0x1cb0] ;  /* 0x001cb000011f7983 */ /* 0x000ea80000300800 */
[----:B------:R-:W2:Y:S04]  /*93d0*/  LDL.LU R30, [R1+0x1cac] ;  /* 0x001cac00011e7983 */ /* 0x000ea80000300800 */
[----:B---3--:R0:W-:Y:S04]  /*93e0*/  STL [R1+0x4f4], R20 ;  /* 0x0004f41401007387 */ /* 0x0081e80000100800 */
[----:B0-----:R-:W3:Y:S01]  /*93f0*/  LDL.LU R20, [R1+0x1ca8] ;  /* 0x001ca80001147983 */ /* 0x001ee20000300800 */
[----:B------:R-:W-:-:S05]  /*9400*/  VIADD R42, R21, 0xfffffffe ;  /* 0xfffffffe152a7836 */ /* 0x000fca0000000000 */
[----:B------:R-:W-:Y:S01]  /*9410*/  ISETP.GE.U32.AND P3, PT, R42, 0x7fffff7f, PT ;  /* 0x7fffff7f2a00780c */ /* 0x000fe20003f66070 */
[----:B------:R-:W-:Y:S02]  /*9420*/  IMAD.MOV.U32 R12, RZ, RZ, R78 ;  /* 0x000000ffff0c7224 */ /* 0x000fe400078e004e */
[----:B------:R-:W-:Y:S01]  /*9430*/  IMAD.MOV.U32 R13, RZ, RZ, R87 ;  /* 0x000000ffff0d7224 */ /* 0x000fe200078e0057 */
[----:B------:R-:W-:Y:S01]  /*9440*/  PRMT R27, RZ, 0x7610, R27 ;  /* 0x00007610ff1b7816 */ /* 0x000fe2000000001b */
[----:B------:R-:W2:Y:S04]  /*9450*/  LDL R78, [R1+0xc64] ;  /* 0x000c6400014e7983 */ /* 0x000ea80000100800 */
[----:B------:R-:W2:Y:S04]  /*9460*/  LDL R87, [R1+0xc68] ;  /* 0x000c680001577983 */ /* 0x000ea80000100800 */
[----:B------:R-:W-:-:S04]  /*9470*/  @!P3 LOP3.LUT R13, R13, R12, RZ, 0x3c, !PT ;  /* 0x0000000c0d0db212 */ /* 0x000fc800078e3cff */
[----:B------:R-:W-:-:S04]  /*9480*/  @!P3 LOP3.LUT R12, R13, R12, RZ, 0x3c, !PT ;  /* 0x0000000c0d0cb212 */ /* 0x000fc800078e3cff */
[----:B------:R-:W-:-:S05]  /*9490*/  @!P3 LOP3.LUT R13, R13, R12, RZ, 0x3c, !PT ;  /* 0x0000000c0d0db212 */ /* 0x000fca00078e3cff */
[----:B------:R0:W2:Y:S02]  /*94a0*/  @!P3 LDG.E.U8 R27, desc[UR20][R12.64] ;  /* 0x000000140c1bb981 */ /* 0x0000a4000c1e1100 */
[----:B0-----:R-:W-:Y:S02]  /*94b0*/  IMAD.MOV.U32 R12, RZ, RZ, R89 ;  /* 0x000000ffff0c7224 */ /* 0x001fe400078e0059 */
[----:B------:R-:W-:-:S05]  /*94c0*/  IMAD.MOV.U32 R13, RZ, RZ, R84 ;  /* 0x000000ffff0d7224 */ /* 0x000fca00078e0054 */
[----:B------:R-:W-:-:S04]  /*94d0*/  @!P3 LOP3.LUT R13, R13, R12, RZ, 0x3c, !PT ;  /* 0x0000000c0d0db212 */ /* 0x000fc800078e3cff */
[----:B------:R-:W-:-:S04]  /*94e0*/  @!P3 LOP3.LUT R12, R13, R12, RZ, 0x3c, !PT ;  /* 0x0000000c0d0cb212 */ /* 0x000fc800078e3cff */
[----:B------:R-:W-:Y:S02]  /*94f0*/  @!P3 LOP3.LUT R13, R13, R12, RZ, 0x3c, !PT ;  /* 0x0000000c0d0db212 */ /* 0x000fe400078e3cff */
[----:B---3--:R-:W-:-:S06]  /*9500*/  PRMT R20, RZ, 0x7610, R20 ;  /* 0x00007610ff147816 */ /* 0x008fcc0000000014 */
[----:B------:R-:W3:Y:S04]  /*9510*/  @!P3 LDG.E.U8 R20, desc[UR20][R12.64] ;  /* 0x000000140c14b981 */ /* 0x000ee8000c1e1100 */
[----:B--2---:R0:W-:Y:S04]  /*9520*/  STL [R1+0x4f0], R27 ;  /* 0x0004f01b01007387 */ /* 0x0041e80000100800 */
[----:B0-----:R-:W2:Y:S04]  /*9530*/  LDL.LU R27, [R1+0x1ca4] ;  /* 0x001ca400011b7983 */ /* 0x001ea80000300800 */
[----:B------:R-:W2:Y:S04]  /*9540*/  LDL R84, [R1+0x1204] ;  /* 0x0012040001547983 */ /* 0x000ea80000100800 */
[----:B------:R-:W2:Y:S04]  /*9550*/  LDL R89, [R1+0x124c] ;  /* 0x00124c0001597983 */ /* 0x000ea80000100800 */
[----:B---3--:R0:W-:Y:S04]  /*9560*/  STL [R1+0x4ec], R20 ;  /* 0x0004ec1401007387 */ /* 0x0081e80000100800 */
[----:B0-----:R-:W3:Y:S04]  /*9570*/  LDL.LU R20, [R1+0x1ca0] ;  /* 0x001ca00001147983 */ /* 0x001ee80000300800 */
[----:B------:R-:W2:Y:S04]  /*9580*/  LDL R12, [R1+0xb64] ;  /* 0x000b6400010c7983 */ /* 0x000ea80000100800 */
[----:B------:R-:W2:Y:S01]  /*9590*/  LDL R13, [R1+0xb68] ;  /* 0x000b6800010d7983 */ /* 0x000ea20000100800 */
[----:B------:R-:W-:-:S02]  /*95a0*/  PRMT R32, RZ, 0x7610, R32 ;  /* 0x00007610ff207816 */ /* 0x000fc40000000020 */
[----:B--2---:R-:W-:-:S04]  /*95b0*/  @!P1 LOP3.LUT R13, R13, R12, RZ, 0x3c, !PT ;  /* 0x0000000c0d0d9212 */ /* 0x004fc800078e3cff */
[----:B------:R-:W-:-:S04]  /*95c0*/  @!P1 LOP3.LUT R12, R13, R12, RZ, 0x3c, !PT ;  /* 0x0000000c0d0c9212 */ /* 0x000fc800078e3cff */
[----:B------:R-:W-:Y:S02]  /*95d0*/  @!P1 LOP3.LUT R13, R13, R12, RZ, 0x3c, !PT ;  /* 0x0000000c0d0d9212 */ /* 0x000fe400078e3cff */
[----:B---3--:R-:W-:-:S03]  /*95e0*/  PRMT R20, RZ, 0x7610, R20 ;  /* 0x00007610ff147816 */ /* 0x008fc60000000014 */
[----:B------:R0:W2:Y:S02]  /*95f0*/  @!P1 LDG.E.U8 R32, desc[UR20][R12.64] ;  /* 0x000000140c209981 */ /* 0x0000a4000c1e1100 */
[----:B0-----:R-:W-:Y:S02]  /*9600*/  @!P1 IMAD.MOV.U32 R12, RZ, RZ, R26 ;  /* 0x000000ffff0c9224 */ /* 0x001fe400078e001a */
[----:B------:R-:W-:-:S05]  /*9610*/  @!P1 IMAD.MOV.U32 R13, RZ, RZ, R28 ;  /* 0x000000ffff0d9224 */ /* 0x000fca00078e001c */
[----:B------:R-:W3:Y:S04]  /*9620*/  @!P1 LDG.E.U8 R20, desc[UR20][R12.64] ;  /* 0x000000140c149981 */ /* 0x000ee8000c1e1100 */
[----:B--2---:R0:W-:Y:S04]  /*9630*/  STL [R1+0x4e8], R32 ;  /* 0x0004e82001007387 */ /* 0x0041e80000100800 */
[----:B0-----:R-:W2:Y:S04]  /*9640*/  LDL R32, [R1+0x12ac] ;  /* 0x0012ac0001207983 */ /* 0x001ea80000100800 */
[----:B------:R-:W2:Y:S04]  /*9650*/  LDL.LU R28, [R1+0x1c9c] ;  /* 0x001c9c00011c7983 */ /* 0x000ea80000300800 */
[----:B------:R-:W2:Y:S04]  /*9660*/  LDL.LU R26, [R1+0x1c98] ;  /* 0x001c9800011a7983 */ /* 0x000ea80000300800 */
[----:B---3--:R0:W-:Y:S04]  /*9670*/  STL [R1+0x4dc], R20 ;  /* 0x0004dc1401007387 */ /* 0x0081e80000100800 */
[----:B0-----:R-:W3:Y:S04]  /*9680*/  LDL.LU R20, [R1+0x1c94] ;  /* 0x001c940001147983 */ /* 0x001ee80000300800 */
[----:B------:R-:W2:Y:S04]  /*9690*/  LDL R12, [R1+0xbe4] ;  /* 0x000be400010c7983 */ /* 0x000ea80000100800 */
[----:B------:R-:W2:Y:S01]  /*96a0*/  LDL R13, [R1+0xbe8] ;  /* 0x000be800010d7983 */ /* 0x000ea20000100800 */
[----:B------:R-:W-:-:S05]  /*96b0*/  VIADD R14, R21, 0xffffffee ;  /* 0xffffffee150e7836 */ /* 0x000fca0000000000 */
[----:B------:R-:W-:Y:S02]  /*96c0*/  ISETP.GE.U32.AND P0, PT, R14, 0x7fffff6f, PT ;  /* 0x7fffff6f0e00780c */ /* 0x000fe40003f06070 */
[----:B------:R-:W-:Y:S02]  /*96d0*/  PRMT R27, RZ, 0x7610, R27 ;  /* 0x00007610ff1b7816 */ /* 0x000fe4000000001b */
[----:B------:R-:W-:Y:S01]  /*96e0*/  PRMT R75, RZ, 0x7610, R75 ;  /* 0x00007610ff4b7816 */ /* 0x000fe2000000004b */
[C---:B------:R-:W-:Y:S01]  /*96f0*/  VIADD R8, R21.reuse, 0xffffffd6 ;  /* 0xffffffd615087836 */ /* 0x040fe20000000000 */
[----:B------:R-:W-:Y:S02]  /*9700*/  PRMT R72, RZ, 0x7610, R72 ;  /* 0x00007610ff487816 */ /* 0x000fe40000000048 */
[----:B------:R-:W-:Y:S02]  /*9710*/  PRMT R59, RZ, 0x7610, R59 ;  /* 0x00007610ff3b7816 */ /* 0x000fe4000000003b */
        /* <DEDUP_REMOVED lines=8> */
[----:B------:R0:W2:Y:S01]  /*97a0*/  @!P0 LDG.E.U8 R27, desc[UR20][R12.64] ;  /* 0x000000140c1b8981 */ /* 0x0000a2000c1e1100 */
[----:B---3--:R-:W-:Y:S01]  /*97b0*/  PRMT R20, RZ, 0x7610, R20 ;  /* 0x00007610ff147816 */ /* 0x008fe20000000014 */
[----:B0-----:R-:W-:Y:S02]  /*97c0*/  @!P0 IMAD.MOV.U32 R12, RZ, RZ, R17 ;  /* 0x000000ffff0c8224 */ /* 0x001fe400078e0011 */
[----:B------:R-:W-:-:S05]  /*97d0*/  @!P0 IMAD.MOV.U32 R13, RZ, RZ, R24 ;  /* 0x000000ffff0d8224 */ /* 0x000fca00078e0018 */
[----:B------:R0:W3:Y:S02]  /*97e0*/  @!P0 LDG.E.U8 R20, desc[UR20][R12.64] ;  /* 0x000000140c148981 */ /* 0x0000e4000c1e1100 */
[----:B0-----:R-:W-:Y:S02]  /*97f0*/  @!P6 IMAD.MOV.U32 R12, RZ, RZ, R87 ;  /* 0x000000ffff0ce224 */ /* 0x001fe400078e0057 */
[----:B------:R-:W-:-:S05]  /*9800*/  @!P6 IMAD.MOV.U32 R13, RZ, RZ, R78 ;  /* 0x000000ffff0de224 */ /* 0x000fca00078e004e */
[----:B------:R0:W4:Y:S02]  /*9810*/  @!P6 LDG.E.U8 R75, desc[UR20][R12.64] ;  /* 0x000000140c4be981 */ /* 0x000124000c1e1100 */
[----:B0-----:R-:W-:Y:S02]  /*9820*/  @!P6 IMAD.MOV.U32 R12, RZ, RZ, R5 ;  /* 0x000000ffff0ce224 */ /* 0x001fe400078e0005 */
[----:B------:R-:W-:-:S05]  /*9830*/  @!P6 IMAD.MOV.U32 R13, RZ, RZ, R7 ;  /* 0x000000ffff0de224 */ /* 0x000fca00078e0007 */
[----:B------:R0:W4:Y:S02]  /*9840*/  @!P6 LDG.E.U8 R72, desc[UR20][R12.64] ;  /* 0x000000140c48e981 */ /* 0x000124000c1e1100 */
[----:B0-----:R-:W-:Y:S02]  /*9850*/  @!P5 IMAD.MOV.U32 R12, RZ, RZ, R89 ;  /* 0x000000ffff0cd224 */ /* 0x001fe400078e0059 */
[----:B------:R-:W-:-:S05]  /*9860*/  @!P5 IMAD.MOV.U32 R13, RZ, RZ, R84 ;  /* 0x000000ffff0dd224 */ /* 0x000fca00078e0054 */
[----:B------:R0:W4:Y:S01]  /*9870*/  @!P5 LDG.E.U8 R59, desc[UR20][R12.64] ;  /* 0x000000140c3bd981 */ /* 0x000122000c1e1100 */
[----:B------:R-:W-:Y:S01]  /*9880*/  ISETP.GE.U32.AND P1, PT, R8, 0x7fffff47, PT ;  /* 0x7fffff470800780c */ /* 0x000fe20003f26070 */
[----:B------:R-:W-:Y:S01]  /*9890*/  VIADD R8, R21, 0xffffffbe ;  /* 0xffffffbe15087836 */ /* 0x000fe20000000000 */
[----:B------:R-:W-:Y:S01]  /*98a0*/  PRMT R30, RZ, 0x7610, R30 ;  /* 0x00007610ff1e7816 */ /* 0x000fe2000000001e */
        /* <DEDUP_REMOVED lines=15> */
[----:B------:R-:W-:Y:S02]  /*99a0*/  ISETP.GE.U32.AND P5, PT, R8, 0x7fffff2f, PT ;  /* 0x7fffff2f0800780c */ /* 0x000fe40003fa6070 */
[----:B------:R-:W-:Y:S01]  /*99b0*/  PRMT R8, RZ, 0x7610, R8 ;  /* 0x00007610ff087816 */ /* 0x000fe20000000008 */
[----:B0-----:R-:W-:Y:S02]  /*99c0*/  @!P2 IMAD.MOV.U32 R12, RZ, RZ, R15 ;  /* 0x000000ffff0ca224 */ /* 0x001fe400078e000f */
[----:B------:R-:W-:-:S05]  /*99d0*/  @!P2 IMAD.MOV.U32 R13, RZ, RZ, R16 ;  /* 0x000000ffff0da224 */ /* 0x000fca00078e0010 */
[----:B------:R0:W4:Y:S02]  /*99e0*/  @!P2 LDG.E.U8 R11, desc[UR20][R12.64] ;  /* 0x000000140c0ba981 */ /* 0x000124000c1e1100 */
[----:B0-----:R-:W-:Y:S02]  /*99f0*/  @!P3 IMAD.MOV.U32 R12, RZ, RZ, R9 ;  /* 0x000000ffff0cb224 */ /* 0x001fe400078e0009 */
[----:B------:R-:W-:-:S05]  /*9a00*/  @!P3 IMAD.MOV.U32 R13, RZ, RZ, R10 ;  /* 0x000000ffff0db224 */ /* 0x000fca00078e000a */
[----:B------:R0:W4:Y:S04]  /*9a10*/  @!P3 LDG.E.U8 R8, desc[UR20][R12.64] ;  /* 0x000000140c08b981 */ /* 0x000128000c1e1100 */
[----:B--2---:R1:W-:Y:S04]  /*9a20*/  STL [R1+0x4d0], R27 ;  /* 0x0004d01b01007387 */ /* 0x0043e80000100800 */
[----:B-1----:R-:W2:Y:S04]  /*9a30*/  LDL.LU R27, [R1+0x1c90] ;  /* 0x001c9000011b7983 */ /* 0x002ea80000300800 */
[----:B------:R-:W2:Y:S04]  /*9a40*/  LDL.LU R24, [R1+0x1c8c] ;  /* 0x001c8c0001187983 */ /* 0x000ea80000300800 */
[----:B------:R-:W2:Y:S04]  /*9a50*/  LDL.LU R17, [R1+0x1c88] ;  /* 0x001c880001117983 */ /* 0x000ea80000300800 */
[----:B---3--:R1:W-:Y:S04]  /*9a60*/  STL [R1+0x4cc], R20 ;  /* 0x0004cc1401007387 */ /* 0x0083e80000100800 */
[----:B-1----:R-:W3:Y:S04]  /*9a70*/  LDL.LU R20, [R1+0x1c84] ;  /* 0x001c840001147983 */ /* 0x002ee80000300800 */
[----:B------:R-:W3:Y:S01]  /*9a80*/  LDL.LU R7, [R1+0x1c80] ;  /* 0x001c800001077983 */ /* 0x000ee20000300800 */
[----:B------:R-:W-:-:S03]  /*9a90*/  IMAD R78, R6, 0xa, RZ ;  /* 0x0000000a064e7824 */ /* 0x000fc600078e02ff */
[----:B------:R-:W3:Y:S02]  /*9aa0*/  LDL.LU R5, [R1+0x1c7c] ;  /* 0x001c7c0001057983 */ /* 0x000ee40000300800 */
[----:B------:R-:W-:Y:S01]  /*9ab0*/  IADD3 R16, P2, PT, R78, R0, RZ ;  /* 0x000000004e107210 */ /* 0x000fe20007f5e0ff */
[C---:B------:R-:W-:Y:S02]  /*9ac0*/  IMAD R84, R6.reuse, 0x12, RZ ;  /* 0x0000001206547824 */ /* 0x040fe400078e02ff */
[----:B0-----:R-:W-:Y:S01]  /*9ad0*/  VIADD R12, R21, 0xffffffa6 ;  /* 0xffffffa6150c7836 */ /* 0x001fe20000000000 */
[----:B----4-:R0:W-:Y:S02]  /*9ae0*/  STL [R1+0x4bc], R42 ;  /* 0x0004bc2a01007387 */ /* 0x0101e40000100800 */
[----:B0-----:R-:W-:-:S05]  /*9af0*/  IMAD R42, R6, 0x39, RZ ;  /* 0x00000039062a7824 */ /* 0x001fca00078e02ff */
[----:B------:R-:W-:Y:S01]  /*9b00*/  IADD3 R29, P3, PT, R42, R0, RZ ;  /* 0x000000002a1d7210 */ /* 0x000fe20007f7e0ff */
[----:B------:R0:W-:Y:S04]  /*9b10*/  STL [R1+0x4b0], R11 ;  /* 0x0004b00b01007387 */ /* 0x0001e80000100800 */
[----:B------:R-:W-:Y:S01]  /*9b20*/  STL [R1+0x4c8], R75 ;  /* 0x0004c84b01007387 */ /* 0x000fe20000100800 */
[----:B0-----:R-:W-:-:S05]  /*9b30*/  SHF.R.S32.HI R11, RZ, 0x1f, R78 ;  /* 0x0000001fff0b7819 */ /* 0x001fca000001144e */
[----:B------:R-:W-:Y:S01]  /*9b40*/  IMAD.X R25, R11, 0x1, R3, P2 ;  /* 0x000000010b197824 */ /* 0x000fe200010e0603 */
[----:B------:R0:W-:Y:S04]  /*9b50*/  STL [R1+0x4ac], R8 ;  /* 0x0004ac0801007387 */ /* 0x0001e80000100800 */
[----:B------:R-:W-:Y:S04]  /*9b60*/  STL [R1+0xb78], R16 ;  /* 0x000b781001007387 */ /* 0x000fe80000100800 */
[----:B------:R-:W-:Y:S01]  /*9b70*/  STL [R1+0x4c4], R72 ;  /* 0x0004c44801007387 */ /* 0x000fe20000100800 */
[----:B0-----:R-:W-:-:S03]  /*9b80*/  SHF.R.S32.HI R8, RZ, 0x1f, R42 ;  /* 0x0000001fff087819 */ /* 0x001fc6000001142a */
[----:B------:R0:W-:Y:S04]  /*9b90*/  STL [R1+0x4b4], R14 ;  /* 0x0004b40e01007387 */ /* 0x0001e80000100800 */
[----:B------:R-:W-:Y:S04]  /*9ba0*/  STL [R1+0x4c0], R59 ;  /* 0x0004c03b01007387 */ /* 0x000fe80000100800 */
[----:B------:R-:W-:Y:S04]  /*9bb0*/  STL [R1+0xb74], R25 ;  /* 0x000b741901007387 */ /* 0x000fe80000100800 */
[----:B------:R-:W-:Y:S01]  /*9bc0*/  STL [R1+0xe00], R29 ;  /* 0x000e001d01007387 */ /* 0x000fe20000100800 */
[----:B0-----:R-:W-:-:S03]  /*9bd0*/  SHF.R.S32.HI R14, RZ, 0x1f, R84 ;  /* 0x0000001fff0e7819 */ /* 0x001fc60000011454 */
[----:B------:R0:W-:Y:S01]  /*9be0*/  STL [R1+0x4b8], R30 ;  /* 0x0004b81e01007387 */ /* 0x0001e20000100800 */
[----:B------:R-:W-:Y:S01]  /*9bf0*/  IADD3 R10, P2, PT, R84, R0, RZ ;  /* 0x00000000540a7210 */ /* 0x000fe20007f5e0ff */
[----:B0-----:R-:W-:Y:S01]  /*9c00*/  IMAD.X R30, R8, 0x1, R3, P3 ;  /* 0x00000001081e7824 */ /* 0x001fe200018e0603 */
[----:B------:R-:W-:Y:S01]  /*9c10*/  ISETP.GE.U32.AND P3, PT, R12, 0x7fffff27, PT ;  /* 0x7fffff270c00780c */ /* 0x000fe20003f66070 */
[----:B------:R-:W-:Y:S02]  /*9c20*/  @!P1 IMAD.MOV.U32 R12, RZ, RZ, R29 ;  /* 0x000000ffff0c9224 */ /* 0x000fe400078e001d */
[----:B------:R-:W-:Y:S02]  /*9c30*/  @!P1 IMAD.MOV.U32 R13, RZ, RZ, R30 ;  /* 0x000000ffff0d9224 */ /* 0x000fe400078e001e */
[----:B------:R-:W-:Y:S01]  /*9c40*/  IMAD.X R9, R14, 0x1, R3, P2 ;  /* 0x000000010e097824 */ /* 0x000fe200010e0603 */
[----:B------:R-:W-:-:S05]  /*9c50*/  IADD3 R15, P2, PT, R42, R2, RZ ;  /* 0x000000022a0f7210 */ /* 0x000fca0007f5e0ff */
[----:B------:R-:W-:Y:S01]  /*9c60*/  IMAD.X R8, R8, 0x1, R4, P2 ;  /* 0x0000000108087824 */ /* 0x000fe200010e0604 */
[----:B--2---:R-:W-:-:S06]  /*9c70*/  PRMT R24, RZ, 0x7610, R24 ;  /* 0x00007610ff187816 */ /* 0x004fcc0000000018 */
[----:B------:R0:W2:Y:S02]  /*9c80*/  @!P1 LDG.E.U8 R24, desc[UR20][R12.64] ;  /* 0x000000140c189981 */ /* 0x0000a4000c1e1100 */
[----:B0-----:R-:W-:Y:S02]  /*9c90*/  @!P1 IMAD.MOV.U32 R12, RZ, RZ, R15 ;  /* 0x000000ffff0c9224 */ /* 0x001fe400078e000f */
[----:B------:R-:W-:Y:S01]  /*9ca0*/  @!P1 IMAD.MOV.U32 R13, RZ, RZ, R8 ;  /* 0x000000ffff0d9224 */ /* 0x000fe200078e0008 */
[----:B---3--:R-:W-:-:S06]  /*9cb0*/  PRMT R7, RZ, 0x7610, R7 ;  /* 0x00007610ff077816 */ /* 0x008fcc0000000007 */
[----:B------:R0:W3:Y:S01]  /*9cc0*/  @!P1 LDG.E.U8 R7, desc[UR20][R12.64] ;  /* 0x000000140c079981 */ /* 0x0000e2000c1e1100 */
[C---:B------:R-:W-:Y:S02]  /*9cd0*/  IMAD R87, R6.reuse, 0x1a, RZ ;  /* 0x0000001a06577824 */ /* 0x040fe400078e02ff */
[----:B------:R-:W-:Y:S01]  /*9ce0*/  IMAD R72, R6, 0x41, RZ ;  /* 0x0000004106487824 */ /* 0x000fe200078e02ff */
[----:B------:R-:W-:Y:S02]  /*9cf0*/  STL [R1+0xbf8], R10 ;  /* 0x000bf80a01007387 */ /* 0x000fe40000100800 */
[----:B------:R-:W-:Y:S02]  /*9d00*/  SHF.R.S32.HI R42, RZ, 0x1f, R87 ;  /* 0x0000001fff2a7819 */ /* 0x000fe40000011457 */
[----:B------:R-:W-:Y:S01]  /*9d10*/  IADD3 R59, P2, PT, R87, R0, RZ ;  /* 0x00000000573b7210 */ /* 0x000fe20007f5e0ff */
[----:B------:R-:W-:Y:S04]  /*9d20*/  STL [R1+0xdfc], R30 ;  /* 0x000dfc1e01007387 */ /* 0x000fe80000100800 */
[----:B------:R-:W-:Y:S01]  /*9d30*/  STL [R1+0xbf4], R9 ;  /* 0x000bf40901007387 */ /* 0x000fe20000100800 */
[----:B------:R-:W-:-:S03]  /*9d40*/  IMAD.X R89, R42, 0x1, R3, P2 ;  /* 0x000000012a597824 */ /* 0x000fc600010e0603 */
[----:B------:R-:W-:Y:S01]  /*9d50*/  STL [R1+0xe08], R15 ;  /* 0x000e080f01007387 */ /* 0x000fe20000100800 */
[----:B0-----:R-:W-:Y:S01]  /*9d60*/  IADD3 R13, P2, PT, R72, R0, RZ ;  /* 0x00000000480d7210 */ /* 0x001fe20007f5e0ff */
[----:B------:R-:W-:Y:S01]  /*9d70*/  VIADD R12, R21, 0xffffff9e ;  /* 0xffffff9e150c7836 */ /* 0x000fe20000000000 */
[----:B------:R-:W-:Y:S02]  /*9d80*/  PRMT R28, RZ, 0x7610, R28 ;  /* 0x00007610ff1c7816 */ /* 0x000fe4000000001c */
[----:B------:R-:W-:Y:S01]  /*9d90*/  PRMT R5, RZ, 0x7610, R5 ;  /* 0x00007610ff057816 */ /* 0x000fe20000000005 */
[----:B--2---:R0:W-:Y:S04]  /*9da0*/  STL [R1+0x4a8], R24 ;  /* 0x0004a81801007387 */ /* 0x0041e80000100800 */
[----:B------:R1:W-:Y:S01]  /*9db0*/  STL [R1+0xe04], R8 ;  /* 0x000e040801007387 */ /* 0x0003e20000100800 */
[----:B0-----:R-:W-:Y:S01]  /*9dc0*/  IMAD R24, R6, 0x22, RZ ;  /* 0x0000002206187824 */ /* 0x001fe200078e02ff */
[----:B-1----:R-:W-:-:S04]  /*9dd0*/  SHF.R.S32.HI R8, RZ, 0x1f, R72 ;  /* 0x0000001fff087819 */ /* 0x002fc80000011448 */
[----:B------:R-:W-:Y:S01]  /*9de0*/  IADD3 R39, P1, PT, R24, R0, RZ ;  /* 0x0000000018277210 */ /* 0x000fe20007f3e0ff */
[----:B------:R-:W-:Y:S01]  /*9df0*/  STL [R1+0xc78], R59 ;  /* 0x000c783b01007387 */ /* 0x000fe20000100800 */
[--C-:B------:R-:W-:Y:S01]  /*9e00*/  IMAD.X R29, R8, 0x1, R3.reuse, P2 ;  /* 0x00000001081d7824 */ /* 0x100fe200010e0603 */
[----:B------:R-:W-:Y:S02]  /*9e10*/  SHF.R.S32.HI R47, RZ, 0x1f, R24 ;  /* 0x0000001fff2f7819 */ /* 0x000fe40000011418 */
[----:B------:R-:W-:Y:S04]  /*9e20*/  STL [R1+0xc74], R89 ;  /* 0x000c745901007387 */ /* 0x000fe80000100800 */
[----:B------:R0:W-:Y:S01]  /*9e30*/  STL [R1+0xe70], R13 ;  /* 0x000e700d01007387 */ /* 0x0001e20000100800 */
[----:B------:R-:W-:-:S03]  /*9e40*/  IMAD.X R44, R47, 0x1, R3, P1 ;  /* 0x000000012f2c7824 */ /* 0x000fc600008e0603 */
[----:B------:R-:W-:Y:S01]  /*9e50*/  STL [R1+0xce0], R39 ;  /* 0x000ce02701007387 */ /* 0x000fe20000100800 */
[----:B------:R-:W-:-:S03]  /*9e60*/  ISETP.GE.U32.AND P1, PT, R12, 0x7fffff1f, PT ;  /* 0x7fffff1f0c00780c */ /* 0x000fc60003f26070 */
[----:B------:R-:W-:Y:S01]  /*9e70*/  STL [R1+0xe6c], R29 ;  /* 0x000e6c1d01007387 */ /* 0x000fe20000100800 */
[----:B------:R-:W-:-:S03]  /*9e80*/  @!P0 IMAD.MOV.U32 R12, RZ, RZ, R13 ;  /* 0x000000ffff0c8224 */ /* 0x000fc600078e000d */
[----:B---3--:R1:W-:Y:S01]  /*9e90*/  STL [R1+0x4a0], R7 ;  /* 0x0004a00701007387 */ /* 0x0083e20000100800 */
[----:B0-----:R-:W-:-:S05]  /*9ea0*/  @!P0 IMAD.MOV.U32 R13, RZ, RZ, R29 ;  /* 0x000000ffff0d8224 */ /* 0x001fca00078e001d */
[----:B------:R0:W2:Y:S01]  /*9eb0*/  @!P0 LDG.E.U8 R28, desc[UR20][R12.64] ;  /* 0x000000140c1c8981 */ /* 0x0000a2000c1e1100 */
[----:B-1----:R-:W-:-:S05]  /*9ec0*/  IADD3 R7, P2, PT, R72, R2, RZ ;  /* 0x0000000248077210 */ /* 0x002fca0007f5e0ff */
[----:B------:R-:W-:Y:S02]  /*9ed0*/  IMAD.X R8, R8, 0x1, R4, P2 ;  /* 0x0000000108087824 */ /* 0x000fe400010e0604 */
[----:B0-----:R-:W-:Y:S02]  /*9ee0*/  @!P0 IMAD.MOV.U32 R12, RZ, RZ, R7 ;  /* 0x000000ffff0c8224 */ /* 0x001fe400078e0007 */
[----:B------:R-:W-:-:S05]  /*9ef0*/  @!P0 IMAD.MOV.U32 R13, RZ, RZ, R8 ;  /* 0x000000ffff0d8224 */ /* 0x000fca00078e0008 */
[----:B------:R0:W3:Y:S01]  /*9f00*/  @!P0 LDG.E.U8 R5, desc[UR20][R12.64] ;  /* 0x000000140c058981 */ /* 0x0000e2000c1e1100 */
[C---:B------:R-:W-:Y:S02]  /*9f10*/  IMAD R15, R6.reuse, 0x2a, RZ ;  /* 0x0000002a060f7824 */ /* 0x040fe400078e02ff */
[----:B------:R-:W-:Y:S01]  /*9f20*/  IMAD R75, R6, 0x49, RZ ;  /* 0x00000049064b7824 */ /* 0x000fe200078e02ff */
[----:B------:R-:W-:Y:S02]  /*9f30*/  STL [R1+0xcdc], R44 ;  /* 0x000cdc2c01007387 */ /* 0x000fe40000100800 */
[----:B------:R-:W-:Y:S02]  /*9f40*/  SHF.R.S32.HI R72, RZ, 0x1f, R15 ;  /* 0x0000001fff487819 */ /* 0x000fe4000001140f */
[-C--:B------:R-:W-:Y:S01]  /*9f50*/  IADD3 R30, P2, PT, R15, R0.reuse, RZ ;  /* 0x000000000f1e7210 */ /* 0x080fe20007f5e0ff */
[----:B------:R-:W-:Y:S04]  /*9f60*/  STL [R1+0xe78], R7 ;  /* 0x000e780701007387 */ /* 0x000fe80000100800 */
[----:B------:R1:W-:Y:S01]  /*9f70*/  STL [R1+0xe74], R8 ;  /* 0x000e740801007387 */ /* 0x0003e20000100800 */
[----:B------:R-:W-:Y:S01]  /*9f80*/  IMAD.X R32, R72, 0x1, R3, P2 ;  /* 0x0000000148207824 */ /* 0x000fe200010e0603 */
[----:B0-----:R-:W-:Y:S01]  /*9f90*/  IADD3 R13, P2, PT, R75, R0, RZ ;  /* 0x000000004b0d7210 */ /* 0x001fe20007f5e0ff */
[----:B------:R-:W-:Y:S01]  /*9fa0*/  VIADD R12, R21, 0xffffff96 ;  /* 0xffffff96150c7836 */ /* 0x000fe20000000000 */
[----:B-1----:R-:W-:-:S02]  /*9fb0*/  SHF.R.S32.HI R8, RZ, 0x1f, R75 ;  /* 0x0000001fff087819 */ /* 0x002fc4000001144b */
[----:B------:R-:W-:Y:S01]  /*9fc0*/  PRMT R20, RZ, 0x7610, R20 ;  /* 0x00007610ff147816 */ /* 0x000fe20000000014 */
[----:B---3--:R0:W-:Y:S04]  /*9fd0*/  STL [R1+0x494], R5 ;  /* 0x0004940501007387 */ /* 0x0081e80000100800 */
[----:B------:R-:W-:Y:S01]  /*9fe0*/  STL [R1+0xd40], R30 ;  /* 0x000d401e01007387 */ /* 0x000fe20000100800 */
[----:B0-----:R-:W-:-:S03]  /*9ff0*/  IMAD.SHL.U32 R5, R6, 0x2, RZ ;  /* 0x0000000206057824 */ /* 0x001fc600078e00ff */
[----:B--2---:R0:W-:Y:S04]  /*a000*/  STL [R1+0x498], R28 ;  /* 0x0004981c01007387 */ /* 0x0041e80000100800 */
[----:B------:R1:W-:Y:S01]  /*a010*/  STL [R1+0xee0], R13 ;  /* 0x000ee00d01007387 */ /* 0x0003e20000100800 */
[----:B0-----:R-:W-:Y:S01]  /*a020*/  IADD3 R28, P0, PT, R5, R2, RZ ;  /* 0x00000002051c7210 */ /* 0x001fe20007f1e0ff */
[----:B------:R-:W-:Y:S01]  /*a030*/  IMAD.X R5, R8, 0x1, R3, P2 ;  /* 0x0000000108057824 */ /* 0x000fe200010e0603 */
[----:B------:R-:W-:Y:S01]  /*a040*/  ISETP.GE.U32.AND P2, PT, R12, 0x7fffff17, PT ;  /* 0x7fffff170c00780c */ /* 0x000fe20003f46070 */
[----:B------:R-:W-:Y:S02]  /*a050*/  @!P6 IMAD.MOV.U32 R12, RZ, RZ, R13 ;  /* 0x000000ffff0ce224 */ /* 0x000fe400078e000d */
[----:B-1----:R-:W-:-:S05]  /*a060*/  @!P6 IMAD.MOV.U32 R13, RZ, RZ, R5 ;  /* 0x000000ffff0de224 */ /* 0x002fca00078e0005 */
[----:B------:R0:W2:Y:S01]  /*a070*/  @!P6 LDG.E.U8 R20, desc[UR20][R12.64] ;  /* 0x000000140c14e981 */ /* 0x0000a2000c1e1100 */
[----:B------:R-:W-:-:S05]  /*a080*/  IMAD.SHL.U32 R7, R6, 0x2, RZ ;  /* 0x0000000206077824 */ /* 0x000fca00078e00ff */
[----:B------:R-:W-:-:S05]  /*a090*/  SHF.R.S32.HI R7, RZ, 0x1f, R7 ;  /* 0x0000001fff077819 */ /* 0x000fca0000011407 */
[----:B------:R-:W-:Y:S01]  /*a0a0*/  IMAD.X R29, R7, 0x1, R4, P0 ;  /* 0x00000001071d7824 */ /* 0x000fe200000e0604 */
[----:B------:R-:W-:Y:S02]  /*a0b0*/  IADD3 R7, P0, PT, R75, R2, RZ ;  /* 0x000000024b077210 */ /* 0x000fe40007f1e0ff */
[----:B------:R-:W-:-:S03]  /*a0c0*/  PRMT R36, RZ, 0x7610, R36 ;  /* 0x00007610ff247816 */ /* 0x000fc60000000024 */
[----:B0-----:R-:W-:Y:S02]  /*a0d0*/  IMAD.X R13, R8, 0x1, R4, P0 ;  /* 0x00000001080d7824 */ /* 0x001fe400000e0604 */
[----:B------:R-:W-:Y:S01]  /*a0e0*/  @!P6 IMAD.MOV.U32 R12, RZ, RZ, R7 ;  /* 0x000000ffff0ce224 */ /* 0x000fe200078e0007 */
[----:B------:R-:W-:Y:S04]  /*a0f0*/  STL [R1+0xd3c], R32 ;  /* 0x000d3c2001007387 */ /* 0x000fe80000100800 */
[----:B------:R-:W-:Y:S04]  /*a100*/  STL [R1+0x2f8], R28 ;  /* 0x0002f81c01007387 */ /* 0x000fe80000100800 */
[----:B------:R0:W-:Y:S04]  /*a110*/  STL [R1+0xedc], R5 ;  /* 0x000edc0501007387 */ /* 0x0001e80000100800 */
[----:B------:R1:W3:Y:S04]  /*a120*/  @!P6 LDG.E.U8 R36, desc[UR20][R12.64] ;  /* 0x000000140c24e981 */ /* 0x0002e8000c1e1100 */
[----:B------:R-:W-:Y:S04]  /*a130*/  STL [R1+0x2f4], R29 ;  /* 0x0002f41d01007387 */ /* 0x000fe80000100800 */
[----:B0-----:R-:W4:Y:S04]  /*a140*/  LDL.LU R5, [R1+0x1c78] ;  /* 0x001c780001057983 */ /* 0x001f280000300800 */
[----:B------:R0:W-:Y:S04]  /*a150*/  STL [R1+0xee8], R7 ;  /* 0x000ee80701007387 */ /* 0x0001e80000100800 */
[----:B------:R-:W-:Y:S04]  /*a160*/  STL [R1+0xee4], R13 ;  /* 0x000ee40d01007387 */ /* 0x000fe80000100800 */
[----:B--2---:R2:W-:Y:S04]  /*a170*/  STL [R1+0x490], R20 ;  /* 0x0004901401007387 */ /* 0x0045e80000100800 */
[----:B0-----:R-:W4:Y:S01]  /*a180*/  LDL.LU R7, [R1+0x1c74] ;  /* 0x001c740001077983 */ /* 0x001f220000300800 */
[----:B------:R-:W-:-:S02]  /*a190*/  IMAD R75, R6, 0x51, RZ ;  /* 0x00000051064b7824 */ /* 0x000fc400078e02ff */
[----:B-1----:R-:W-:-:S03]  /*a1a0*/  VIADD R12, R21, 0xffffff8e ;  /* 0xffffff8e150c7836 */ /* 0x002fc60000000000 */
[----:B------:R-:W-:Y:S02]  /*a1b0*/  SHF.R.S32.HI R8, RZ, 0x1f, R75 ;  /* 0x0000001fff087819 */ /* 0x000fe4000001144b */
[----:B--2---:R-:W-:-:S05]  /*a1c0*/  IADD3 R20, P0, PT, R75, R0, RZ ;  /* 0x000000004b147210 */ /* 0x004fca0007f1e0ff */
[----:B------:R-:W-:Y:S01]  /*a1d0*/  IMAD.X R13, R8, 0x1, R3, P0 ;  /* 0x00000001080d7824 */ /* 0x000fe200000e0603 */
[----:B------:R-:W-:Y:S01]  /*a1e0*/  ISETP.GE.U32.AND P0, PT, R12, 0x7fffff0f, PT ;  /* 0x7fffff0f0c00780c */ /* 0x000fe20003f06070 */
[----:B------:R-:W-:Y:S01]  /*a1f0*/  @!P5 IMAD.MOV.U32 R12, RZ, RZ, R20 ;  /* 0x000000ffff0cd224 */ /* 0x000fe200078e0014 */
[----:B---3--:R0:W-:Y:S01]  /*a200*/  STL [R1+0x48c], R36 ;  /* 0x00048c2401007387 */ /* 0x0081e20000100800 */
[----:B----4-:R-:W-:Y:S02]  /*a210*/  PRMT R5, RZ, 0x7610, R5 ;  /* 0x00007610ff057816 */ /* 0x010fe40000000005 */
[----:B0-----:R-:W-:Y:S01]  /*a220*/  IADD3 R36, P6, PT, R75, R2, RZ ;  /* 0x000000024b247210 */ /* 0x001fe20007fde0ff */
[----:B------:R0:W-:Y:S04]  /*a230*/  STL [R1+0xf50], R20 ;  /* 0x000f501401007387 */ /* 0x0001e80000100800 */
[----:B------:R-:W-:Y:S01]  /*a240*/  IMAD.X R8, R8, 0x1, R4, P6 ;  /* 0x0000000108087824 */ /* 0x000fe200030e0604 */
[----:B------:R-:W-:Y:S04]  /*a250*/  STL [R1+0xf58], R36 ;  /* 0x000f582401007387 */ /* 0x000fe80000100800 */
[----:B------:R1:W2:Y:S04]  /*a260*/  @!P5 LDG.E.U8 R5, desc[UR20][R12.64] ;  /* 0x000000140c05d981 */ /* 0x0002a8000c1e1100 */
[----:B------:R3:W-:Y:S04]  /*a270*/  STL [R1+0xf4c], R13 ;  /* 0x000f4c0d01007387 */ /* 0x0007e80000100800 */
[----:B0-----:R-:W4:Y:S01]  /*a280*/  LDL.LU R20, [R1+0x1c70] ;  /* 0x001c700001147983 */ /* 0x001f220000300800 */
[----:B-1----:R-:W-:-:S02]  /*a290*/  @!P5 IMAD.MOV.U32 R12, RZ, RZ, R36 ;  /* 0x000000ffff0cd224 */ /* 0x002fc400078e0024 */
[----:B---3--:R-:W-:Y:S01]  /*a2a0*/  @!P5 IMAD.MOV.U32 R13, RZ, RZ, R8 ;  /* 0x000000ffff0dd224 */ /* 0x008fe200078e0008 */
[----:B------:R-:W-:-:S06]  /*a2b0*/  PRMT R7, RZ, 0x7610, R7 ;  /* 0x00007610ff077816 */ /* 0x000fcc0000000007 */
[----:B------:R-:W3:Y:S04]  /*a2c0*/  @!P5 LDG.E.U8 R7, desc[UR20][R12.64] ;  /* 0x000000140c07d981 */ /* 0x000ee8000c1e1100 */
[----:B------:R0:W-:Y:S01]  /*a2d0*/  STL [R1+0xf54], R8 ;  /* 0x000f540801007387 */ /* 0x0001e20000100800 */
[----:B------:R-:W-:Y:S01]  /*a2e0*/  IMAD R75, R6, 0x59, RZ ;  /* 0x00000059064b7824 */ /* 0x000fe200078e02ff */
[----:B------:R-:W-:-:S04]  /*a2f0*/  PRMT R50, RZ, 0x7610, R50 ;  /* 0x00007610ff327816 */ /* 0x000fc80000000032 */
[----:B0-----:R-:W-:Y:S02]  /*a300*/  SHF.R.S32.HI R8, RZ, 0x1f, R75 ;  /* 0x0000001fff087819 */ /* 0x001fe4000001144b */
[----:B------:R-:W-:Y:S01]  /*a310*/  PRMT R34, RZ, 0x7610, R34 ;  /* 0x00007610ff227816 */ /* 0x000fe20000000022 */
[----:B--2---:R0:W-:Y:S02]  /*a320*/  STL [R1+0x488], R5 ;  /* 0x0004880501007387 */ /* 0x0041e40000100800 */
[----:B0-----:R-:W-:-:S05]  /*a330*/  IADD3 R5, P6, PT, R78, R2, RZ ;  /* 0x000000024e057210 */ /* 0x001fca0007fde0ff */
[----:B------:R-:W-:Y:S01]  /*a340*/  STL [R1+0xb80], R5 ;  /* 0x000b800501007387 */ /* 0x000fe20000100800 */
[----:B------:R-:W-:-:S05]  /*a350*/  IADD3 R78, P5, PT, R84, R2, RZ ;  /* 0x00000002544e7210 */ /* 0x000fca0007fbe0ff */
[--C-:B------:R-:W-:Y:S01]  /*a360*/  IMAD.X R84, R14, 0x1, R4.reuse, P5 ;  /* 0x000000010e547824 */ /* 0x100fe200028e0604 */
[----:B------:R-:W-:Y:S01]  /*a370*/  IADD3 R36, P5, PT, R75, R2, RZ ;  /* 0x000000024b247210 */ /* 0x000fe20007fbe0ff */
[----:B---3--:R0:W-:Y:S02]  /*a380*/  STL [R1+0x484], R7 ;  /* 0x0004840701007387 */ /* 0x0081e40000100800 */
[----:B0-----:R-:W-:Y:S01]  /*a390*/  IMAD.X R7, R11, 0x1, R4, P6 ;  /* 0x000000010b077824 */ /* 0x001fe200030e0604 */
[----:B------:R-:W-:-:S05]  /*a3a0*/  IADD3 R12, P6, PT, R75, R0, RZ ;  /* 0x000000004b0c7210 */ /* 0x000fca0007fde0ff */
[----:B------:R-:W-:Y:S01]  /*a3b0*/  IMAD.X R13, R8, 0x1, R3, P6 ;  /* 0x00000001080d7824 */ /* 0x000fe200030e0603 */
[----:B------:R-:W-:Y:S04]  /*a3c0*/  STL [R1+0xb7c], R7 ;  /* 0x000b7c0701007387 */ /* 0x000fe80000100800 */
[----:B------:R0:W2:Y:S04]  /*a3d0*/  @!P3 LDG.E.U8 R50, desc[UR20][R12.64] ;  /* 0x000000140c32b981 */ /* 0x0000a8000c1e1100 */
[----:B------:R0:W-:Y:S04]  /*a3e0*/  STL [R1+0xfc0], R12 ;  /* 0x000fc00c01007387 */ /* 0x0001e80000100800 */
[----:B------:R-:W-:Y:S04]  /*a3f0*/  STL [R1+0xc00], R78 ;  /* 0x000c004e01007387 */ /* 0x000fe80000100800 */
[----:B------:R1:W-:Y:S01]  /*a400*/  STL [R1+0xfbc], R13 ;  /* 0x000fbc0d01007387 */ /* 0x0003e20000100800 */
[----:B0-----:R-:W-:-:S02]  /*a410*/  @!P3 IMAD.MOV.U32 R12, RZ, RZ, R36 ;  /* 0x000000ffff0cb224 */ /* 0x001fc400078e0024 */
[----:B-1----:R-:W-:-:S05]  /*a420*/  IMAD.X R13, R8, 0x1, R4, P5 ;  /* 0x00000001080d7824 */ /* 0x002fca00028e0604 */
[----:B------:R0:W3:Y:S01]  /*a430*/  @!P3 LDG.E.U8 R34, desc[UR20][R12.64] ;  /* 0x000000140c22b981 */ /* 0x0000e2000c1e1100 */
[----:B------:R-:W-:-:S03]  /*a440*/  VIADD R11, R21, 0xffffff86 ;  /* 0xffffff86150b7836 */ /* 0x000fc60000000000 */
[----:B------:R-:W-:Y:S02]  /*a450*/  STL [R1+0xbfc], R84 ;  /* 0x000bfc5401007387 */ /* 0x000fe40000100800 */
[----:B------:R-:W-:Y:S01]  /*a460*/  ISETP.GE.U32.AND P6, PT, R11, 0x7fffff07, PT ;  /* 0x7fffff070b00780c */ /* 0x000fe20003fc6070 */
[----:B------:R-:W-:Y:S01]  /*a470*/  IMAD R11, R6, 0x61, RZ ;  /* 0x00000061060b7824 */ /* 0x000fe200078e02ff */
[----:B------:R-:W-:Y:S04]  /*a480*/  STL [R1+0xfc8], R36 ;  /* 0x000fc82401007387 */ /* 0x000fe80000100800 */
[----:B------:R-:W-:Y:S01]  /*a490*/  STL [R1+0xfc4], R13 ;  /* 0x000fc40d01007387 */ /* 0x000fe20000100800 */
[----:B------:R-:W-:Y:S02]  /*a4a0*/  SHF.R.S32.HI R8, RZ, 0x1f, R11 ;  /* 0x0000001fff087819 */ /* 0x000fe4000001140b */
[----:B------:R-:W-:-:S02]  /*a4b0*/  PRMT R49, RZ, 0x7610, R49 ;  /* 0x00007610ff317816 */ /* 0x000fc40000000031 */
[----:B------:R-:W-:Y:S01]  /*a4c0*/  PRMT R26, RZ, 0x7610, R26 ;  /* 0x00007610ff1a7816 */ /* 0x000fe2000000001a */
[----:B--2---:R1:W-:Y:S02]  /*a4d0*/  STL [R1+0x480], R50 ;  /* 0x0004803201007387 */ /* 0x0043e40000100800 */
[----:B-1----:R-:W-:-:S05]  /*a4e0*/  IADD3 R50, P5, PT, R11, R0, RZ ;  /* 0x000000000b327210 */ /* 0x002fca0007fbe0ff */
[----:B0-----:R-:W-:Y:S02]  /*a4f0*/  IMAD.X R13, R8, 0x1, R3, P5 ;  /* 0x00000001080d7824 */ /* 0x001fe400028e0603 */
[----:B------:R-:W-:-:S05]  /*a500*/  @!P1 IMAD.MOV.U32 R12, RZ, RZ, R50 ;  /* 0x000000ffff0c9224 */ /* 0x000fca00078e0032 */
[----:B------:R0:W2:Y:S04]  /*a510*/  @!P1 LDG.E.U8 R49, desc[UR20][R12.64] ;  /* 0x000000140c319981 */ /* 0x0000a8000c1e1100 */
[----:B---3--:R1:W-:Y:S04]  /*a520*/  STL [R1+0x47c], R34 ;  /* 0x00047c2201007387 */ /* 0x0083e80000100800 */
[----:B------:R-:W-:Y:S01]  /*a530*/  STL [R1+0x1030], R50 ;  /* 0x0010303201007387 */ /* 0x000fe20000100800 */
[----:B-1----:R-:W-:-:S05]  /*a540*/  IADD3 R34, P3, PT, R11, R2, RZ ;  /* 0x000000020b227210 */ /* 0x002fca0007f7e0ff */
[----:B------:R-:W-:Y:S01]  /*a550*/  IMAD.X R36, R8, 0x1, R4, P3 ;  /* 0x0000000108247824 */ /* 0x000fe200018e0604 */
[----:B------:R-:W-:Y:S01]  /*a560*/  STL [R1+0x1038], R34 ;  /* 0x0010382201007387 */ /* 0x000fe20000100800 */
[----:B0-----:R-:W-:-:S03]  /*a570*/  @!P1 IMAD.MOV.U32 R12, RZ, RZ, R34 ;  /* 0x000000ffff0c9224 */ /* 0x001fc600078e0022 */
[----:B------:R0:W-:Y:S02]  /*a580*/  STL [R1+0x102c], R13 ;  /* 0x00102c0d01007387 */ /* 0x0001e40000100800 */
[----:B0-----:R-:W-:-:S05]  /*a590*/  @!P1 IMAD.MOV.U32 R13, RZ, RZ, R36 ;  /* 0x000000ffff0d9224 */ /* 0x001fca00078e0024 */
[----:B------:R0:W3:Y:S01]  /*a5a0*/  @!P1 LDG.E.U8 R26, desc[UR20][R12.64] ;  /* 0x000000140c1a9981 */ /* 0x0000e2000c1e1100 */
[----:B------:R-:W-:-:S03]  /*a5b0*/  IMAD R11, R6, 0x69, RZ ;  /* 0x00000069060b7824 */ /* 0x000fc600078e02ff */
[----:B------:R-:W-:Y:S01]  /*a5c0*/  STL [R1+0x1034], R36 ;  /* 0x0010342401007387 */ /* 0x000fe20000100800 */
[----:B------:R-:W-:Y:S01]  /*a5d0*/  IADD3 R24, P1, PT, R24, R2, RZ ;  /* 0x0000000218187210 */ /* 0x000fe20007f3e0ff */
[C---:B------:R-:W-:Y:S01]  /*a5e0*/  VIADD R14, R21.reuse, 0xfffffffd ;  /* 0xfffffffd150e7836 */ /* 0x040fe20000000000 */
[----:B------:R-:W-:Y:S01]  /*a5f0*/  SHF.R.S32.HI R8, RZ, 0x1f, R11 ;  /* 0x0000001fff087819 */ /* 0x000fe2000001140b */
[----:B0-----:R-:W-:-:S03]  /*a600*/  VIADD R12, R21, 0xfffffff5 ;  /* 0xfffffff5150c7836 */ /* 0x001fc60000000000 */
[----:B------:R-:W-:Y:S02]  /*a610*/  ISETP.GE.U32.AND P5, PT, R14, 0x7fffff7e, PT ;  /* 0x7fffff7e0e00780c */ /* 0x000fe40003fa6070 */
[----:B------:R-:W-:Y:S02]  /*a620*/  PRMT R14, RZ, 0x7610, R14 ;  /* 0x00007610ff0e7816 */ /* 0x000fe4000000000e */
[----:B------:R-:W-:Y:S01]  /*a630*/  PRMT R33, RZ, 0x7610, R33 ;  /* 0x00007610ff217816 */ /* 0x000fe20000000021 */
[----:B--2---:R0:W-:Y:S02]  /*a640*/  STL [R1+0x478], R49 ;  /* 0x0004783101007387 */ /* 0x0041e40000100800 */
[----:B0-----:R-:W-:-:S05]  /*a650*/  IADD3 R49, P3, PT, R87, R2, RZ ;  /* 0x0000000257317210 */ /* 0x001fca0007f7e0ff */
[----:B------:R-:W-:Y:S01]  /*a660*/  IMAD.X R50, R42, 0x1, R4, P3 ;  /* 0x000000012a327824 */ /* 0x000fe200018e0604 */
[C---:B------:R-:W-:Y:S01]  /*a670*/  IADD3 R36, P3, PT, R11.reuse, R0, RZ ;  /* 0x000000000b247210 */ /* 0x040fe20007f7e0ff */
[----:B------:R-:W-:Y:S04]  /*a680*/  STL [R1+0xc80], R49 ;  /* 0x000c803101007387 */ /* 0x000fe80000100800 */
[----:B------:R-:W-:Y:S04]  /*a690*/  STL [R1+0x10a0], R36 ;  /* 0x0010a02401007387 */ /* 0x000fe80000100800 */
[----:B------:R-:W-:Y:S04]  /*a6a0*/  STL [R1+0xc7c], R50 ;  /* 0x000c7c3201007387 */ /* 0x000fe80000100800 */
[----:B------:R-:W-:Y:S01]  /*a6b0*/  STL [R1+0xce8], R24 ;  /* 0x000ce81801007387 */ /* 0x000fe20000100800 */
[----:B------:R-:W-:Y:S01]  /*a6c0*/  IMAD.X R13, R8, 0x1, R3, P3 ;  /* 0x00000001080d7824 */ /* 0x000fe200018e0603 */
[----:B------:R-:W-:-:S02]  /*a6d0*/  IADD3 R34, P3, PT, R11, R2, RZ ;  /* 0x000000020b227210 */ /* 0x000fc40007f7e0ff */
[----:B---3--:R0:W-:Y:S02]  /*a6e0*/  STL [R1+0x474], R26 ;  /* 0x0004741a01007387 */ /* 0x0081e40000100800 */
[----:B0-----:R-:W-:Y:S01]  /*a6f0*/  IMAD.X R26, R47, 0x1, R4, P1 ;  /* 0x000000012f1a7824 */ /* 0x001fe200008e0604 */
[----:B------:R-:W-:Y:S01]  /*a700*/  ISETP.GE.U32.AND P1, PT, R12, 0x7fffff76, PT ;  /* 0x7fffff760c00780c */ /* 0x000fe20003f26070 */
[----:B------:R-:W-:Y:S01]  /*a710*/  @!P2 IMAD.MOV.U32 R12, RZ, RZ, R36 ;  /* 0x000000ffff0ca224 */ /* 0x000fe200078e0024 */
[----:B------:R0:W-:Y:S04]  /*a720*/  STL [R1+0x109c], R13 ;  /* 0x00109c0d01007387 */ /* 0x0001e80000100800 */
[----:B------:R0:W2:Y:S02]  /*a730*/  @!P2 LDG.E.U8 R14, desc[UR20][R12.64] ;  /* 0x000000140c0ea981 */ /* 0x0000a4000c1e1100 */
[----:B0-----:R-:W-:-:S02]  /*a740*/  IMAD.X R13, R8, 0x1, R4, P3 ;  /* 0x00000001080d7824 */ /* 0x001fc400018e0604 */
[----:B------:R-:W-:-:S05]  /*a750*/  @!P2 IMAD.MOV.U32 R12, RZ, RZ, R34 ;  /* 0x000000ffff0ca224 */ /* 0x000fca00078e0022 */
[----:B------:R0:W3:Y:S01]  /*a760*/  @!P2 LDG.E.U8 R33, desc[UR20][R12.64] ;  /* 0x000000140c21a981 */ /* 0x0000e2000c1e1100 */
[----:B------:R-:W-:-:S03]  /*a770*/  IMAD R11, R6, 0x71, RZ ;  /* 0x00000071060b7824 */ /* 0x000fc600078e02ff */
[----:B------:R-:W-:Y:S02]  /*a780*/  STL [R1+0xce4], R26 ;  /* 0x000ce41a01007387 */ /* 0x000fe40000100800 */
[----:B------:R-:W-:Y:S02]  /*a790*/  SHF.R.S32.HI R8, RZ, 0x1f, R11 ;  /* 0x0000001fff087819 */ /* 0x000fe4000001140b */
[----:B------:R-:W-:Y:S01]  /*a7a0*/  STL [R1+0x11dc], R34 ;  /* 0x0011dc2201007387 */ /* 0x000fe20000100800 */
[----:B------:R-:W-:Y:S02]  /*a7b0*/  IADD3 R36, P3, PT, R11, R0, RZ ;  /* 0x000000000b247210 */ /* 0x000fe40007f7e0ff */
[----:B------:R-:W-:-:S03]  /*a7c0*/  PRMT R35, RZ, 0x7610, R35 ;  /* 0x00007610ff237816 */ /* 0x000fc60000000023 */
[----:B0-----:R-:W-:Y:S01]  /*a7d0*/  @!P0 IMAD.MOV.U32 R12, RZ, RZ, R36 ;  /* 0x000000ffff0c8224 */ /* 0x001fe200078e0024 */
[----:B------:R-:W-:Y:S01]  /*a7e0*/  PRMT R17, RZ, 0x7610, R17 ;  /* 0x00007610ff117816 */ /* 0x000fe20000000011 */
[----:B--2---:R-:W-:Y:S04]  /*a7f0*/  STL [R1+0x468], R14 ;  /* 0x0004680e01007387 */ /* 0x004fe80000100800 */
[----:B------:R0:W-:Y:S04]  /*a800*/  STL [R1+0x10a4], R13 ;  /* 0x0010a40d01007387 */ /* 0x0001e80000100800 */
[----:B---3--:R1:W-:Y:S01]  /*a810*/  STL [R1+0x460], R33 ;  /* 0x0004602101007387 */ /* 0x0083e20000100800 */
[----:B0-----:R-:W-:-:S03]  /*a820*/  IMAD.X R13, R8, 0x1, R3, P3 ;  /* 0x00000001080d7824 */ /* 0x001fc600018e0603 */
[----:B------:R-:W-:Y:S04]  /*a830*/  STL [R1+0x11e4], R36 ;  /* 0x0011e42401007387 */ /* 0x000fe80000100800 */
[----:B------:R0:W2:Y:S01]  /*a840*/  @!P0 LDG.E.U8 R35, desc[UR20][R12.64] ;  /* 0x000000140c238981 */ /* 0x0000a2000c1e1100 */
[----:B-1----:R-:W-:-:S05]  /*a850*/  IADD3 R33, P2, PT, R11, R2, RZ ;  /* 0x000000020b217210 */ /* 0x002fca0007f5e0ff */
[----:B------:R-:W-:Y:S01]  /*a860*/  IMAD.X R34, R8, 0x1, R4, P2 ;  /* 0x0000000108227824 */ /* 0x000fe200010e0604 */
[----:B------:R-:W-:Y:S01]  /*a870*/  STL [R1+0x11e8], R33 ;  /* 0x0011e82101007387 */ /* 0x000fe20000100800 */
[----:B0-----:R-:W-:-:S03]  /*a880*/  @!P0 IMAD.MOV.U32 R12, RZ, RZ, R33 ;  /* 0x000000ffff0c8224 */ /* 0x001fc600078e0021 */
[----:B------:R0:W-:Y:S02]  /*a890*/  STL [R1+0x11e0], R13 ;  /* 0x0011e00d01007387 */ /* 0x0001e40000100800 */
[----:B0-----:R-:W-:-:S05]  /*a8a0*/  @!P0 IMAD.MOV.U32 R13, RZ, RZ, R34 ;  /* 0x000000ffff0d8224 */ /* 0x001fca00078e0022 */
[----:B------:R0:W3:Y:S01]  /*a8b0*/  @!P0 LDG.E.U8 R17, desc[UR20][R12.64] ;  /* 0x000000140c118981 */ /* 0x0000e2000c1e1100 */
[-C--:B------:R-:W-:Y:S01]  /*a8c0*/  IADD3 R15, P2, PT, R15, R2.reuse, RZ ;  /* 0x000000020f0f7210 */ /* 0x080fe20007f5e0ff */
[----:B------:R-:W-:Y:S02]  /*a8d0*/  IMAD R11, R6, 0x79, RZ ;  /* 0x00000079060b7824 */ /* 0x000fe400078e02ff */
[----:B------:R1:W-:Y:S04]  /*a8e0*/  STL [R1+0x1108], R34 ;  /* 0x0011082201007387 */ /* 0x0003e80000100800 */
[----:B------:R-:W-:Y:S01]  /*a8f0*/  STL [R1+0xd48], R15 ;  /* 0x000d480f01007387 */ /* 0x000fe20000100800 */
[----:B------:R-:W-:Y:S01]  /*a900*/  SHF.R.S32.HI R8, RZ, 0x1f, R11 ;  /* 0x0000001fff087819 */ /* 0x000fe2000001140b */
[----:B0-----:R-:W-:Y:S01]  /*a910*/  VIADD R12, R21, 0xffffffe5 ;  /* 0xffffffe5150c7836 */ /* 0x001fe20000000000 */
[----:B------:R-:W-:Y:S01]  /*a920*/  IADD3 R33, P0, PT, R11, R2, RZ ;  /* 0x000000020b217210 */ /* 0x000fe20007f1e0ff */
[----:B------:R-:W-:Y:S01]  /*a930*/  VIADD R13, R21, 0xffffffdd ;  /* 0xffffffdd150d7836 */ /* 0x000fe20000000000 */
[----:B------:R-:W-:-:S03]  /*a940*/  PRMT R27, RZ, 0x7610, R27 ;  /* 0x00007610ff1b7816 */ /* 0x000fc6000000001b */
[----:B-1----:R-:W-:Y:S01]  /*a950*/  IMAD.X R34, R8, 0x1, R4, P0 ;  /* 0x0000000108227824 */ /* 0x002fe200000e0604 */
[----:B------:R-:W-:Y:S02]  /*a960*/  ISETP.GE.U32.AND P0, PT, R13, 0x7fffff5e, PT ;  /* 0x7fffff5e0d00780c */ /* 0x000fe40003f06070 */
[----:B----4-:R-:W-:Y:S01]  /*a970*/  PRMT R20, RZ, 0x7610, R20 ;  /* 0x00007610ff147816 */ /* 0x010fe20000000014 */
[----:B---3--:R0:W-:Y:S04]  /*a980*/  STL [R1+0x458], R17 ;  /* 0x0004581101007387 */ /* 0x0081e80000100800 */
[----:B--2---:R1:W-:Y:S01]  /*a990*/  STL [R1+0x45c], R35 ;  /* 0x00045c2301007387 */ /* 0x0043e20000100800 */
[----:B0-----:R-:W-:Y:S01]  /*a9a0*/  IMAD.X R17, R72, 0x1, R4, P2 ;  /* 0x0000000148117824 */ /* 0x001fe200010e0604 */
[----:B-1----:R-:W-:-:S05]  /*a9b0*/  IADD3 R35, P2, PT, R11, R0, RZ ;  /* 0x000000000b237210 */ /* 0x002fca0007f5e0ff */
        /* <DEDUP_REMOVED lines=9> */
[----:B------:R-:W-:Y:S04]  /*aa50*/  STL [R1+0x1170], R35 ;  /* 0x0011702301007387 */ /* 0x000fe80000100800 */
[----:B------:R-:W-:Y:S04]  /*aa60*/  STL [R1+0x1178], R33 ;  /* 0x0011782101007387 */ /* 0x000fe80000100800 */
[----:B------:R0:W-:Y:S04]  /*aa70*/  STL [R1+0x116c], R36 ;  /* 0x00116c2401007387 */ /* 0x0001e80000100800 */
[----:B0-----:R-:W4:Y:S04]  /*aa80*/  LDL.LU R36, [R1+0x1c6c] ;  /* 0x001c6c0001247983 */ /* 0x001f280000300800 */
[----:B------:R-:W4:Y:S04]  /*aa90*/  LDL.LU R35, [R1+0x1c68] ;  /* 0x001c680001237983 */ /* 0x000f280000300800 */
[----:B------:R-:W-:Y:S04]  /*aaa0*/  STL [R1+0x1174], R34 ;  /* 0x0011742201007387 */ /* 0x000fe80000100800 */
[----:B--2---:R0:W-:Y:S04]  /*aab0*/  STL [R1+0x44c], R27 ;  /* 0x00044c1b01007387 */ /* 0x0041e80000100800 */
[----:B0-----:R-:W2:Y:S04]  /*aac0*/  LDL.LU R27, [R1+0x1c64] ;  /* 0x001c6400011b7983 */ /* 0x001ea80000300800 */
[----:B------:R-:W4:Y:S04]  /*aad0*/  LDL.LU R34, [R1+0x1c60] ;  /* 0x001c600001227983 */ /* 0x000f280000300800 */
[----:B------:R-:W4:Y:S04]  /*aae0*/  LDL.LU R33, [R1+0x1c5c] ;  /* 0x001c5c0001217983 */ /* 0x000f280000300800 */
[----:B---3--:R0:W-:Y:S04]  /*aaf0*/  STL [R1+0x448], R20 ;  /* 0x0004481401007387 */ /* 0x0081e80000100800 */
[----:B0-----:R-:W3:Y:S04]  /*ab00*/  LDL.LU R20, [R1+0x1c58] ;  /* 0x001c580001147983 */ /* 0x001ee80000300800 */
[----:B------:R-:W3:Y:S04]  /*ab10*/  LDL R12, [R1+0x2ec] ;  /* 0x0002ec00010c7983 */ /* 0x000ee80000100800 */
[----:B------:R-:W3:Y:S01]  /*ab20*/  LDL R13, [R1+0x2f0] ;  /* 0x0002f000010d7983 */ /* 0x000ee20000100800 */
[----:B------:R-:W-:Y:S01]  /*ab30*/  PRMT R31, RZ, 0x7610, R31 ;  /* 0x00007610ff1f7816 */ /* 0x000fe2000000001f */
[----:B------:R-:W-:-:S05]  /*ab40*/  VIADD R14, R21, 0xffffffed ;  /* 0xffffffed150e7836 */ /* 0x000fca0000000000 */
[----:B------:R-:W-:Y:S02]  /*ab50*/  ISETP.GE.U32.AND P3, PT, R14, 0x7fffff6e, PT ;  /* 0x7fffff6e0e00780c */ /* 0x000fe40003f66070 */
[----:B------:R-:W-:Y:S02]  /*ab60*/  PRMT R87, RZ, 0x7610, R87 ;  /* 0x00007610ff577816 */ /* 0x000fe40000000057 */
[----:B------:R-:W-:Y:S02]  /*ab70*/  PRMT R75, RZ, 0x7610, R75 ;  /* 0x00007610ff4b7816 */ /* 0x000fe4000000004b */
[----:B--2---:R-:W-:Y:S02]  /*ab80*/  PRMT R27, RZ, 0x7610, R27 ;  /* 0x00007610ff1b7816 */ /* 0x004fe4000000001b */
[----:B---3--:R-:W-:-:S04]  /*ab90*/  @!P5 LOP3.LUT R13, R13, R12, RZ, 0x3c, !PT ;  /* 0x0000000c0d0dd212 */ /* 0x008fc800078e3cff */
[----:B------:R-:W-:-:S04]  /*aba0*/  @!P5 LOP3.LUT R12, R13, R12, RZ, 0x3c, !PT ;  /* 0x0000000c0d0cd212 */ /* 0x000fc800078e3cff */
[----:B------:R-:W-:-:S05]  /*abb0*/  @!P5 LOP3.LUT R13, R13, R12, RZ, 0x3c, !PT ;  /* 0x0000000c0d0dd212 */ /* 0x000fca00078e3cff */
[----:B------:R0:W2:Y:S01]  /*abc0*/  @!P5 LDG.E.U8 R31, desc[UR20][R12.64] ;  /* 0x000000140c1fd981 */ /* 0x0000a2000c1e1100 */
[----:B------:R-:W-:Y:S01]  /*abd0*/  PRMT R20, RZ, 0x7610, R20 ;  /* 0x00007610ff147816 */ /* 0x000fe20000000014 */
        /* <DEDUP_REMOVED lines=8> */
[----:B------:R0:W4:Y:S01]  /*ac60*/  @!P1 LDG.E.U8 R87, desc[UR20][R12.64] ;  /* 0x000000140c579981 */ /* 0x000122000c1e1100 */
[----:B------:R-:W-:Y:S01]  /*ac70*/  PRMT R72, RZ, 0x7610, R72 ;  /* 0x00007610ff487816 */ /* 0x000fe20000000048 */
[----:B0-----:R-:W-:Y:S02]  /*ac80*/  @!P3 IMAD.MOV.U32 R12, RZ, RZ, R10 ;  /* 0x000000ffff0cb224 */ /* 0x001fe400078e000a */
[----:B------:R-:W-:-:S05]  /*ac90*/  @!P3 IMAD.MOV.U32 R13, RZ, RZ, R9 ;  /* 0x000000ffff0db224 */ /* 0x000fca00078e0009 */
[----:B------:R0:W4:Y:S01]  /*aca0*/  @!P3 LDG.E.U8 R75, desc[UR20][R12.64] ;  /* 0x000000140c4bb981 */ /* 0x000122000c1e1100 */
        /* <DEDUP_REMOVED lines=43> */
[----:B------:R-:W2:Y:S04]  /*af60*/  LDL.LU R25, [R1+0x1c44] ;  /* 0x001c440001197983 */ /* 0x000ea80000300800 */
[----:B------:R-:W2:Y:S04]  /*af70*/  LDL.LU R16, [R1+0x1c40] ;  /* 0x001c400001107983 */ /* 0x000ea80000300800 */
[----:B----4-:R1:W-:Y:S04]  /*af80*/  STL [R1+0x43c], R20 ;  /* 0x00043c1401007387 */ /* 0x0103e80000100800 */
[----:B-1----:R-:W4:Y:S04]  /*af90*/  LDL.LU R20, [R1+0x1c3c] ;  /* 0x001c3c0001147983 */ /* 0x002f280000300800 */
[----:B------:R-:W3:Y:S04]  /*afa0*/  LDL.LU R7, [R1+0x1c38] ;  /* 0x001c380001077983 */ /* 0x000ee80000300800 */
[----:B------:R-:W3:Y:S04]  /*afb0*/  LDL.LU R5, [R1+0x1c34] ;  /* 0x001c340001057983 */ /* 0x000ee80000300800 */
[----:B------:R-:W3:Y:S04]  /*afc0*/  LDL.LU R9, [R1+0x1c30] ;  /* 0x001c300001097983 */ /* 0x000ee80000300800 */
[----:B------:R-:W3:Y:S01]  /*afd0*/  LDL.LU R10, [R1+0x1c2c] ;  /* 0x001c2c00010a7983 */ /* 0x000ee20000300800 */
[----:B------:R-:W-:-:S02]  /*afe0*/  IMAD R84, R6, 0x3, RZ ;  /* 0x0000000306547824 */ /* 0x000fc400078e02ff */
[----:B0-----:R-:W-:-:S03]  /*aff0*/  VIADD R12, R21, 0xffffffa5 ;  /* 0xffffffa5150c7836 */ /* 0x001fc60000000000 */
[----:B------:R-:W-:Y:S01]  /*b000*/  IADD3 R30, P0, PT, R84, R0, RZ ;  /* 0x00000000541e7210 */ /* 0x000fe20007f1e0ff */
[----:B------:R0:W-:Y:S04]  /*b010*/  STL [R1+0x420], R14 ;  /* 0x0004200e01007387 */ /* 0x0001e80000100800 */
[----:B------:R-:W-:Y:S01]  /*b020*/  STL [R1+0x438], R87 ;  /* 0x0004385701007387 */ /* 0x000fe20000100800 */
[----:B0-----:R-:W-:-:S05]  /*b030*/  IMAD R14, R6, 0x3a, RZ ;  /* 0x0000003a060e7824 */ /* 0x001fca00078e02ff */
[----:B------:R-:W-:Y:S01]  /*b040*/  IADD3 R13, P6, PT, R14, R0, RZ ;  /* 0x000000000e0d7210 */ /* 0x000fe20007fde0ff */
[----:B------:R0:W-:Y:S04]  /*b050*/  STL [R1+0x3f8], R8 ;  /* 0x0003f80801007387 */ /* 0x0001e80000100800 */
[----:B------:R-:W-:Y:S04]  /*b060*/  STL [R1+0x434], R75 ;  /* 0x0004344b01007387 */ /* 0x000fe80000100800 */
[----:B------:R1:W-:Y:S01]  /*b070*/  STL [R1+0x41c], R11 ;  /* 0x00041c0b01007387 */ /* 0x0003e20000100800 */
[----:B0-----:R-:W-:-:S03]  /*b080*/  SHF.R.S32.HI R8, RZ, 0x1f, R14 ;  /* 0x0000001fff087819 */ /* 0x001fc6000001140e */
[----:B------:R-:W-:Y:S01]  /*b090*/  STL [R1+0x430], R72 ;  /* 0x0004304801007387 */ /* 0x000fe20000100800 */
[----:B-1----:R-:W-:Y:S01]  /*b0a0*/  SHF.R.S32.HI R11, RZ, 0x1f, R84 ;  /* 0x0000001fff0b7819 */ /* 0x002fe20000011454 */
[--C-:B------:R-:W-:Y:S01]  /*b0b0*/  IMAD.X R17, R8, 0x1, R3.reuse, P6 ;  /* 0x0000000108117824 */ /* 0x100fe200030e0603 */
[----:B------:R-:W-:Y:S01]  /*b0c0*/  IADD3 R15, P6, PT, R14, R2, RZ ;  /* 0x000000020e0f7210 */ /* 0x000fe20007fde0ff */
[----:B------:R0:W-:Y:S02]  /*b0d0*/  STL [R1+0xe10], R13 ;  /* 0x000e100d01007387 */ /* 0x0001e40000100800 */
[----:B------:R-:W-:Y:S01]  /*b0e0*/  IMAD.X R32, R11, 0x1, R3, P0 ;  /* 0x000000010b207824 */ /* 0x000fe200000e0603 */
[----:B------:R-:W-:Y:S01]  /*b0f0*/  ISETP.GE.U32.AND P0, PT, R12, 0x7fffff26, PT ;  /* 0x7fffff260c00780c */ /* 0x000fe20003f06070 */
[----:B------:R-:W-:Y:S02]  /*b100*/  @!P5 IMAD.MOV.U32 R12, RZ, RZ, R13 ;  /* 0x000000ffff0cd224 */ /* 0x000fe400078e000d */
[----:B------:R-:W-:-:S02]  /*b110*/  IMAD.X R8, R8, 0x1, R4, P6 ;  /* 0x0000000108087824 */ /* 0x000fc400030e0604 */
[----:B0-----:R-:W-:Y:S01]  /*b120*/  @!P5 IMAD.MOV.U32 R13, RZ, RZ, R17 ;  /* 0x000000ffff0dd224 */ /* 0x001fe200078e0011 */
[----:B--2---:R-:W-:-:S06]  /*b130*/  PRMT R16, RZ, 0x7610, R16 ;  /* 0x00007610ff107816 */ /* 0x004fcc0000000010 */
[----:B------:R0:W2:Y:S02]  /*b140*/  @!P5 LDG.E.U8 R16, desc[UR20][R12.64] ;  /* 0x000000140c10d981 */ /* 0x0000a4000c1e1100 */
[----:B0-----:R-:W-:Y:S02]  /*b150*/  @!P5 IMAD.MOV.U32 R12, RZ, RZ, R15 ;  /* 0x000000ffff0cd224 */ /* 0x001fe400078e000f */
[----:B------:R-:W-:Y:S01]  /*b160*/  @!P5 IMAD.MOV.U32 R13, RZ, RZ, R8 ;  /* 0x000000ffff0dd224 */ /* 0x000fe200078e0008 */
[----:B---3--:R-:W-:-:S06]  /*b170*/  PRMT R10, RZ, 0x7610, R10 ;  /* 0x00007610ff0a7816 */ /* 0x008fcc000000000a */
[----:B------:R0:W3:Y:S01]  /*b180*/  @!P5 LDG.E.U8 R10, desc[UR20][R12.64] ;  /* 0x000000140c0ad981 */ /* 0x0000e2000c1e1100 */
[----:B------:R-:W-:-:S03]  /*b190*/  IMAD R87, R6, 0xb, RZ ;  /* 0x0000000b06577824 */ /* 0x000fc600078e02ff */
[----:B------:R-:W-:Y:S04]  /*b1a0*/  STL [R1+0x300], R30 ;  /* 0x0003001e01007387 */ /* 0x000fe80000100800 */
[----:B------:R1:W-:Y:S01]  /*b1b0*/  STL [R1+0x42c], R47 ;  /* 0x00042c2f01007387 */ /* 0x0003e20000100800 */
[----:B------:R-:W-:-:S03]  /*b1c0*/  SHF.R.S32.HI R14, RZ, 0x1f, R87 ;  /* 0x0000001fff0e7819 */ /* 0x000fc60000011457 */
[----:B------:R0:W-:Y:S04]  /*b1d0*/  STL [R1+0xe0c], R17 ;  /* 0x000e0c1101007387 */ /* 0x0001e80000100800 */
[----:B------:R4:W-:Y:S01]  /*b1e0*/  STL [R1+0x428], R42 ;  /* 0x0004282a01007387 */ /* 0x0009e20000100800 */
[----:B-1----:R-:W-:-:S03]  /*b1f0*/  IMAD R47, R6, 0x42, RZ ;  /* 0x00000042062f7824 */ /* 0x002fc600078e02ff */
[----:B------:R-:W-:Y:S01]  /*b200*/  STL [R1+0x2fc], R32 ;  /* 0x0002fc2001007387 */ /* 0x000fe20000100800 */
[----:B0-----:R-:W-:-:S03]  /*b210*/  IADD3 R17, P6, PT, R87, R0, RZ ;  /* 0x0000000057117210 */ /* 0x001fc60007fde0ff */
[----:B------:R-:W-:Y:S01]  /*b220*/  STL [R1+0xe18], R15 ;  /* 0x000e180f01007387 */ /* 0x000fe20000100800 */
[----:B------:R-:W-:-:S03]  /*b230*/  IMAD R24, R6, 0x13, RZ ;  /* 0x0000001306187824 */ /* 0x000fc600078e02ff */
[----:B------:R-:W-:Y:S04]  /*b240*/  STL [R1+0x424], R38 ;  /* 0x0004242601007387 */ /* 0x000fe80000100800 */
[----:B------:R0:W-:Y:S04]  /*b250*/  STL [R1+0xe14], R8 ;  /* 0x000e140801007387 */ /* 0x0001e80000100800 */
[----:B------:R-:W-:Y:S01]  /*b260*/  STL [R1+0xb88], R17 ;  /* 0x000b881101007387 */ /* 0x000fe20000100800 */
[----:B----4-:R-:W-:Y:S01]  /*b270*/  SHF.R.S32.HI R42, RZ, 0x1f, R24 ;  /* 0x0000001fff2a7819 */ /* 0x010fe20000011418 */
[----:B------:R-:W-:Y:S01]  /*b280*/  VIADD R12, R21, 0xffffff9d ;  /* 0xffffff9d150c7836 */ /* 0x000fe20000000000 */
[----:B0-----:R-:W-:-:S02]  /*b290*/  SHF.R.S32.HI R8, RZ, 0x1f, R47 ;  /* 0x0000001fff087819 */ /* 0x001fc4000001142f */
[----:B------:R-:W-:Y:S01]  /*b2a0*/  PRMT R27, RZ, 0x7610, R27 ;  /* 0x00007610ff1b7816 */ /* 0x000fe2000000001b */
[----:B--2---:R0:W-:Y:S02]  /*b2b0*/  STL [R1+0x3f4], R16 ;  /* 0x0003f41001007387 */ /* 0x0041e40000100800 */
[----:B0-----:R-:W-:Y:S01]  /*b2c0*/  IMAD.X R16, R14, 0x1, R3, P6 ;  /* 0x000000010e107824 */ /* 0x001fe200030e0603 */
[----:B------:R-:W-:-:S05]  /*b2d0*/  IADD3 R38, P6, PT, R47, R0, RZ ;  /* 0x000000002f267210 */ /* 0x000fca0007fde0ff */
[----:B------:R-:W-:-:S04]  /*b2e0*/  IMAD.X R39, R8, 0x1, R3, P6 ;  /* 0x0000000108277824 */ /* 0x000fc800030e0603 */
[----:B------:R-:W-:Y:S01]  /*b2f0*/  @!P1 IMAD.MOV.U32 R13, RZ, RZ, R39 ;  /* 0x000000ffff0d9224 */ /* 0x000fe200078e0027 */
[----:B---3--:R0:W-:Y:S02]  /*b300*/  STL [R1+0x3f0], R10 ;  /* 0x0003f00a01007387 */ /* 0x0081e40000100800 */
[----:B0-----:R-:W-:-:S05]  /*b310*/  IADD3 R10, P5, PT, R24, R0, RZ ;  /* 0x00000000180a7210 */ /* 0x001fca0007fbe0ff */
[----:B------:R-:W-:Y:S01]  /*b320*/  IMAD.X R15, R42, 0x1, R3, P5 ;  /* 0x000000012a0f7824 */ /* 0x000fe200028e0603 */
[----:B------:R-:W-:Y:S01]  /*b330*/  ISETP.GE.U32.AND P5, PT, R12, 0x7fffff1e, PT ;  /* 0x7fffff1e0c00780c */ /* 0x000fe20003fa6070 */
[----:B------:R-:W-:-:S05]  /*b340*/  @!P1 IMAD.MOV.U32 R12, RZ, RZ, R38 ;  /* 0x000000ffff0c9224 */ /* 0x000fca00078e0026 */
[----:B------:R0:W2:Y:S01]  /*b350*/  @!P1 LDG.E.U8 R27, desc[UR20][R12.64] ;  /* 0x000000140c1b9981 */ /* 0x0000a2000c1e1100 */
[----:B------:R-:W-:Y:S01]  /*b360*/  IADD3 R26, P6, PT, R47, R2, RZ ;  /* 0x000000022f1a7210 */ /* 0x000fe20007fde0ff */
[----:B------:R-:W-:Y:S02]  /*b370*/  IMAD R50, R6, 0x1b, RZ ;  /* 0x0000001b06327824 */ /* 0x000fe400078e02ff */
[----:B------:R-:W-:Y:S02]  /*b380*/  STL [R1+0xb84], R16 ;  /* 0x000b841001007387 */ /* 0x000fe40000100800 */
[----:B------:R-:W-:Y:S02]  /*b390*/  IMAD.X R8, R8, 0x1, R4, P6 ;  /* 0x0000000108087824 */ /* 0x000fe400030e0604 */
[----:B------:R1:W-:Y:S01]  /*b3a0*/  STL [R1+0xe80], R38 ;  /* 0x000e802601007387 */ /* 0x0003e20000100800 */
[----:B------:R-:W-:-:S03]  /*b3b0*/  SHF.R.S32.HI R47, RZ, 0x1f, R50 ;  /* 0x0000001fff2f7819 */ /* 0x000fc60000011432 */
[----:B------:R-:W-:Y:S01]  /*b3c0*/  STL [R1+0xc08], R10 ;  /* 0x000c080a01007387 */ /* 0x000fe20000100800 */
[----:B------:R-:W-:Y:S01]  /*b3d0*/  IADD3 R59, P6, PT, R50, R0, RZ ;  /* 0x00000000323b7210 */ /* 0x000fe20007fde0ff */
[----:B------:R-:W-:Y:S02]  /*b3e0*/  IMAD R75, R6, 0x4a, RZ ;  /* 0x0000004a064b7824 */ /* 0x000fe400078e02ff */
[----:B------:R-:W-:Y:S01]  /*b3f0*/  STL [R1+0xe7c], R39 ;  /* 0x000e7c2701007387 */ /* 0x000fe20000100800 */
[----:B------:R-:W-:Y:S01]  /*b400*/  PRMT R9, RZ, 0x7610, R9 ;  /* 0x00007610ff097816 */ /* 0x000fe20000000009 */
[----:B0-----:R-:W-:Y:S02]  /*b410*/  @!P1 IMAD.MOV.U32 R12, RZ, RZ, R26 ;  /* 0x000000ffff0c9224 */ /* 0x001fe400078e001a */
[----:B------:R-:W-:Y:S01]  /*b420*/  STL [R1+0xc04], R15 ;  /* 0x000c040f01007387 */ /* 0x000fe20000100800 */
[----:B------:R-:W-:-:S03]  /*b430*/  @!P1 IMAD.MOV.U32 R13, RZ, RZ, R8 ;  /* 0x000000ffff0d9224 */ /* 0x000fc600078e0008 */
[----:B------:R-:W-:Y:S01]  /*b440*/  STL [R1+0xe88], R26 ;  /* 0x000e881a01007387 */ /* 0x000fe20000100800 */
[----:B------:R-:W-:Y:S01]  /*b450*/  IMAD.X R89, R47, 0x1, R3, P6 ;  /* 0x000000012f597824 */ /* 0x000fe200030e0603 */
[----:B-1----:R-:W-:Y:S02]  /*b460*/  IADD3 R38, P6, PT, R75, R0, RZ ;  /* 0x000000004b267210 */ /* 0x002fe40007fde0ff */
[----:B------:R0:W3:Y:S01]  /*b470*/  @!P1 LDG.E.U8 R9, desc[UR20][R12.64] ;  /* 0x000000140c099981 */ /* 0x0000e2000c1e1100 */
[----:B------:R-:W-:Y:S01]  /*b480*/  PRMT R28, RZ, 0x7610, R28 ;  /* 0x00007610ff1c7816 */ /* 0x000fe2000000001c */
[----:B0-----:R-:W-:Y:S01]  /*b490*/  VIADD R12, R21, 0xffffff95 ;  /* 0xffffff95150c7836 */ /* 0x001fe20000000000 */
[----:B------:R-:W-:Y:S01]  /*b4a0*/  PRMT R20, RZ, 0x7610, R20 ;  /* 0x00007610ff147816 */ /* 0x000fe20000000014 */
[----:B--2---:R0:W-:Y:S04]  /*b4b0*/  STL [R1+0x3ec], R27 ;  /* 0x0003ec1b01007387 */ /* 0x0041e80000100800 */
[----:B------:R1:W-:Y:S01]  /*b4c0*/  STL [R1+0xe84], R8 ;  /* 0x000e840801007387 */ /* 0x0003e20000100800 */
[----:B0-----:R-:W-:Y:S01]  /*b4d0*/  IMAD R27, R6, 0x23, RZ ;  /* 0x00000023061b7824 */ /* 0x001fe200078e02ff */
[----:B-1----:R-:W-:-:S04]  /*b4e0*/  SHF.R.S32.HI R8, RZ, 0x1f, R75 ;  /* 0x0000001fff087819 */ /* 0x002fc8000001144b */
[----:B------:R-:W-:Y:S02]  /*b4f0*/  SHF.R.S32.HI R72, RZ, 0x1f, R27 ;  /* 0x0000001fff487819 */ /* 0x000fe4000001141b */
[----:B------:R-:W-:Y:S01]  /*b500*/  IADD3 R44, P1, PT, R27, R0, RZ ;  /* 0x000000001b2c7210 */ /* 0x000fe20007f3e0ff */
[----:B------:R-:W-:Y:S01]  /*b510*/  IMAD.X R39, R8, 0x1, R3, P6 ;  /* 0x0000000108277824 */ /* 0x000fe200030e0603 */
[----:B------:R-:W-:-:S03]  /*b520*/  IADD3 R26, P6, PT, R75, R2, RZ ;  /* 0x000000024b1a7210 */ /* 0x000fc60007fde0ff */
[----:B------:R-:W-:Y:S01]  /*b530*/  IMAD.X R49, R72, 0x1, R3, P1 ;  /* 0x0000000148317824 */ /* 0x000fe200008e0603 */
[----:B------:R-:W-:Y:S01]  /*b540*/  ISETP.GE.U32.AND P1, PT, R12, 0x7fffff16, PT ;  /* 0x7fffff160c00780c */ /* 0x000fe20003f26070 */
[----:B------:R-:W-:Y:S02]  /*b550*/  @!P3 IMAD.MOV.U32 R12, RZ, RZ, R38 ;  /* 0x000000ffff0cb224 */ /* 0x000fe400078e0026 */
[----:B------:R-:W-:Y:S02]  /*b560*/  @!P3 IMAD.MOV.U32 R13, RZ, RZ, R39 ;  /* 0x000000ffff0db224 */ /* 0x000fe400078e0027 */
[----:B------:R-:W-:-:S03]  /*b570*/  IMAD.X R8, R8, 0x1, R4, P6 ;  /* 0x0000000108087824 */ /* 0x000fc600030e0604 */
[----:B------:R0:W2:Y:S02]  /*b580*/  @!P3 LDG.E.U8 R28, desc[UR20][R12.64] ;  /* 0x000000140c1cb981 */ /* 0x0000a4000c1e1100 */
[----:B0-----:R-:W-:Y:S02]  /*b590*/  @!P3 IMAD.MOV.U32 R12, RZ, RZ, R26 ;  /* 0x000000ffff0cb224 */ /* 0x001fe400078e001a */
[----:B------:R-:W-:-:S05]  /*b5a0*/  @!P3 IMAD.MOV.U32 R13, RZ, RZ, R8 ;  /* 0x000000ffff0db224 */ /* 0x000fca00078e0008 */
[----:B------:R0:W4:Y:S04]  /*b5b0*/  @!P3 LDG.E.U8 R20, desc[UR20][R12.64] ;  /* 0x000000140c14b981 */ /* 0x000128000c1e1100 */
[----:B------:R-:W-:Y:S04]  /*b5c0*/  STL [R1+0xc88], R59 ;  /* 0x000c883b01007387 */ /* 0x000fe80000100800 */
[----:B------:R-:W-:Y:S04]  /*b5d0*/  STL [R1+0xc84], R89 ;  /* 0x000c845901007387 */ /* 0x000fe80000100800 */
[----:B------:R-:W-:Y:S04]  /*b5e0*/  STL [R1+0xef0], R38 ;  /* 0x000ef02601007387 */ /* 0x000fe80000100800 */
[----:B------:R-:W-:Y:S04]  /*b5f0*/  STL [R1+0xcf0], R44 ;  /* 0x000cf02c01007387 */ /* 0x000fe80000100800 */
[----:B------:R-:W-:Y:S04]  /*b600*/  STL [R1+0xeec], R39 ;  /* 0x000eec2701007387 */ /* 0x000fe80000100800 */
[----:B---3--:R1:W-:Y:S01]  /*b610*/  STL [R1+0x3e8], R9 ;  /* 0x0003e80901007387 */ /* 0x0083e20000100800 */
[----:B------:R-:W-:-:S02]  /*b620*/  IMAD R78, R6, 0x52, RZ ;  /* 0x00000052064e7824 */ /* 0x000fc400078e02ff */
[----:B-1----:R-:W-:-:S05]  /*b630*/  IMAD R9, R6, 0x2b, RZ ;  /* 0x0000002b06097824 */ /* 0x002fca00078e02ff */
[----:B------:R-:W-:Y:S02]  /*b640*/  SHF.R.S32.HI R75, RZ, 0x1f, R9 ;  /* 0x0000001fff4b7819 */ /* 0x000fe40000011409 */
[-C--:B------:R-:W-:Y:S01]  /*b650*/  IADD3 R38, P6, PT, R9, R0.reuse, RZ ;  /* 0x0000000009267210 */ /* 0x080fe20007fde0ff */
[----:B------:R-:W-:Y:S04]  /*b660*/  STL [R1+0xcec], R49 ;  /* 0x000cec3101007387 */ /* 0x000fe80000100800 */
[----:B------:R-:W-:Y:S01]  /*b670*/  IMAD.X R39, R75, 0x1, R3, P6 ;  /* 0x000000014b277824 */ /* 0x000fe200030e0603 */
[----:B------:R1:W-:Y:S01]  /*b680*/  STL [R1+0xef8], R26 ;  /* 0x000ef81a01007387 */ /* 0x0003e20000100800 */
[----:B0-----:R-:W-:-:S03]  /*b690*/  IADD3 R13, P6, PT, R78, R0, RZ ;  /* 0x000000004e0d7210 */ /* 0x001fc60007fde0ff */
[----:B------:R0:W-:Y:S01]  /*b6a0*/  STL [R1+0xef4], R8 ;  /* 0x000ef40801007387 */ /* 0x0001e20000100800 */
[----:B------:R-:W-:-:S03]  /*b6b0*/  VIADD R12, R21, 0xffffff8d ;  /* 0xffffff8d150c7836 */ /* 0x000fc60000000000 */
[----:B------:R-:W-:Y:S01]  /*b6c0*/  STL [R1+0xd50], R38 ;  /* 0x000d502601007387 */ /* 0x000fe20000100800 */
[----:B-1----:R-:W-:-:S03]  /*b6d0*/  IADD3 R26, P3, PT, R84, R2, RZ ;  /* 0x00000002541a7210 */ /* 0x002fc60007f7e0ff */
[----:B------:R-:W-:Y:S01]  /*b6e0*/  STL [R1+0xd4c], R39 ;  /* 0x000d4c2701007387 */ /* 0x000fe20000100800 */
[----:B0-----:R-:W-:-:S03]  /*b6f0*/  SHF.R.S32.HI R8, RZ, 0x1f, R78 ;  /* 0x0000001fff087819 */ /* 0x001fc6000001144e */
[----:B------:R-:W-:Y:S04]  /*b700*/  STL [R1+0xf60], R13 ;  /* 0x000f600d01007387 */ /* 0x000fe80000100800 */
[----:B------:R-:W-:Y:S01]  /*b710*/  STL [R1+0x308], R26 ;  /* 0x0003081a01007387 */ /* 0x000fe20000100800 */
[----:B------:R-:W-:Y:S02]  /*b720*/  PRMT R33, RZ, 0x7610, R33 ;  /* 0x00007610ff217816 */ /* 0x000fe40000000021 */
[----:B------:R-:W-:Y:S01]  /*b730*/  PRMT R84, RZ, 0x7610, R84 ;  /* 0x00007610ff547816 */ /* 0x000fe20000000054 */
[----:B----4-:R0:W-:Y:S02]  /*b740*/  STL [R1+0x3e0], R20 ;  /* 0x0003e01401007387 */ /* 0x0101e40000100800 */
[----:B0-----:R-:W-:Y:S01]  /*b750*/  IMAD.X R20, R8, 0x1, R3, P6 ;  /* 0x0000000108147824 */ /* 0x001fe200030e0603 */
[----:B------:R-:W-:-:S03]  /*b760*/  ISETP.GE.U32.AND P6, PT, R12, 0x7fffff0e, PT ;  /* 0x7fffff0e0c00780c */ /* 0x000fc60003fc6070 */
[----:B------:R-:W-:-:S05]  /*b770*/  IMAD.MOV.U32 R12, RZ, RZ, R20 ;  /* 0x000000ffff0c7224 */ /* 0x000fca00078e0014 */
[----:B------:R-:W-:-:S04]  /*b780*/  @!P2 LOP3.LUT R13, R13, R12, RZ, 0x3c, !PT ;  /* 0x0000000c0d0da212 */ /* 0x000fc800078e3cff */
[----:B------:R-:W-:-:S04]  /*b790*/  @!P2 LOP3.LUT R12, R13, R12, RZ, 0x3c, !PT ;  /* 0x0000000c0d0ca212 */ /* 0x000fc800078e3cff */
[----:B------:R-:W-:-:S05]  /*b7a0*/  @!P2 LOP3.LUT R13, R13, R12, RZ, 0x3c, !PT ;  /* 0x0000000c0d0da212 */ /* 0x000fca00078e3cff */
[----:B------:R0:W3:Y:S04]  /*b7b0*/  @!P2 LDG.E.U8 R33, desc[UR20][R12.64] ;  /* 0x000000140c21a981 */ /* 0x0000e8000c1e1100 */
[----:B--2---:R1:W-:Y:S04]  /*b7c0*/  STL [R1+0x3e4], R28 ;  /* 0x0003e41c01007387 */ /* 0x0043e80000100800 */
[----:B------:R2:W-:Y:S01]  /*b7d0*/  STL [R1+0xf5c], R20 ;  /* 0x000f5c1401007387 */ /* 0x0005e20000100800 */
[----:B-1----:R-:W-:Y:S01]  /*b7e0*/  IMAD.X R28, R11, 0x1, R4, P3 ;  /* 0x000000010b1c7824 */ /* 0x002fe200018e0604 */
[----:B--2---:R-:W-:-:S05]  /*b7f0*/  IADD3 R20, P3, PT, R78, R2, RZ ;  /* 0x000000024e147210 */ /* 0x004fca0007f7e0ff */
[----:B0-----:R-:W-:Y:S02]  /*b800*/  IMAD.X R13, R8, 0x1, R4, P3 ;  /* 0x00000001080d7824 */ /* 0x001fe400018e0604 */
[----:B------:R-:W-:-:S05]  /*b810*/  @!P2 IMAD.MOV.U32 R12, RZ, RZ, R20 ;  /* 0x000000ffff0ca224 */ /* 0x000fca00078e0014 */
[----:B------:R0:W2:Y:S01]  /*b820*/  @!P2 LDG.E.U8 R84, desc[UR20][R12.64] ;  /* 0x000000140c54a981 */ /* 0x0000a2000c1e1100 */
[----:B------:R-:W-:-:S03]  /*b830*/  IMAD R11, R6, 0x5a, RZ ;  /* 0x0000005a060b7824 */ /* 0x000fc600078e02ff */
[----:B------:R-:W-:Y:S04]  /*b840*/  STL [R1+0x304], R28 ;  /* 0x0003041c01007387 */ /* 0x000fe80000100800 */
[----:B------:R1:W-:Y:S01]  /*b850*/  STL [R1+0xf68], R20 ;  /* 0x000f681401007387 */ /* 0x0003e20000100800 */
[----:B------:R-:W-:-:S03]  /*b860*/  SHF.R.S32.HI R8, RZ, 0x1f, R11 ;  /* 0x0000001fff087819 */ /* 0x000fc6000001140b */
[----:B------:R-:W-:Y:S01]  /*b870*/  STL [R1+0xf64], R13 ;  /* 0x000f640d01007387 */ /* 0x000fe20000100800 */
[----:B------:R-:W-:Y:S02]  /*b880*/  PRMT R5, RZ, 0x7610, R5 ;  /* 0x00007610ff057816 */ /* 0x000fe40000000005 */
[----:B------:R-:W-:Y:S01]  /*b890*/  PRMT R7, RZ, 0x7610, R7 ;  /* 0x00007610ff077816 */ /* 0x000fe20000000007 */
[----:B---3--:R3:W-:Y:S04]  /*b8a0*/  STL [R1+0x3dc], R33 ;  /* 0x0003dc2101007387 */ /* 0x0087e80000100800 */
[----:B-1----:R-:W4:Y:S01]  /*b8b0*/  LDL.LU R20, [R1+0x1c28] ;  /* 0x001c280001147983 */ /* 0x002f220000300800 */
[----:B---3--:R-:W-:-:S05]  /*b8c0*/  IADD3 R33, P3, PT, R11, R0, RZ ;  /* 0x000000000b217210 */ /* 0x008fca0007f7e0ff */
[----:B0-----:R-:W-:Y:S01]  /*b8d0*/  IMAD.MOV.U32 R13, RZ, RZ, R33 ;  /* 0x000000ffff0d7224 */ /* 0x001fe200078e0021 */
[----:B------:R0:W-:Y:S01]  /*b8e0*/  STL [R1+0xfd0], R33 ;  /* 0x000fd02101007387 */ /* 0x0001e20000100800 */
[----:B------:R-:W-:-:S05]  /*b8f0*/  IMAD.X R12, R8, 0x1, R3, P3 ;  /* 0x00000001080c7824 */ /* 0x000fca00018e0603 */
[----:B------:R-:W-:Y:S02]  /*b900*/  @!P0 LOP3.LUT R13, R13, R12, RZ, 0x3c, !PT ;  /* 0x0000000c0d0d8212 */ /* 0x000fe400078e3cff */
[----:B0-----:R-:W-:-:S05]  /*b910*/  IADD3 R33, P2, PT, R11, R2, RZ ;  /* 0x000000020b217210 */ /* 0x001fca0007f5e0ff */
[----:B------:R-:W-:Y:S04]  /*b920*/  STL [R1+0xfd8], R33 ;  /* 0x000fd82101007387 */ /* 0x000fe80000100800 */
[----:B------:R0:W-:Y:S04]  /*b930*/  STL [R1+0xfcc], R12 ;  /* 0x000fcc0c01007387 */ /* 0x0001e80000100800 */
[----:B--2---:R1:W-:Y:S01]  /*b940*/  STL [R1+0x3d8], R84 ;  /* 0x0003d85401007387 */ /* 0x0043e20000100800 */
[----:B0-----:R-:W-:-:S04]  /*b950*/  @!P0 LOP3.LUT R12, R13, R12, RZ, 0x3c, !PT ;  /* 0x0000000c0d0c8212 */ /* 0x001fc800078e3cff */
[----:B------:R-:W-:Y:S01]  /*b960*/  @!P0 LOP3.LUT R13, R13, R12, RZ, 0x3c, !PT ;  /* 0x0000000c0d0d8212 */ /* 0x000fe200078e3cff */
[----:B-1----:R-:W-:-:S04]  /*b970*/  IMAD.X R84, R8, 0x1, R4, P2 ;  /* 0x0000000108547824 */ /* 0x002fc800010e0604 */
[----:B------:R0:W2:Y:S02]  /*b980*/  @!P0 LDG.E.U8 R5, desc[UR20][R12.64] ;  /* 0x000000140c058981 */ /* 0x0000a4000c1e1100 */
[----:B0-----:R-:W-:Y:S02]  /*b990*/  @!P0 IMAD.MOV.U32 R12, RZ, RZ, R33 ;  /* 0x000000ffff0c8224 */ /* 0x001fe400078e0021 */
[----:B------:R-:W-:-:S05]  /*b9a0*/  @!P0 IMAD.MOV.U32 R13, RZ, RZ, R84 ;  /* 0x000000ffff0d8224 */ /* 0x000fca00078e0054 */
[----:B------:R0:W3:Y:S01]  /*b9b0*/  @!P0 LDG.E.U8 R7, desc[UR20][R12.64] ;  /* 0x000000140c078981 */ /* 0x0000e2000c1e1100 */
[----:B------:R-:W-:-:S03]  /*b9c0*/  VIADD R78, R21, 0xffffff85 ;  /* 0xffffff85154e7836 */ /* 0x000fc60000000000 */
[----:B------:R1:W-:Y:S01]  /*b9d0*/  STL [R1+0xfd4], R84 ;  /* 0x000fd45401007387 */ /* 0x0003e20000100800 */
[----:B------:R-:W-:Y:S01]  /*b9e0*/  IMAD R11, R6, 0x62, RZ ;  /* 0x00000062060b7824 */ /* 0x000fe200078e02ff */
[----:B------:R-:W-:Y:S02]  /*b9f0*/  ISETP.GE.U32.AND P3, PT, R78, 0x7fffff06, PT ;  /* 0x7fffff064e00780c */ /* 0x000fe40003f66070 */
[----:B------:R-:W-:Y:S01]  /*ba00*/  IADD3 R78, P0, PT, R24, R2, RZ ;  /* 0x00000002184e7210 */ /* 0x000fe20007f1e0ff */
[----:B0-----:R-:W-:Y:S01]  /*ba10*/  VIADD R12, R21, 0xffffffcd ;  /* 0xffffffcd150c7836 */ /* 0x001fe20000000000 */
[----:B------:R-:W-:-:S03]  /*ba20*/  SHF.R.S32.HI R8, RZ, 0x1f, R11 ;  /* 0x0000001fff087819 */ /* 0x000fc6000001140b */
[----:B-1----:R-:W-:Y:S01]  /*ba30*/  IMAD.X R84, R42, 0x1, R4, P0 ;  /* 0x000000012a547824 */ /* 0x002fe200000e0604 */
[----:B------:R-:W-:Y:S02]  /*ba40*/  ISETP.GE.U32.AND P0, PT, R12, 0x7fffff4e, PT ;  /* 0x7fffff4e0c00780c */ /* 0x000fe40003f06070 */
[----:B------:R-:W-:Y:S01]  /*ba50*/  PRMT R37, RZ, 0x7610, R37 ;  /* 0x00007610ff257816 */ /* 0x000fe20000000025 */
[----:B--2---:R0:W-:Y:S02]  /*ba60*/  STL [R1+0x3d4], R5 ;  /* 0x0003d40501007387 */ /* 0x0041e40000100800 */
[----:B0-----:R-:W-:-:S05]  /*ba70*/  IADD3 R5, P2, PT, R87, R2, RZ ;  /* 0x0000000257057210 */ /* 0x001fca0007f5e0ff */
[----:B------:R-:W-:Y:S04]  /*ba80*/  STL [R1+0xb90], R5 ;  /* 0x000b900501007387 */ /* 0x000fe80000100800 */
[----:B---3--:R0:W-:Y:S02]  /*ba90*/  STL [R1+0x3d0], R7 ;  /* 0x0003d00701007387 */ /* 0x0081e40000100800 */
[----:B0-----:R-:W-:Y:S01]  /*baa0*/  IMAD.X R7, R14, 0x1, R4, P2 ;  /* 0x000000010e077824 */ /* 0x001fe200010e0604 */
[----:B------:R-:W-:Y:S02]  /*bab0*/  IADD3 R33, P2, PT, R11, R0, RZ ;  /* 0x000000000b217210 */ /* 0x000fe40007f5e0ff */
[----:B------:R-:W-:-:S03]  /*bac0*/  PRMT R14, RZ, 0x7610, R14 ;  /* 0x00007610ff0e7816 */ /* 0x000fc6000000000e */
[----:B------:R-:W-:Y:S02]  /*bad0*/  IMAD.X R13, R8, 0x1, R3, P2 ;  /* 0x00000001080d7824 */ /* 0x000fe400010e0603 */
[----:B------:R-:W-:-:S05]  /*bae0*/  @!P5 IMAD.MOV.U32 R12, RZ, RZ, R33 ;  /* 0x000000ffff0cd224 */ /* 0x000fca00078e0021 */
[----:B------:R0:W2:Y:S01]  /*baf0*/  @!P5 LDG.E.U8 R14, desc[UR20][R12.64] ;  /* 0x000000140c0ed981 */ /* 0x0000a2000c1e1100 */
[----:B------:R-:W-:-:S03]  /*bb00*/  IADD3 R24, P2, PT, R11, R2, RZ ;  /* 0x000000020b187210 */ /* 0x000fc60007f5e0ff */
[----:B------:R-:W-:Y:S04]  /*bb10*/  STL [R1+0x1040], R33 ;  /* 0x0010402101007387 */ /* 0x000fe80000100800 */
[----:B------:R-:W-:Y:S01]  /*bb20*/  STL [R1+0xb8c], R7 ;  /* 0x000b8c0701007387 */ /* 0x000fe20000100800 */
[----:B0-----:R-:W-:-:S03]  /*bb30*/  @!P5 IMAD.MOV.U32 R12, RZ, RZ, R24 ;  /* 0x000000ffff0cd224 */ /* 0x001fc600078e0018 */
[----:B------:R-:W-:Y:S04]  /*bb40*/  STL [R1+0xc10], R78 ;  /* 0x000c104e01007387 */ /* 0x000fe80000100800 */
[----:B------:R0:W-:Y:S02]  /*bb50*/  STL [R1+0x103c], R13 ;  /* 0x00103c0d01007387 */ /* 0x0001e40000100800 */
[----:B0-----:R-:W-:-:S05]  /*bb60*/  IMAD.X R13, R8, 0x1, R4, P2 ;  /* 0x00000001080d7824 */ /* 0x001fca00010e0604 */
[----:B------:R0:W3:Y:S01]  /*bb70*/  @!P5 LDG.E.U8 R37, desc[UR20][R12.64] ;  /* 0x000000140c25d981 */ /* 0x0000e2000c1e1100 */
[----:B------:R-:W-:-:S03]  /*bb80*/  IMAD R11, R6, 0x6a, RZ ;  /* 0x0000006a060b7824 */ /* 0x000fc600078e02ff */
[----:B------:R-:W-:Y:S02]  /*bb90*/  STL [R1+0xc0c], R84 ;  /* 0x000c0c5401007387 */ /* 0x000fe40000100800 */
[----:B------:R-:W-:Y:S02]  /*bba0*/  SHF.R.S32.HI R8, RZ, 0x1f, R11 ;  /* 0x0000001fff087819 */ /* 0x000fe4000001140b */
[----:B------:R-:W-:Y:S01]  /*bbb0*/  IADD3 R33, P2, PT, R11, R0, RZ ;  /* 0x000000000b217210 */ /* 0x000fe20007f5e0ff */
[----:B------:R1:W-:Y:S04]  /*bbc0*/  STL [R1+0x1048], R24 ;  /* 0x0010481801007387 */ /* 0x0003e80000100800 */
[----:B0-----:R-:W-:Y:S01]  /*bbd0*/  IMAD.X R12, R8, 0x1, R3, P2 ;  /* 0x00000001080c7824 */ /* 0x001fe200010e0603 */
[----:B----4-:R-:W-:-:S02]  /*bbe0*/  PRMT R20, RZ, 0x7610, R20 ;  /* 0x00007610ff147816 */ /* 0x010fc40000000014 */
[----:B------:R-:W-:Y:S01]  /*bbf0*/  PRMT R31, RZ, 0x7610, R31 ;  /* 0x00007610ff1f7816 */ /* 0x000fe2000000001f */
[----:B--2---:R-:W-:Y:S04]  /*bc00*/  STL [R1+0x3cc], R14 ;  /* 0x0003cc0e01007387 */ /* 0x004fe80000100800 */
[----:B------:R0:W-:Y:S04]  /*bc10*/  STL [R1+0x1044], R13 ;  /* 0x0010440d01007387 */ /* 0x0001e80000100800 */
[----:B-1----:R-:W2:Y:S04]  /*bc20*/  LDL.LU R24, [R1+0x1c24] ;  /* 0x001c240001187983 */ /* 0x002ea80000300800 */
[----:B------:R1:W-:Y:S01]  /*bc30*/  STL [R1+0x10ac], R33 ;  /* 0x0010ac2101007387 */ /* 0x0003e20000100800 */
[----:B0-----:R-:W-:-:S05]  /*bc40*/  IMAD.MOV.U32 R13, RZ, RZ, R33 ;  /* 0x000000ffff0d7224 */ /* 0x001fca00078e0021 */
[----:B------:R-:W-:Y:S02]  /*bc50*/  @!P1 LOP3.LUT R13, R13, R12, RZ, 0x3c, !PT ;  /* 0x0000000c0d0d9212 */ /* 0x000fe400078e3cff */
[----:B-1----:R-:W-:-:S05]  /*bc60*/  IADD3 R33, P5, PT, R11, R2, RZ ;  /* 0x000000020b217210 */ /* 0x002fca0007fbe0ff */
[----:B------:R-:W-:Y:S04]  /*bc70*/  STL [R1+0x10b4], R33 ;  /* 0x0010b42101007387 */ /* 0x000fe80000100800 */
[----:B------:R0:W-:Y:S02]  /*bc80*/  STL [R1+0x10a8], R12 ;  /* 0x0010a80c01007387 */ /* 0x0001e40000100800 */
[----:B0-----:R-:W-:-:S04]  /*bc90*/  @!P1 LOP3.LUT R12, R13, R12, RZ, 0x3c, !PT ;  /* 0x0000000c0d0c9212 */ /* 0x001fc800078e3cff */
[----:B------:R-:W-:Y:S01]  /*bca0*/  @!P1 LOP3.LUT R13, R13, R12, RZ, 0x3c, !PT ;  /* 0x0000000c0d0d9212 */ /* 0x000fe200078e3cff */
[----:B---3--:R0:W-:Y:S04]  /*bcb0*/  STL [R1+0x3c8], R37 ;  /* 0x0003c82501007387 */ /* 0x0081e80000100800 */
[----:B------:R1:W3:Y:S01]  /*bcc0*/  @!P1 LDG.E.U8 R20, desc[UR20][R12.64] ;  /* 0x000000140c149981 */ /* 0x0002e2000c1e1100 */
[----:B0-----:R-:W-:Y:S02]  /*bcd0*/  IMAD.X R37, R8, 0x1, R4, P5 ;  /* 0x0000000108257824 */ /* 0x001fe400028e0604 */
[----:B-1----:R-:W-:Y:S02]  /*bce0*/  @!P1 IMAD.MOV.U32 R12, RZ, RZ, R33 ;  /* 0x000000ffff0c9224 */ /* 0x002fe400078e0021 */
[----:B------:R-:W-:-:S05]  /*bcf0*/  @!P1 IMAD.MOV.U32 R13, RZ, RZ, R37 ;  /* 0x000000ffff0d9224 */ /* 0x000fca00078e0025 */
[----:B------:R0:W4:Y:S01]  /*bd00*/  @!P1 LDG.E.U8 R31, desc[UR20][R12.64] ;  /* 0x000000140c1f9981 */ /* 0x000122000c1e1100 */
[-C--:B------:R-:W-:Y:S01]  /*bd10*/  IADD3 R50, P5, PT, R50, R2.reuse, RZ ;  /* 0x0000000232327210 */ /* 0x080fe20007fbe0ff */
[----:B------:R-:W-:Y:S01]  /*bd20*/  IMAD R11, R6, 0x72, RZ ;  /* 0x00000072060b7824 */ /* 0x000fe200078e02ff */
[----:B------:R-:W-:-:S03]  /*bd30*/  IADD3 R27, P1, PT, R27, R2, RZ ;  /* 0x000000021b1b7210 */ /* 0x000fc60007f3e0ff */
[----:B------:R-:W-:Y:S02]  /*bd40*/  IMAD.X R47, R47, 0x1, R4, P5 ;  /* 0x000000012f2f7824 */ /* 0x000fe400028e0604 */
[C---:B------:R-:W-:Y:S01]  /*bd50*/  VIADD R14, R21.reuse, 0xfffffffc ;  /* 0xfffffffc150e7836 */ /* 0x040fe20000000000 */
[----:B------:R-:W-:Y:S01]  /*bd60*/  SHF.R.S32.HI R8, RZ, 0x1f, R11 ;  /* 0x0000001fff087819 */ /* 0x000fe2000001140b */
[----:B0-----:R-:W-:-:S03]  /*bd70*/  VIADD R12, R21, 0xfffffff4 ;  /* 0xfffffff4150c7836 */ /* 0x001fc60000000000 */
[----:B------:R-:W-:Y:S02]  /*bd80*/  ISETP.GE.U32.AND P2, PT, R14, 0x7fffff7d, PT ;  /* 0x7fffff7d0e00780c */ /* 0x000fe40003f46070 */
[----:B------:R-:W-:Y:S02]  /*bd90*/  PRMT R14, RZ, 0x7610, R14 ;  /* 0x00007610ff0e7816 */ /* 0x000fe4000000000e */
[----:B------:R-:W-:Y:S01]  /*bda0*/  PRMT R25, RZ, 0x7610, R25 ;  /* 0x00007610ff197816 */ /* 0x000fe20000000019 */
[----:B---3--:R0:W-:Y:S04]  /*bdb0*/  STL [R1+0x3c4], R20 ;  /* 0x0003c41401007387 */ /* 0x0081e80000100800 */
[----:B0-----:R-:W3:Y:S04]  /*bdc0*/  LDL.LU R20, [R1+0x1c20] ;  /* 0x001c200001147983 */ /* 0x001ee80000300800 */
[----:B------:R0:W-:Y:S04]  /*bdd0*/  STL [R1+0x10b0], R37 ;  /* 0x0010b02501007387 */ /* 0x0001e80000100800 */
[----:B------:R-:W-:Y:S01]  /*bde0*/  STL [R1+0xc90], R50 ;  /* 0x000c903201007387 */ /* 0x000fe20000100800 */
[----:B0-----:R-:W-:-:S05]  /*bdf0*/  IADD3 R37, P5, PT, R11, R0, RZ ;  /* 0x000000000b257210 */ /* 0x001fca0007fbe0ff */
[----:B------:R-:W-:Y:S04]  /*be00*/  STL [R1+0x1110], R37 ;  /* 0x0011102501007387 */ /* 0x000fe80000100800 */
[----:B------:R-:W-:Y:S04]  /*be10*/  STL [R1+0xc8c], R47 ;  /* 0x000c8c2f01007387 */ /* 0x000fe80000100800 */
[----:B------:R-:W-:Y:S01]  /*be20*/  STL [R1+0xcf8], R27 ;  /* 0x000cf81b01007387 */ /* 0x000fe20000100800 */
[----:B------:R-:W-:-:S03]  /*be30*/  IMAD.X R13, R8, 0x1, R3, P5 ;  /* 0x00000001080d7824 */ /* 0x000fc600028e0603 */
[----:B----4-:R0:W-:Y:S01]  /*be40*/  STL [R1+0x3c0], R31 ;  /* 0x0003c01f01007387 */ /* 0x0101e20000100800 */
[----:B------:R-:W-:Y:S01]  /*be50*/  IADD3 R33, P5, PT, R11, R2, RZ ;  /* 0x000000020b217210 */ /* 0x000fe20007fbe0ff */
[--C-:B0-----:R-:W-:Y:S01]  /*be60*/  IMAD.X R31, R72, 0x1, R4.reuse, P1 ;  /* 0x00000001481f7824 */ /* 0x101fe200008e0604 */
[----:B------:R-:W-:Y:S01]  /*be70*/  ISETP.GE.U32.AND P1, PT, R12, 0x7fffff75, PT ;  /* 0x7fffff750c00780c */ /* 0x000fe20003f26070 */
[----:B------:R-:W-:Y:S01]  /*be80*/  @!P6 IMAD.MOV.U32 R12, RZ, RZ, R37 ;  /* 0x000000ffff0ce224 */ /* 0x000fe200078e0025 */
[----:B------:R0:W-:Y:S04]  /*be90*/  STL [R1+0x110c], R13 ;  /* 0x00110c0d01007387 */ /* 0x0001e80000100800 */
[----:B------:R0:W4:Y:S02]  /*bea0*/  @!P6 LDG.E.U8 R14, desc[UR20][R12.64] ;  /* 0x000000140c0ee981 */ /* 0x000124000c1e1100 */
        /* <DEDUP_REMOVED lines=10> */
[----:B--2---:R-:W-:Y:S01]  /*bf50*/  PRMT R24, RZ, 0x7610, R24 ;  /* 0x00007610ff187816 */ /* 0x004fe20000000018 */
[----:B----4-:R-:W-:Y:S04]  /*bf60*/  STL [R1+0x3bc], R14 ;  /* 0x0003bc0e01007387 */ /* 0x010fe80000100800 */
        /* <DEDUP_REMOVED lines=18> */
[----:B-1----:R-:W-:Y:S01]  /*c090*/  IADD3 R33, P3, PT, R11, R2, RZ ;  /* 0x000000020b217210 */ /* 0x002fe20007f7e0ff */
[----:B------:R-:W-:Y:S01]  /*c0a0*/  VIADD R13, R21, 0xffffffdc ;  /* 0xffffffdc150d7836 */ /* 0x000fe20000000000 */
[----:B------:R-:W-:-:S02]  /*c0b0*/  PRMT R34, RZ, 0x7610, R34 ;  /* 0x00007610ff227816 */ /* 0x000fc40000000022 */
[----:B------:R-:W-:Y:S01]  /*c0c0*/  PRMT R20, RZ, 0x7610, R20 ;  /* 0x00007610ff147816 */ /* 0x000fe20000000014 */
[----:B---3--:R0:W-:Y:S02]  /*c0d0*/  STL [R1+0x3b4], R24 ;  /* 0x0003b41801007387 */ /* 0x0081e40000100800 */
[----:B0-----:R-:W-:Y:S01]  /*c0e0*/  IMAD.X R24, R75, 0x1, R4, P6 ;  /* 0x000000014b187824 */ /* 0x001fe200030e0604 */
[----:B------:R-:W-:-:S05]  /*c0f0*/  IADD3 R25, P6, PT, R11, R0, RZ ;  /* 0x000000000b197210 */ /* 0x000fca0007fde0ff */
[----:B------:R-:W-:Y:S01]  /*c100*/  IMAD.X R37, R8, 0x1, R3, P6 ;  /* 0x0000000108257824 */ /* 0x000fe200030e0603 */
[----:B------:R-:W-:Y:S04]  /*c110*/  STL [R1+0xd54], R24 ;  /* 0x000d541801007387 */ /* 0x000fe80000100800 */
[----:B------:R-:W-:Y:S04]  /*c120*/  STL [R1+0xda0], R25 ;  /* 0x000da01901007387 */ /* 0x000fe80000100800 */
[----:B------:R-:W-:Y:S01]  /*c130*/  STL [R1+0xda8], R33 ;  /* 0x000da82101007387 */ /* 0x000fe20000100800 */
[----:B------:R-:W-:-:S03]  /*c140*/  ISETP.GE.U32.AND P6, PT, R12, 0x7fffff65, PT ;  /* 0x7fffff650c00780c */ /* 0x000fc60003fc6070 */
[----:B------:R-:W-:Y:S01]  /*c150*/  STL [R1+0xd9c], R37 ;  /* 0x000d9c2501007387 */ /* 0x000fe20000100800 */
[----:B------:R-:W-:-:S03]  /*c160*/  @!P0 IMAD.MOV.U32 R12, RZ, RZ, R25 ;  /* 0x000000ffff0c8224 */ /* 0x000fc600078e0019 */
[----:B--2---:R0:W-:Y:S02]  /*c170*/  STL [R1+0x3b8], R35 ;  /* 0x0003b82301007387 */ /* 0x0041e40000100800 */
[----:B0-----:R-:W-:Y:S01]  /*c180*/  IMAD.X R35, R8, 0x1, R4, P3 ;  /* 0x0000000108237824 */ /* 0x001fe200018e0604 */
[----:B------:R-:W-:Y:S01]  /*c190*/  ISETP.GE.U32.AND P3, PT, R13, 0x7fffff5d, PT ;  /* 0x7fffff5d0d00780c */ /* 0x000fe20003f66070 */
[----:B------:R-:W-:Y:S02]  /*c1a0*/  @!P0 IMAD.MOV.U32 R13, RZ, RZ, R37 ;  /* 0x000000ffff0d8224 */ /* 0x000fe400078e0025 */
[----:B------:R-:W2:Y:S04]  /*c1b0*/  LDL.LU R37, [R1+0x1c1c] ;  /* 0x001c1c0001257983 */ /* 0x000ea80000300800 */
[----:B------:R0:W3:Y:S04]  /*c1c0*/  @!P0 LDG.E.U8 R34, desc[UR20][R12.64] ;  /* 0x000000140c228981 */ /* 0x0000e8000c1e1100 */
[----:B------:R-:W4:Y:S01]  /*c1d0*/  LDL.LU R25, [R1+0x1c18] ;  /* 0x001c180001197983 */ /* 0x000f220000300800 */
[----:B0-----:R-:W-:-:S02]  /*c1e0*/  @!P0 IMAD.MOV.U32 R12, RZ, RZ, R33 ;  /* 0x000000ffff0c8224 */ /* 0x001fc400078e0021 */
[----:B------:R-:W-:-:S05]  /*c1f0*/  @!P0 IMAD.MOV.U32 R13, RZ, RZ, R35 ;  /* 0x000000ffff0d8224 */ /* 0x000fca00078e0023 */
[----:B------:R-:W2:Y:S04]  /*c200*/  @!P0 LDG.E.U8 R20, desc[UR20][R12.64] ;  /* 0x000000140c148981 */ /* 0x000ea8000c1e1100 */
[----:B------:R-:W-:Y:S04]  /*c210*/  STL [R1+0xda4], R35 ;  /* 0x000da42301007387 */ /* 0x000fe80000100800 */
[----:B---3--:R0:W-:Y:S04]  /*c220*/  STL [R1+0x3b0], R34 ;  /* 0x0003b02201007387 */ /* 0x0081e80000100800 */
[----:B0-----:R-:W3:Y:S04]  /*c230*/  LDL.LU R34, [R1+0x1c14] ;  /* 0x001c140001227983 */ /* 0x001ee80000300800 */
[----:B------:R-:W3:Y:S04]  /*c240*/  LDL.LU R35, [R1+0x1c10] ;  /* 0x001c100001237983 */ /* 0x000ee80000300800 */
[----:B------:R-:W3:Y:S04]  /*c250*/  LDL.LU R33, [R1+0x1c0c] ;  /* 0x001c0c0001217983 */ /* 0x000ee80000300800 */
[----:B--2---:R0:W-:Y:S04]  /*c260*/  STL [R1+0x3ac], R20 ;  /* 0x0003ac1401007387 */ /* 0x0041e80000100800 */
[----:B0-----:R-:W2:Y:S01]  /*c270*/  LDL.LU R20, [R1+0x1c08] ;  /* 0x001c080001147983 */ /* 0x001ea20000300800 */
[----:B------:R-:W-:Y:S01]  /*c280*/  PRMT R29, RZ, 0x7610, R29 ;  /* 0x00007610ff1d7816 */ /* 0x000fe2000000001d */
[----:B------:R-:W-:-:S02]  /*c290*/  @!P2 IMAD.MOV.U32 R12, RZ, RZ, R30 ;  /* 0x000000ffff0ca224 */ /* 0x000fc400078e001e */
[----:B------:R-:W-:Y:S01]  /*c2a0*/  @!P2 IMAD.MOV.U32 R13, RZ, RZ, R32 ;  /* 0x000000ffff0da224 */ /* 0x000fe200078e0020 */
[----:B----4-:R-:W-:Y:S01]  /*c2b0*/  PRMT R25, RZ, 0x7610, R25 ;  /* 0x00007610ff197816 */ /* 0x010fe20000000019 */
[C---:B------:R-:W-:Y:S01]  /*c2c0*/  VIADD R14, R21.reuse, 0xffffffec ;  /* 0xffffffec150e7836 */ /* 0x040fe20000000000 */
[----:B------:R-:W-:Y:S02]  /*c2d0*/  PRMT R87, RZ, 0x7610, R87 ;  /* 0x00007610ff577816 */ /* 0x000fe40000000057 */
[----:B------:R-:W-:Y:S01]  /*c2e0*/  PRMT R75, RZ, 0x7610, R75 ;  /* 0x00007610ff4b7816 */ /* 0x000fe2000000004b */
[----:B------:R0:W4:Y:S01]  /*c2f0*/  @!P2 LDG.E.U8 R29, desc[UR20][R12.64] ;  /* 0x000000140c1da981 */ /* 0x000122000c1e1100 */
[----:B------:R-:W-:Y:S01]  /*c300*/  PRMT R72, RZ, 0x7610, R72 ;  /* 0x00007610ff487816 */ /* 0x000fe20000000048 */
[----:B------:R-:W-:Y:S01]  /*c310*/  VIADD R8, R21, 0xffffffd4 ;  /* 0xffffffd415087836 */ /* 0x000fe20000000000 */
[----:B------:R-:W-:Y:S01]  /*c320*/  PRMT R56, RZ, 0x7610, R56 ;  /* 0x00007610ff387816 */ /* 0x000fe20000000038 */
[----:B------:R-:W3:Y:S01]  /*c330*/  LDL.LU R32, [R1+0x1c04] ;  /* 0x001c040001207983 */ /* 0x000ee20000300800 */
[----:B0-----:R-:W-:-:S02]  /*c340*/  @!P2 IMAD.MOV.U32 R12, RZ, RZ, R26 ;  /* 0x000000ffff0ca224 */ /* 0x001fc400078e001a */
[----:B------:R-:W-:Y:S01]  /*c350*/  @!P2 IMAD.MOV.U32 R13, RZ, RZ, R28 ;  /* 0x000000ffff0da224 */ /* 0x000fe200078e001c */
[----:B------:R-:W-:Y:S01]  /*c360*/  ISETP.GE.U32.AND P5, PT, R14, 0x7fffff6d, PT ;  /* 0x7fffff6d0e00780c */ /* 0x000fe20003fa6070 */
[----:B------:R-:W3:Y:S04]  /*c370*/  LDL.LU R30, [R1+0x1c00] ;  /* 0x001c0000011e7983 */ /* 0x000ee80000300800 */
[----:B------:R0:W3:Y:S02]  /*c380*/  @!P2 LDG.E.U8 R25, desc[UR20][R12.64] ;  /* 0x000000140c19a981 */ /* 0x0000e4000c1e1100 */
[----:B0-----:R-:W-:Y:S02]  /*c390*/  @!P1 IMAD.MOV.U32 R12, RZ, RZ, R17 ;  /* 0x000000ffff0c9224 */ /* 0x001fe400078e0011 */
[----:B------:R-:W-:Y:S01]  /*c3a0*/  @!P1 IMAD.MOV.U32 R13, RZ, RZ, R16 ;  /* 0x000000ffff0d9224 */ /* 0x000fe200078e0010 */
[----:B--2---:R-:W-:-:S06]  /*c3b0*/  PRMT R20, RZ, 0x7610, R20 ;  /* 0x00007610ff147816 */ /* 0x004fcc0000000014 */
[----:B------:R0:W2:Y:S02]  /*c3c0*/  @!P1 LDG.E.U8 R20, desc[UR20][R12.64] ;  /* 0x000000140c149981 */ /* 0x0000a4000c1e1100 */
[----:B0-----:R-:W-:Y:S02]  /*c3d0*/  @!P1 IMAD.MOV.U32 R12, RZ, RZ, R5 ;  /* 0x000000ffff0c9224 */ /* 0x001fe400078e0005 */
[----:B------:R-:W-:-:S05]  /*c3e0*/  @!P1 IMAD.MOV.U32 R13, RZ, RZ, R7 ;  /* 0x000000ffff0d9224 */ /* 0x000fca00078e0007 */
[----:B------:R0:W2:Y:S02]  /*c3f0*/  @!P1 LDG.E.U8 R87, desc[UR20][R12.64] ;  /* 0x000000140c579981 */ /* 0x0000a4000c1e1100 */
[----:B0-----:R-:W-:Y:S02]  /*c400*/  @!P5 IMAD.MOV.U32 R12, RZ, RZ, R10 ;  /* 0x000000ffff0cd224 */ /* 0x001fe400078e000a */
[----:B------:R-:W-:-:S05]  /*c410*/  @!P5 IMAD.MOV.U32 R13, RZ, RZ, R15 ;  /* 0x000000ffff0dd224 */ /* 0x000fca00078e000f */
[----:B------:R0:W2:Y:S02]  /*c420*/  @!P5 LDG.E.U8 R75, desc[UR20][R12.64] ;  /* 0x000000140c4bd981 */ /* 0x0000a4000c1e1100 */
[----:B0-----:R-:W-:Y:S02]  /*c430*/  @!P5 IMAD.MOV.U32 R12, RZ, RZ, R78 ;  /* 0x000000ffff0cd224 */ /* 0x001fe400078e004e */
[----:B------:R-:W-:-:S05]  /*c440*/  @!P5 IMAD.MOV.U32 R13, RZ, RZ, R84 ;  /* 0x000000ffff0dd224 */ /* 0x000fca00078e0054 */
[----:B------:R0:W2:Y:S01]  /*c450*/  @!P5 LDG.E.U8 R72, desc[UR20][R12.64] ;  /* 0x000000140c48d981 */ /* 0x0000a2000c1e1100 */
[----:B------:R-:W-:Y:S01]  /*c460*/  ISETP.GE.U32.AND P0, PT, R8, 0x7fffff55, PT ;  /* 0x7fffff550800780c */ /* 0x000fe20003f06070 */
[----:B------:R-:W-:Y:S01]  /*c470*/  VIADD R8, R21, 0xffffffcc ;  /* 0xffffffcc15087836 */ /* 0x000fe20000000000 */
[----:B------:R-:W-:Y:S01]  /*c480*/  PRMT R42, RZ, 0x7610, R42 ;  /* 0x00007610ff2a7816 */ /* 0x000fe2000000002a */
        /* <DEDUP_REMOVED lines=21> */
[----:B------:R-:W-:Y:S02]  /*c5e0*/  ISETP.GE.U32.AND P6, PT, R8, 0x7fffff35, PT ;  /* 0x7fffff350800780c */ /* 0x000fe40003fc6070 */
[----:B------:R-:W-:Y:S01]  /*c5f0*/  PRMT R8, RZ, 0x7610, R8 ;  /* 0x00007610ff087816 */ /* 0x000fe20000000008 */
[----:B0-----:R-:W-:Y:S02]  /*c600*/  @!P3 IMAD.MOV.U32 R12, RZ, RZ, R27 ;  /* 0x000000ffff0cb224 */ /* 0x001fe400078e001b */
[----:B------:R-:W-:Y:S01]  /*c610*/  @!P3 IMAD.MOV.U32 R13, RZ, RZ, R31 ;  /* 0x000000ffff0db224 */ /* 0x000fe200078e001f */
[----:B----4-:R0:W-:Y:S04]  /*c620*/  STL [R1+0x3a8], R29 ;  /* 0x0003a81d01007387 */ /* 0x0101e80000100800 */
[----:B------:R1:W4:Y:S04]  /*c630*/  @!P3 LDG.E.U8 R11, desc[UR20][R12.64] ;  /* 0x000000140c0bb981 */ /* 0x000328000c1e1100 */
[----:B0-----:R-:W4:Y:S01]  /*c640*/  LDL.LU R29, [R1+0x1bfc] ;  /* 0x001bfc00011d7983 */ /* 0x001f220000300800 */
[----:B-1----:R-:W-:-:S03]  /*c650*/  @!P0 IMAD.MOV.U32 R12, RZ, RZ, R9 ;  /* 0x000000ffff0c8224 */ /* 0x002fc600078e0009 */
[----:B------:R-:W4:Y:S01]  /*c660*/  LDL.LU R28, [R1+0x1bf8] ;  /* 0x001bf800011c7983 */ /* 0x000f220000300800 */
[----:B------:R-:W-:-:S03]  /*c670*/  @!P0 IMAD.MOV.U32 R13, RZ, RZ, R24 ;  /* 0x000000ffff0d8224 */ /* 0x000fc600078e0018 */
[----:B------:R-:W4:Y:S04]  /*c680*/  LDL.LU R26, [R1+0x1bf4] ;  /* 0x001bf400011a7983 */ /* 0x000f280000300800 */
[----:B------:R0:W4:Y:S04]  /*c690*/  @!P0 LDG.E.U8 R8, desc[UR20][R12.64] ;  /* 0x000000140c088981 */ /* 0x000128000c1e1100 */
[----:B---3--:R1:W-:Y:S04]  /*c6a0*/  STL [R1+0x3a4], R25 ;  /* 0x0003a41901007387 */ /* 0x0083e80000100800 */
[----:B-1----:R-:W3:Y:S04]  /*c6b0*/  LDL.LU R25, [R1+0x1bf0] ;  /* 0x001bf00001197983 */ /* 0x002ee80000300800 */
[----:B------:R-:W3:Y:S04]  /*c6c0*/  LDL.LU R16, [R1+0x1bec] ;  /* 0x001bec0001107983 */ /* 0x000ee80000300800 */
[----:B------:R-:W3:Y:S04]  /*c6d0*/  LDL.LU R17, [R1+0x1be8] ;  /* 0x001be80001117983 */ /* 0x000ee80000300800 */
[----:B--2---:R1:W-:Y:S04]  /*c6e0*/  STL [R1+0x3a0], R20 ;  /* 0x0003a01401007387 */ /* 0x0043e80000100800 */
[----:B-1----:R-:W2:Y:S04]  /*c6f0*/  LDL.LU R20, [R1+0x1be4] ;  /* 0x001be40001147983 */ /* 0x002ea80000300800 */
[----:B------:R-:W2:Y:S04]  /*c700*/  LDL.LU R7, [R1+0x1be0] ;  /* 0x001be00001077983 */ /* 0x000ea80000300800 */
[----:B------:R-:W2:Y:S04]  /*c710*/  LDL.LU R5, [R1+0x1bdc] ;  /* 0x001bdc0001057983 */ /* 0x000ea80000300800 */
[----:B------:R-:W2:Y:S01]  /*c720*/  LDL.LU R15, [R1+0x1bd8] ;  /* 0x001bd800010f7983 */ /* 0x000ea20000300800 */
[----:B------:R-:W-:-:S03]  /*c730*/  IMAD.SHL.U32 R84, R6, 0x4, RZ ;  /* 0x0000000406547824 */ /* 0x000fc600078e00ff */
[----:B------:R-:W3:Y:S01]  /*c740*/  LDL.LU R10, [R1+0x1bd4] ;  /* 0x001bd400010a7983 */ /* 0x000ee20000300800 */
[----:B0-----:R-:W-:Y:S01]  /*c750*/  VIADD R12, R21, 0xffffffac ;  /* 0xffffffac150c7836 */ /* 0x001fe20000000000 */
[----:B------:R-:W-:Y:S02]  /*c760*/  IADD3 R24, P0, PT, R84, R0, RZ ;  /* 0x0000000054187210 */ /* 0x000fe40007f1e0ff */
[----:B------:R0:W-:Y:S04]  /*c770*/  STL [R1+0x380], R14 ;  /* 0x0003800e01007387 */ /* 0x0001e80000100800 */
[----:B------:R-:W-:Y:S01]  /*c780*/  STL [R1+0x39c], R87 ;  /* 0x00039c5701007387 */ /* 0x000fe20000100800 */
[----:B0-----:R-:W-:-:S05]  /*c790*/  IMAD R14, R6, 0x33, RZ ;  /* 0x00000033060e7824 */ /* 0x001fca00078e02ff */
[----:B------:R-:W-:Y:S01]  /*c7a0*/  IADD3 R13, P3, PT, R14, R0, RZ ;  /* 0x000000000e0d7210 */ /* 0x000fe20007f7e0ff */
[----:B----4-:R0:W-:Y:S04]  /*c7b0*/  STL [R1+0x378], R8 ;  /* 0x0003780801007387 */ /* 0x0101e80000100800 */
        /* <DEDUP_REMOVED lines=13> */
[----:B--2---:R-:W-:Y:S02]  /*c890*/  PRMT R15, RZ, 0x7610, R15 ;  /* 0x00007610ff0f7816 */ /* 0x004fe4000000000f */
[----:B------:R-:W-:-:S04]  /*c8a0*/  PRMT R5, RZ, 0x7610, R5 ;  /* 0x00007610ff057816 */ /* 0x000fc80000000005 */
[----:B------:R0:W2:Y:S02]  /*c8b0*/  @!P2 LDG.E.U8 R15, desc[UR20][R12.64] ;  /* 0x000000140c0fa981 */ /* 0x0000a4000c1e1100 */
[----:B0-----:R-:W-:Y:S02]  /*c8c0*/  @!P2 IMAD.MOV.U32 R12, RZ, RZ, R9 ;  /* 0x000000ffff0ca224 */ /* 0x001fe400078e0009 */
[----:B------:R-:W-:-:S05]  /*c8d0*/  @!P2 IMAD.MOV.U32 R13, RZ, RZ, R8 ;  /* 0x000000ffff0da224 */ /* 0x000fca00078e0008 */
[----:B------:R0:W4:Y:S04]  /*c8e0*/  @!P2 LDG.E.U8 R5, desc[UR20][R12.64] ;  /* 0x000000140c05a981 */ /* 0x000128000c1e1100 */
[----:B------:R-:W-:Y:S01]  /*c8f0*/  STL [R1+0x310], R24 ;  /* 0x0003101801007387 */ /* 0x000fe20000100800 */
[----:B------:R-:W-:-:S03]  /*c900*/  IMAD R87, R6, 0xc, RZ ;  /* 0x0000000c06577824 */ /* 0x000fc600078e02ff */
[----:B------:R-:W-:Y:S04]  /*c910*/  STL [R1+0x390], R56 ;  /* 0x0003903801007387 */ /* 0x000fe80000100800 */
[----:B------:R-:W-:Y:S04]  /*c920*/  STL [R1+0xdac], R31 ;  /* 0x000dac1f01007387 */ /* 0x000fe80000100800 */
[----:B------:R-:W-:Y:S04]  /*c930*/  STL [R1+0x38c], R42 ;  /* 0x00038c2a01007387 */ /* 0x000fe80000100800 */
[----:B------:R-:W-:Y:S04]  /*c940*/  STL [R1+0x30c], R27 ;  /* 0x00030c1b01007387 */ /* 0x000fe80000100800 */
[----:B------:R-:W-:Y:S04]  /*c950*/  STL [R1+0xdb8], R9 ;  /* 0x000db80901007387 */ /* 0x000fe80000100800 */
[----:B------:R-:W-:Y:S04]  /*c960*/  STL [R1+0x384], R41 ;  /* 0x0003842901007387 */ /* 0x000fe80000100800 */
[----:B------:R1:W-:Y:S01]  /*c970*/  STL [R1+0xdb4], R8 ;  /* 0x000db40801007387 */ /* 0x0003e20000100800 */
[----:B------:R-:W-:Y:S01]  /*c980*/  SHF.R.S32.HI R14, RZ, 0x1f, R87 ;  /* 0x0000001fff0e7819 */ /* 0x000fe20000011457 */
[----:B------:R-:W-:-:S02]  /*c990*/  IMAD R47, R6, 0x3b, RZ ;  /* 0x0000003b062f7824 */ /* 0x000fc400078e02ff */
[----:B------:R-:W-:Y:S02]  /*c9a0*/  IMAD R38, R6, 0x14, RZ ;  /* 0x0000001406267824 */ /* 0x000fe400078e02ff */
[----:B0-----:R-:W-:Y:S01]  /*c9b0*/  VIADD R12, R21, 0xffffffa4 ;  /* 0xffffffa4150c7836 */ /* 0x001fe20000000000 */
[----:B-1----:R-:W-:Y:S02]  /*c9c0*/  SHF.R.S32.HI R8, RZ, 0x1f, R47 ;  /* 0x0000001fff087819 */ /* 0x002fe4000001142f */
[----:B------:R-:W-:Y:S02]  /*c9d0*/  SHF.R.S32.HI R42, RZ, 0x1f, R38 ;  /* 0x0000001fff2a7819 */ /* 0x000fe40000011426 */
[----:B------:R-:W-:Y:S02]  /*c9e0*/  IADD3 R89, P2, PT, R38, R0, RZ ;  /* 0x0000000026597210 */ /* 0x000fe40007f5e0ff */
[----:B------:R-:W-:-:S03]  /*c9f0*/  PRMT R26, RZ, 0x7610, R26 ;  /* 0x00007610ff1a7816 */ /* 0x000fc6000000001a */
[----:B------:R-:W-:Y:S01]  /*ca00*/  IMAD.X R9, R42, 0x1, R3, P2 ;  /* 0x000000012a097824 */ /* 0x000fe200010e0603 */
[----:B------:R-:W-:Y:S02]  /*ca10*/  ISETP.GE.U32.AND P2, PT, R12, 0x7fffff25, PT ;  /* 0x7fffff250c00780c */ /* 0x000fe40003f46070 */
[----:B---3--:R-:W-:Y:S01]  /*ca20*/  PRMT R16, RZ, 0x7610, R16 ;  /* 0x00007610ff107816 */ /* 0x008fe20000000010 */
[----:B--2---:R0:W-:Y:S02]  /*ca30*/  STL [R1+0x374], R15 ;  /* 0x0003740f01007387 */ /* 0x0041e40000100800 */
[----:B0-----:R-:W-:-:S05]  /*ca40*/  IADD3 R15, P3, PT, R87, R0, RZ ;  /* 0x00000000570f7210 */ /* 0x001fca0007f7e0ff */
[----:B------:R-:W-:Y:S04]  /*ca50*/  STL [R1+0xb98], R15 ;  /* 0x000b980f01007387 */ /* 0x000fe80000100800 */
[----:B----4-:R0:W-:Y:S02]  /*ca60*/  STL [R1+0x370], R5 ;  /* 0x0003700501007387 */ /* 0x0101e40000100800 */
[----:B0-----:R-:W-:Y:S01]  /*ca70*/  IMAD.X R5, R14, 0x1, R3, P3 ;  /* 0x000000010e057824 */ /* 0x001fe200018e0603 */
[----:B------:R-:W-:-:S05]  /*ca80*/  IADD3 R39, P3, PT, R47, R0, RZ ;  /* 0x000000002f277210 */ /* 0x000fca0007f7e0ff */
[----:B------:R-:W-:Y:S02]  /*ca90*/  IMAD.X R41, R8, 0x1, R3, P3 ;  /* 0x0000000108297824 */ /* 0x000fe400018e0603 */
[----:B------:R-:W-:Y:S02]  /*caa0*/  @!P1 IMAD.MOV.U32 R12, RZ, RZ, R39 ;  /* 0x000000ffff0c9224 */ /* 0x000fe400078e0027 */
[----:B------:R-:W-:Y:S01]  /*cab0*/  @!P1 IMAD.MOV.U32 R13, RZ, RZ, R41 ;  /* 0x000000ffff0d9224 */ /* 0x000fe200078e0029 */
[----:B------:R-:W-:-:S04]  /*cac0*/  IADD3 R31, P3, PT, R47, R2, RZ ;  /* 0x000000022f1f7210 */ /* 0x000fc80007f7e0ff */
[----:B------:R0:W2:Y:S01]  /*cad0*/  @!P1 LDG.E.U8 R26, desc[UR20][R12.64] ;  /* 0x000000140c1a9981 */ /* 0x0000a2000c1e1100 */
[----:B------:R-:W-:Y:S02]  /*cae0*/  IMAD.X R8, R8, 0x1, R4, P3 ;  /* 0x0000000108087824 */ /* 0x000fe400018e0604 */
[----:B0-----:R-:W-:Y:S02]  /*caf0*/  @!P1 IMAD.MOV.U32 R12, RZ, RZ, R31 ;  /* 0x000000ffff0c9224 */ /* 0x001fe400078e001f */
[----:B------:R-:W-:-:S05]  /*cb00*/  @!P1 IMAD.MOV.U32 R13, RZ, RZ, R8 ;  /* 0x000000ffff0d9224 */ /* 0x000fca00078e0008 */
[----:B------:R0:W3:Y:S04]  /*cb10*/  @!P1 LDG.E.U8 R16, desc[UR20][R12.64] ;  /* 0x000000140c109981 */ /* 0x0000e8000c1e1100 */
[----:B------:R-:W-:Y:S04]  /*cb20*/  STL [R1+0xb94], R5 ;  /* 0x000b940501007387 */ /* 0x000fe80000100800 */
[----:B------:R1:W-:Y:S01]  /*cb30*/  STL [R1+0xe20], R39 ;  /* 0x000e202701007387 */ /* 0x0003e20000100800 */
[----:B------:R-:W-:-:S03]  /*cb40*/  IMAD R75, R6, 0x43, RZ ;  /* 0x00000043064b7824 */ /* 0x000fc600078e02ff */
[----:B------:R-:W-:Y:S01]  /*cb50*/  STL [R1+0xc18], R89 ;  /* 0x000c185901007387 */ /* 0x000fe20000100800 */
[----:B-1----:R-:W-:-:S03]  /*cb60*/  IMAD R39, R6, 0x1c, RZ ;  /* 0x0000001c06277824 */ /* 0x002fc600078e02ff */
[----:B------:R1:W-:Y:S02]  /*cb70*/  STL [R1+0xe1c], R41 ;  /* 0x000e1c2901007387 */ /* 0x0003e40000100800 */
[----:B------:R-:W-:Y:S02]  /*cb80*/  SHF.R.S32.HI R47, RZ, 0x1f, R39 ;  /* 0x0000001fff2f7819 */ /* 0x000fe40000011427 */
[-C--:B------:R-:W-:Y:S01]  /*cb90*/  IADD3 R56, P3, PT, R39, R0.reuse, RZ ;  /* 0x0000000027387210 */ /* 0x080fe20007f7e0ff */
[----:B------:R-:W-:Y:S04]  /*cba0*/  STL [R1+0xc14], R9 ;  /* 0x000c140901007387 */ /* 0x000fe80000100800 */
[----:B------:R-:W-:Y:S01]  /*cbb0*/  STL [R1+0xe28], R31 ;  /* 0x000e281f01007387 */ /* 0x000fe20000100800 */
[----:B------:R-:W-:Y:S01]  /*cbc0*/  IMAD.X R59, R47, 0x1, R3, P3 ;  /* 0x000000012f3b7824 */ /* 0x000fe200018e0603 */
[----:B-1----:R-:W-:Y:S01]  /*cbd0*/  IADD3 R41, P3, PT, R75, R0, RZ ;  /* 0x000000004b297210 */ /* 0x002fe20007f7e0ff */
[----:B0-----:R-:W-:Y:S01]  /*cbe0*/  VIADD R12, R21, 0xffffff9c ;  /* 0xffffff9c150c7836 */ /* 0x001fe20000000000 */
[----:B------:R-:W-:-:S02]  /*cbf0*/  PRMT R20, RZ, 0x7610, R20 ;  /* 0x00007610ff147816 */ /* 0x000fc40000000014 */
        /* <DEDUP_REMOVED lines=10> */
[----:B------:R-:W-:Y:S04]  /*cca0*/  STL [R1+0xe90], R41 ;  /* 0x000e902901007387 */ /* 0x000fe80000100800 */
[----:B------:R-:W-:Y:S01]  /*ccb0*/  STL [R1+0xd00], R49 ;  /* 0x000d003101007387 */ /* 0x000fe20000100800 */
[----:B------:R-:W-:-:S03]  /*ccc0*/  IMAD.X R50, R72, 0x1, R3, P1 ;  /* 0x0000000148327824 */ /* 0x000fc600008e0603 */
[----:B------:R-:W-:Y:S01]  /*ccd0*/  STL [R1+0xe8c], R44 ;  /* 0x000e8c2c01007387 */ /* 0x000fe20000100800 */
[----:B------:R-:W-:-:S03]  /*cce0*/  ISETP.GE.U32.AND P1, PT, R12, 0x7fffff1d, PT ;  /* 0x7fffff1d0c00780c */ /* 0x000fc60003f26070 */
        /* <DEDUP_REMOVED lines=8> */
[----:B------:R0:W3:Y:S01]  /*cd70*/  @!P5 LDG.E.U8 R7, desc[UR20][R12.64] ;  /* 0x000000140c07d981 */ /* 0x0000e2000c1e1100 */
[C---:B------:R-:W-:Y:S02]  /*cd80*/  IMAD R31, R6.reuse, 0x2c, RZ ;  /* 0x0000002c061f7824 */ /* 0x040fe400078e02ff */
[----:B------:R-:W-:Y:S01]  /*cd90*/  IMAD R78, R6, 0x4b, RZ ;  /* 0x0000004b064e7824 */ /* 0x000fe200078e02ff */
[----:B------:R-:W-:Y:S02]  /*cda0*/  STL [R1+0xcfc], R50 ;  /* 0x000cfc3201007387 */ /* 0x000fe40000100800 */
[-C--:B------:R-:W-:Y:S02]  /*cdb0*/  IADD3 R41, P3, PT, R31, R0.reuse, RZ ;  /* 0x000000001f297210 */ /* 0x080fe40007f7e0ff */
[----:B------:R-:W-:Y:S01]  /*cdc0*/  SHF.R.S32.HI R75, RZ, 0x1f, R31 ;  /* 0x0000001fff4b7819 */ /* 0x000fe2000001141f */
[----:B------:R-:W-:Y:S01]  /*cdd0*/  STL [R1+0xe98], R16 ;  /* 0x000e981001007387 */ /* 0x000fe20000100800 */
[----:B0-----:R-:W-:-:S03]  /*cde0*/  IADD3 R13, P5, PT, R78, R0, RZ ;  /* 0x000000004e0d7210 */ /* 0x001fc60007fbe0ff */
[----:B------:R0:W-:Y:S01]  /*cdf0*/  STL [R1+0xe94], R8 ;  /* 0x000e940801007387 */ /* 0x0001e20000100800 */
[----:B------:R-:W-:Y:S02]  /*ce00*/  IMAD.X R44, R75, 0x1, R3, P3 ;  /* 0x000000014b2c7824 */ /* 0x000fe400018e0603 */
[----:B------:R-:W-:Y:S01]  /*ce10*/  VIADD R12, R21, 0xffffff94 ;  /* 0xffffff94150c7836 */ /* 0x000fe20000000000 */
[----:B0-----:R-:W-:Y:S02]  /*ce20*/  SHF.R.S32.HI R8, RZ, 0x1f, R78 ;  /* 0x0000001fff087819 */ /* 0x001fe4000001144e */
[----:B------:R-:W-:Y:S01]  /*ce30*/  PRMT R52, RZ, 0x7610, R52 ;  /* 0x00007610ff347816 */ /* 0x000fe20000000034 */
[----:B---3--:R0:W-:Y:S04]  /*ce40*/  STL [R1+0x360], R7 ;  /* 0x0003600701007387 */ /* 0x0081e80000100800 */
[----:B------:R-:W-:Y:S04]  /*ce50*/  STL [R1+0xd60], R41 ;  /* 0x000d602901007387 */ /* 0x000fe80000100800 */
[----:B--2---:R1:W-:Y:S01]  /*ce60*/  STL [R1+0x364], R20 ;  /* 0x0003641401007387 */ /* 0x0043e20000100800 */
[----:B0-----:R-:W-:-:S02]  /*ce70*/  IMAD.MOV.U32 R7, RZ, RZ, R64 ;  /* 0x000000ffff077224 */ /* 0x001fc400078e0040 */
[----:B------:R-:W-:Y:S01]  /*ce80*/  IMAD.X R64, R8, 0x1, R3, P5 ;  /* 0x0000000108407824 */ /* 0x000fe200028e0603 */
[----:B-1----:R-:W-:-:S05]  /*ce90*/  IADD3 R20, P3, PT, R84, R2, RZ ;  /* 0x0000000254147210 */ /* 0x002fca0007f7e0ff */
[----:B------:R-:W-:Y:S01]  /*cea0*/  IMAD.X R16, R11, 0x1, R4, P3 ;  /* 0x000000010b107824 */ /* 0x000fe200018e0604 */
[----:B------:R-:W-:Y:S01]  /*ceb0*/  ISETP.GE.U32.AND P3, PT, R12, 0x7fffff15, PT ;  /* 0x7fffff150c00780c */ /* 0x000fe20003f66070 */
[----:B------:R-:W-:Y:S01]  /*cec0*/  IMAD.MOV.U32 R12, RZ, RZ, R64 ;  /* 0x000000ffff0c7224 */ /* 0x000fe200078e0040 */
[----:B------:R-:W-:Y:S04]  /*ced0*/  STL [R1+0xd5c], R44 ;  /* 0x000d5c2c01007387 */ /* 0x000fe80000100800 */
[----:B------:R0:W-:Y:S02]  /*cee0*/  STL [R1+0xf00], R13 ;  /* 0x000f000d01007387 */ /* 0x0001e40000100800 */
[----:B0-----:R-:W-:-:S04]  /*cef0*/  @!P6 LOP3.LUT R13, R13, R12, RZ, 0x3c, !PT ;  /* 0x0000000c0d0de212 */ /* 0x001fc800078e3cff */
[----:B------:R-:W-:-:S04]  /*cf00*/  @!P6 LOP3.LUT R12, R13, R12, RZ, 0x3c, !PT ;  /* 0x0000000c0d0ce212 */ /* 0x000fc800078e3cff */
[----:B------:R-:W-:-:S05]  /*cf10*/  @!P6 LOP3.LUT R13, R13, R12, RZ, 0x3c, !PT ;  /* 0x0000000c0d0de212 */ /* 0x000fca00078e3cff */
[----:B------:R0:W2:Y:S04]  /*cf20*/  @!P6 LDG.E.U8 R52, desc[UR20][R12.64] ;  /* 0x000000140c34e981 */ /* 0x0000a8000c1e1100 */
[----:B------:R-:W-:Y:S04]  /*cf30*/  STL [R1+0x318], R20 ;  /* 0x0003181401007387 */ /* 0x000fe80000100800 */
[----:B------:R1:W-:Y:S01]  /*cf40*/  STL [R1+0xefc], R64 ;  /* 0x000efc4001007387 */ /* 0x0003e20000100800 */
[----:B------:R-:W-:Y:S02]  /*cf50*/  PRMT R84, RZ, 0x7610, R84 ;  /* 0x00007610ff547816 */ /* 0x000fe40000000054 */
[----:B-1----:R-:W-:-:S05]  /*cf60*/  IADD3 R64, P5, PT, R78, R2, RZ ;  /* 0x000000024e407210 */ /* 0x002fca0007fbe0ff */
[----:B0-----:R-:W-:Y:S02]  /*cf70*/  IMAD.X R13, R8, 0x1, R4, P5 ;  /* 0x00000001080d7824 */ /* 0x001fe400028e0604 */
[----:B------:R-:W-:-:S05]  /*cf80*/  @!P6 IMAD.MOV.U32 R12, RZ, RZ, R64 ;  /* 0x000000ffff0ce224 */ /* 0x000fca00078e0040 */
[----:B------:R0:W3:Y:S01]  /*cf90*/  @!P6 LDG.E.U8 R84, desc[UR20][R12.64] ;  /* 0x000000140c54e981 */ /* 0x0000e2000c1e1100 */
[----:B------:R-:W-:-:S03]  /*cfa0*/  IMAD R11, R6, 0x53, RZ ;  /* 0x00000053060b7824 */ /* 0x000fc600078e02ff */
[----:B------:R-:W-:Y:S04]  /*cfb0*/  STL [R1+0x314], R16 ;  /* 0x0003141001007387 */ /* 0x000fe80000100800 */
[----:B------:R1:W-:Y:S01]  /*cfc0*/  STL [R1+0xf08], R64 ;  /* 0x000f084001007387 */ /* 0x0003e20000100800 */
[----:B------:R-:W-:-:S03]  /*cfd0*/  SHF.R.S32.HI R8, RZ, 0x1f, R11 ;  /* 0x0000001fff087819 */ /* 0x000fc6000001140b */
[----:B------:R-:W-:Y:S01]  /*cfe0*/  STL [R1+0xf04], R13 ;  /* 0x000f040d01007387 */ /* 0x000fe20000100800 */
[----:B------:R-:W-:Y:S01]  /*cff0*/  VIADD R78, R21, 0xffffff8c ;  /* 0xffffff8c154e7836 */ /* 0x000fe20000000000 */
[----:B------:R-:W-:Y:S02]  /*d000*/  PRMT R10, RZ, 0x7610, R10 ;  /* 0x00007610ff0a7816 */ /* 0x000fe4000000000a */
[----:B--2---:R2:W-:Y:S04]  /*d010*/  STL [R1+0x35c], R52 ;  /* 0x00035c3401007387 */ /* 0x0045e80000100800 */
[----:B-1----:R-:W4:Y:S01]  /*d020*/  LDL.LU R64, [R1+0x1bd0] ;  /* 0x001bd00001407983 */ /* 0x002f220000300800 */
[----:B--2---:R-:W-:-:S05]  /*d030*/  IADD3 R52, P5, PT, R11, R0, RZ ;  /* 0x000000000b347210 */ /* 0x004fca0007fbe0ff */
[----:B0-----:R-:W-:Y:S01]  /*d040*/  IMAD.MOV.U32 R13, RZ, RZ, R52 ;  /* 0x000000ffff0d7224 */ /* 0x001fe200078e0034 */
[----:B------:R0:W-:Y:S01]  /*d050*/  STL [R1+0xf70], R52 ;  /* 0x000f703401007387 */ /* 0x0001e20000100800 */
[----:B------:R-:W-:-:S05]  /*d060*/  IMAD.X R12, R8, 0x1, R3, P5 ;  /* 0x00000001080c7824 */ /* 0x000fca00028e0603 */
[----:B------:R-:W-:Y:S02]  /*d070*/  @!P0 LOP3.LUT R13, R13, R12, RZ, 0x3c, !PT ;  /* 0x0000000c0d0d8212 */ /* 0x000fe400078e3cff */
[----:B0-----:R-:W-:-:S05]  /*d080*/  IADD3 R52, P6, PT, R11, R2, RZ ;  /* 0x000000020b347210 */ /* 0x001fca0007fde0ff */
[----:B------:R-:W-:Y:S01]  /*d090*/  STL [R1+0xf78], R52 ;  /* 0x000f783401007387 */ /* 0x000fe20000100800 */
[----:B------:R-:W-:-:S03]  /*d0a0*/  ISETP.GE.U32.AND P5, PT, R78, 0x7fffff0d, PT ;  /* 0x7fffff0d4e00780c */ /* 0x000fc60003fa6070 */
[----:B------:R0:W-:Y:S01]  /*d0b0*/  STL [R1+0xf6c], R12 ;  /* 0x000f6c0c01007387 */ /* 0x0001e20000100800 */
[----:B------:R-:W-:-:S03]  /*d0c0*/  PRMT R78, RZ, 0x7610, R78 ;  /* 0x00007610ff4e7816 */ /* 0x000fc6000000004e */
[----:B---3--:R1:W-:Y:S01]  /*d0d0*/  STL [R1+0x354], R84 ;  /* 0x0003545401007387 */ /* 0x0083e20000100800 */
[----:B0-----:R-:W-:-:S04]  /*d0e0*/  @!P0 LOP3.LUT R12, R13, R12, RZ, 0x3c, !PT ;  /* 0x0000000c0d0c8212 */ /* 0x001fc800078e3cff */
[----:B------:R-:W-:Y:S01]  /*d0f0*/  @!P0 LOP3.LUT R13, R13, R12, RZ, 0x3c, !PT ;  /* 0x0000000c0d0d8212 */ /* 0x000fe200078e3cff */
[----:B-1----:R-:W-:-:S04]  /*d100*/  IMAD.X R84, R8, 0x1, R4, P6 ;  /* 0x0000000108547824 */ /* 0x002fc800030e0604 */
[----:B------:R0:W2:Y:S02]  /*d110*/  @!P0 LDG.E.U8 R78, desc[UR20][R12.64] ;  /* 0x000000140c4e8981 */ /* 0x0000a4000c1e1100 */
[----:B0-----:R-:W-:Y:S02]  /*d120*/  @!P0 IMAD.MOV.U32 R12, RZ, RZ, R52 ;  /* 0x000000ffff0c8224 */ /* 0x001fe400078e0034 */
[----:B------:R-:W-:-:S05]  /*d130*/  @!P0 IMAD.MOV.U32 R13, RZ, RZ, R84 ;  /* 0x000000ffff0d8224 */ /* 0x000fca00078e0054 */
[----:B------:R0:W3:Y:S01]  /*d140*/  @!P0 LDG.E.U8 R10, desc[UR20][R12.64] ;  /* 0x000000140c0a8981 */ /* 0x0000e2000c1e1100 */
[----:B------:R-:W-:Y:S01]  /*d150*/  IADD3 R87, P6, PT, R87, R2, RZ ;  /* 0x0000000257577210 */ /* 0x000fe20007fde0ff */
[----:B------:R-:W-:Y:S02]  /*d160*/  IMAD R11, R6, 0x5b, RZ ;  /* 0x0000005b060b7824 */ /* 0x000fe400078e02ff */
[----:B------:R-:W-:Y:S04]  /*d170*/  STL [R1+0xf74], R84 ;  /* 0x000f745401007387 */ /* 0x000fe80000100800 */
[----:B------:R-:W-:Y:S01]  /*d180*/  STL [R1+0xba0], R87 ;  /* 0x000ba05701007387 */ /* 0x000fe20000100800 */
[----:B------:R-:W-:Y:S01]  /*d190*/  SHF.R.S32.HI R8, RZ, 0x1f, R11 ;  /* 0x0000001fff087819 */ /* 0x000fe2000001140b */
[----:B0-----:R-:W-:Y:S01]  /*d1a0*/  VIADD R12, R21, 0xffffff84 ;  /* 0xffffff84150c7836 */ /* 0x001fe20000000000 */
[----:B------:R-:W-:Y:S01]  /*d1b0*/  PRMT R37, RZ, 0x7610, R37 ;  /* 0x00007610ff257816 */ /* 0x000fe20000000025 */
[----:B---3--:R0:W-:Y:S04]  /*d1c0*/  STL [R1+0x34c], R10 ;  /* 0x00034c0a01007387 */ /* 0x0081e80000100800 */
[----:B--2---:R1:W-:Y:S01]  /*d1d0*/  STL [R1+0x350], R78 ;  /* 0x0003504e01007387 */ /* 0x0043e20000100800 */
[----:B0-----:R-:W-:Y:S01]  /*d1e0*/  IMAD.X R10, R14, 0x1, R4, P6 ;  /* 0x000000010e0a7824 */ /* 0x001fe200030e0604 */
[----:B------:R-:W-:-:S02]  /*d1f0*/  IADD3 R52, P6, PT, R11, R0, RZ ;  /* 0x000000000b347210 */ /* 0x000fc40007fde0ff */
[-C--:B-1----:R-:W-:Y:S02]  /*d200*/  IADD3 R78, P0, PT, R38, R2.reuse, RZ ;  /* 0x00000002264e7210 */ /* 0x082fe40007f1e0ff */
[----:B------:R-:W-:Y:S01]  /*d210*/  PRMT R14, RZ, 0x7610, R14 ;  /* 0x00007610ff0e7816 */ /* 0x000fe2000000000e */
[----:B------:R-:W-:Y:S02]  /*d220*/  IMAD.X R13, R8, 0x1, R3, P6 ;  /* 0x00000001080d7824 */ /* 0x000fe400030e0603 */
[----:B------:R-:W-:Y:S01]  /*d230*/  IMAD.X R84, R42, 0x1, R4, P0 ;  /* 0x000000012a547824 */ /* 0x000fe200000e0604 */
[----:B------:R-:W-:Y:S01]  /*d240*/  ISETP.GE.U32.AND P0, PT, R12, 0x7fffff05, PT ;  /* 0x7fffff050c00780c */ /* 0x000fe20003f06070 */
[----:B------:R-:W-:Y:S01]  /*d250*/  @!P2 IMAD.MOV.U32 R12, RZ, RZ, R52 ;  /* 0x000000ffff0ca224 */ /* 0x000fe200078e0034 */
[----:B------:R-:W-:Y:S01]  /*d260*/  IADD3 R38, P6, PT, R11, R2, RZ ;  /* 0x000000020b267210 */ /* 0x000fe20007fde0ff */
[----:B------:R-:W-:Y:S04]  /*d270*/  STL [R1+0xfe0], R52 ;  /* 0x000fe03401007387 */ /* 0x000fe80000100800 */
[----:B------:R-:W-:Y:S04]  /*d280*/  STL [R1+0xb9c], R10 ;  /* 0x000b9c0a01007387 */ /* 0x000fe80000100800 */
[----:B------:R-:W-:Y:S04]  /*d290*/  STL [R1+0xc20], R78 ;  /* 0x000c204e01007387 */ /* 0x000fe80000100800 */
        /* <DEDUP_REMOVED lines=14> */
[----:B------:R0:W-:Y:S02]  /*d380*/  STL [R1+0xfe4], R13 ;  /* 0x000fe40d01007387 */ /* 0x0001e40000100800 */
[----:B0-----:R-:W-:Y:S02]  /*d390*/  IMAD.X R13, R8, 0x1, R3, P6 ;  /* 0x00000001080d7824 */ /* 0x001fe400030e0603 */
[----:B---3--:R0:W-:Y:S04]  /*d3a0*/  STL [R1+0x290], R37 ;  /* 0x0002902501007387 */ /* 0x0081e80000100800 */
[----:B------:R-:W-:Y:S04]  /*d3b0*/  STL [R1+0x1050], R52 ;  /* 0x0010503401007387 */ /* 0x000fe80000100800 */
[----:B------:R1:W2:Y:S01]  /*d3c0*/  @!P1 LDG.E.U8 R51, desc[UR20][R12.64] ;  /* 0x000000140c339981 */ /* 0x0002a2000c1e1100 */
[----:B0-----:R-:W-:-:S05]  /*d3d0*/  IADD3 R37, P2, PT, R11, R2, RZ ;  /* 0x000000020b257210 */ /* 0x001fca0007f5e0ff */
[----:B------:R-:W-:Y:S01]  /*d3e0*/  IMAD.X R38, R8, 0x1, R4, P2 ;  /* 0x0000000108267824 */ /* 0x000fe200010e0604 */
[----:B------:R-:W-:Y:S01]  /*d3f0*/  STL [R1+0x1058], R37 ;  /* 0x0010582501007387 */ /* 0x000fe20000100800 */
[----:B-1----:R-:W-:-:S03]  /*d400*/  @!P1 IMAD.MOV.U32 R12, RZ, RZ, R37 ;  /* 0x000000ffff0c9224 */ /* 0x002fc600078e0025 */
[----:B------:R0:W-:Y:S02]  /*d410*/  STL [R1+0x104c], R13 ;  /* 0x00104c0d01007387 */ /* 0x0001e40000100800 */
[----:B0-----:R-:W-:-:S05]  /*d420*/  @!P1 IMAD.MOV.U32 R13, RZ, RZ, R38 ;  /* 0x000000ffff0d9224 */ /* 0x001fca00078e0026 */
[----:B------:R0:W3:Y:S04]  /*d430*/  @!P1 LDG.E.U8 R28, desc[UR20][R12.64] ;  /* 0x000000140c1c9981 */ /* 0x0000e8000c1e1100 */
[----:B------:R1:W-:Y:S01]  /*d440*/  STL [R1+0x1054], R38 ;  /* 0x0010542601007387 */ /* 0x0003e20000100800 */
[----:B------:R-:W-:Y:S02]  /*d450*/  IMAD R11, R6, 0x6b, RZ ;  /* 0x0000006b060b7824 */ /* 0x000fe400078e02ff */
[C---:B------:R-:W-:Y:S02]  /*d460*/  VIADD R14, R21.reuse, 0xfffffffb ;  /* 0xfffffffb150e7836 */ /* 0x040fe40000000000 */
[----:B0-----:R-:W-:Y:S01]  /*d470*/  VIADD R12, R21, 0xfffffff3 ;  /* 0xfffffff3150c7836 */ /* 0x001fe20000000000 */
[----:B------:R-:W-:-:S02]  /*d480*/  SHF.R.S32.HI R8, RZ, 0x1f, R11 ;  /* 0x0000001fff087819 */ /* 0x000fc4000001140b */
[-C--:B-1----:R-:W-:Y:S02]  /*d490*/  IADD3 R38, P1, PT, R26, R2.reuse, RZ ;  /* 0x000000021a267210 */ /* 0x082fe40007f3e0ff */
[----:B------:R-:W-:Y:S02]  /*d4a0*/  ISETP.GE.U32.AND P6, PT, R14, 0x7fffff7c, PT ;  /* 0x7fffff7c0e00780c */ /* 0x000fe40003fc6070 */
[----:B------:R-:W-:Y:S01]  /*d4b0*/  PRMT R14, RZ, 0x7610, R14 ;  /* 0x00007610ff0e7816 */ /* 0x000fe2000000000e */
[----:B--2---:R0:W-:Y:S02]  /*d4c0*/  STL [R1+0x280], R51 ;  /* 0x0002803301007387 */ /* 0x0041e40000100800 */
[----:B0-----:R-:W-:-:S05]  /*d4d0*/  IADD3 R51, P2, PT, R39, R2, RZ ;  /* 0x0000000227337210 */ /* 0x001fca0007f5e0ff */
[----:B------:R-:W-:Y:S01]  /*d4e0*/  STL [R1+0xca0], R51 ;  /* 0x000ca03301007387 */ /* 0x000fe20000100800 */
[--C-:B------:R-:W-:Y:S02]  /*d4f0*/  IMAD.X R52, R47, 0x1, R4.reuse, P2 ;  /* 0x000000012f347824 */ /* 0x100fe400010e0604 */
[----:B------:R-:W-:Y:S01]  /*d500*/  IMAD.X R39, R72, 0x1, R4, P1 ;  /* 0x0000000148277824 */ /* 0x000fe200008e0604 */
[----:B------:R-:W-:Y:S01]  /*d510*/  ISETP.GE.U32.AND P1, PT, R12, 0x7fffff74, PT ;  /* 0x7fffff740c00780c */ /* 0x000fe20003f26070 */
[----:B---3--:R0:W-:Y:S02]  /*d520*/  STL [R1+0x274], R28 ;  /* 0x0002741c01007387 */ /* 0x0081e40000100800 */
[----:B0-----:R-:W-:-:S05]  /*d530*/  IADD3 R28, P2, PT, R11, R0, RZ ;  /* 0x000000000b1c7210 */ /* 0x001fca0007f5e0ff */
[----:B------:R-:W-:Y:S02]  /*d540*/  IMAD.X R13, R8, 0x1, R3, P2 ;  /* 0x00000001080d7824 */ /* 0x000fe400010e0603 */
[----:B------:R-:W-:-:S05]  /*d550*/  @!P3 IMAD.MOV.U32 R12, RZ, RZ, R28 ;  /* 0x000000ffff0cb224 */ /* 0x000fca00078e001c */
[----:B------:R0:W2:Y:S01]  /*d560*/  @!P3 LDG.E.U8 R14, desc[UR20][R12.64] ;  /* 0x000000140c0eb981 */ /* 0x0000a2000c1e1100 */
[----:B------:R-:W-:-:S03]  /*d570*/  IADD3 R26, P2, PT, R11, R2, RZ ;  /* 0x000000020b1a7210 */ /* 0x000fc60007f5e0ff */
[----:B------:R1:W-:Y:S01]  /*d580*/  STL [R1+0x10bc], R28 ;  /* 0x0010bc1c01007387 */ /* 0x0003e20000100800 */
[----:B------:R-:W-:Y:S01]  /*d590*/  IMAD R11, R6, 0x73, RZ ;  /* 0x00000073060b7824 */ /* 0x000fe200078e02ff */
[----:B------:R-:W-:Y:S02]  /*d5a0*/  PRMT R93, RZ, 0x7610, R93 ;  /* 0x00007610ff5d7816 */ /* 0x000fe4000000005d */
[----:B------:R-:W-:Y:S01]  /*d5b0*/  STL [R1+0xc9c], R52 ;  /* 0x000c9c3401007387 */ /* 0x000fe20000100800 */
[----:B0-----:R-:W-:-:S03]  /*d5c0*/  @!P3 IMAD.MOV.U32 R12, RZ, RZ, R26 ;  /* 0x000000ffff0cb224 */ /* 0x001fc600078e001a */
[----:B------:R-:W-:Y:S01]  /*d5d0*/  STL [R1+0xd08], R38 ;  /* 0x000d082601007387 */ /* 0x000fe20000100800 */
[----:B-1----:R-:W-:-:S03]  /*d5e0*/  IMAD.X R28, R8, 0x1, R4, P2 ;  /* 0x00000001081c7824 */ /* 0x002fc600010e0604 */
[----:B------:R0:W-:Y:S01]  /*d5f0*/  STL [R1+0x10b8], R13 ;  /* 0x0010b80d01007387 */ /* 0x0001e20000100800 */
[----:B------:R-:W-:Y:S02]  /*d600*/  SHF.R.S32.HI R8, RZ, 0x1f, R11 ;  /* 0x0000001fff087819 */ /* 0x000fe4000001140b */
[----:B------:R-:W-:Y:S01]  /*d610*/  IADD3 R37, P2, PT, R11, R0, RZ ;  /* 0x000000000b257210 */ /* 0x000fe20007f5e0ff */
[----:B------:R-:W-:Y:S01]  /*d620*/  STL [R1+0xd04], R39 ;  /* 0x000d042701007387 */ /* 0x000fe20000100800 */
[----:B0-----:R-:W-:-:S03]  /*d630*/  @!P3 IMAD.MOV.U32 R13, RZ, RZ, R28 ;  /* 0x000000ffff0db224 */ /* 0x001fc600078e001c */
[----:B------:R0:W-:Y:S01]  /*d640*/  STL [R1+0x10c4], R26 ;  /* 0x0010c41a01007387 */ /* 0x0001e20000100800 */
[----:B------:R-:W-:-:S03]  /*d650*/  PRMT R34, RZ, 0x7610, R34 ;  /* 0x00007610ff227816 */ /* 0x000fc60000000022 */
[----:B------:R1:W3:Y:S01]  /*d660*/  @!P3 LDG.E.U8 R93, desc[UR20][R12.64] ;  /* 0x000000140c5db981 */ /* 0x0002e2000c1e1100 */
[----:B0-----:R-:W-:Y:S01]  /*d670*/  IADD3 R26, P3, PT, R11, R2, RZ ;  /* 0x000000020b1a7210 */ /* 0x001fe20007f7e0ff */
[----:B-1----:R-:W-:Y:S02]  /*d680*/  IMAD.X R13, R8, 0x1, R3, P2 ;  /* 0x00000001080d7824 */ /* 0x002fe400010e0603 */
[----:B------:R-:W-:Y:S01]  /*d690*/  @!P5 IMAD.MOV.U32 R12, RZ, RZ, R37 ;  /* 0x000000ffff0cd224 */ /* 0x000fe200078e0025 */
[----:B------:R-:W-:-:S04]  /*d6a0*/  PRMT R17, RZ, 0x7610, R17 ;  /* 0x00007610ff117816 */ /* 0x000fc80000000011 */
[----:B------:R0:W3:Y:S02]  /*d6b0*/  @!P5 LDG.E.U8 R34, desc[UR20][R12.64] ;  /* 0x000000140c22d981 */ /* 0x0000e4000c1e1100 */
[----:B0-----:R-:W-:Y:S02]  /*d6c0*/  @!P5 IMAD.MOV.U32 R12, RZ, RZ, R26 ;  /* 0x000000ffff0cd224 */ /* 0x001fe400078e001a */
[----:B--2---:R-:W-:Y:S04]  /*d6d0*/  STL [R1+0x244], R14 ;  /* 0x0002440e01007387 */ /* 0x004fe80000100800 */
[----:B------:R0:W-:Y:S04]  /*d6e0*/  STL [R1+0x10c0], R28 ;  /* 0x0010c01c01007387 */ /* 0x0001e80000100800 */
[----:B------:R-:W-:Y:S04]  /*d6f0*/  STL [R1+0x1120], R37 ;  /* 0x0011202501007387 */ /* 0x000fe80000100800 */
[----:B------:R-:W-:Y:S01]  /*d700*/  STL [R1+0x1128], R26 ;  /* 0x0011281a01007387 */ /* 0x000fe20000100800 */
[----:B0-----:R-:W-:-:S03]  /*d710*/  IMAD.X R28, R8, 0x1, R4, P3 ;  /* 0x00000001081c7824 */ /* 0x001fc600018e0604 */
[----:B------:R0:W-:Y:S02]  /*d720*/  STL [R1+0x111c], R13 ;  /* 0x00111c0d01007387 */ /* 0x0001e40000100800 */
[----:B0-----:R-:W-:-:S05]  /*d730*/  @!P5 IMAD.MOV.U32 R13, RZ, RZ, R28 ;  /* 0x000000ffff0dd224 */ /* 0x001fca00078e001c */
[----:B------:R0:W2:Y:S01]  /*d740*/  @!P5 LDG.E.U8 R17, desc[UR20][R12.64] ;  /* 0x000000140c11d981 */ /* 0x0000a2000c1e1100 */
[----:B------:R-:W-:-:S03]  /*d750*/  IMAD R11, R6, 0x7b, RZ ;  /* 0x0000007b060b7824 */ /* 0x000fc600078e02ff */
[----:B------:R-:W-:Y:S02]  /*d760*/  STL [R1+0x1124], R28 ;  /* 0x0011241c01007387 */ /* 0x000fe40000100800 */
[----:B------:R-:W-:Y:S02]  /*d770*/  SHF.R.S32.HI R8, RZ, 0x1f, R11 ;  /* 0x0000001fff087819 */ /* 0x000fe4000001140b */
[-C--:B------:R-:W-:Y:S01]  /*d780*/  IADD3 R26, P5, PT, R11, R2.reuse, RZ ;  /* 0x000000020b1a7210 */ /* 0x080fe20007fbe0ff */
[----:B---3--:R1:W-:Y:S01]  /*d790*/  STL [R1+0x228], R34 ;  /* 0x0002282201007387 */ /* 0x0083e20000100800 */
[----:B0-----:R-:W-:Y:S01]  /*d7a0*/  VIADD R12, R21, 0xffffffe3 ;  /* 0xffffffe3150c7836 */ /* 0x001fe20000000000 */
[----:B-1----:R-:W-:Y:S01]  /*d7b0*/  IADD3 R34, P3, PT, R31, R2, RZ ;  /* 0x000000021f227210 */ /* 0x002fe20007f7e0ff */
[----:B------:R-:W-:-:S04]  /*d7c0*/  VIADD R13, R21, 0xffffffdb ;  /* 0xffffffdb150d7836 */ /* 0x000fc80000000000 */
[--C-:B------:R-:W-:Y:S01]  /*d7d0*/  IMAD.X R37, R75, 0x1, R4.reuse, P3 ;  /* 0x000000014b257824 */ /* 0x100fe200018e0604 */
[----:B------:R-:W-:Y:S01]  /*d7e0*/  PRMT R29, RZ, 0x7610, R29 ;  /* 0x00007610ff1d7816 */ /* 0x000fe2000000001d */
[----:B------:R-:W-:Y:S01]  /*d7f0*/  IMAD.X R28, R8, 0x1, R4, P5 ;  /* 0x00000001081c7824 */ /* 0x000fe200028e0604 */
[----:B------:R-:W-:Y:S02]  /*d800*/  ISETP.GE.U32.AND P5, PT, R13, 0x7fffff5c, PT ;  /* 0x7fffff5c0d00780c */ /* 0x000fe40003fa6070 */
[----:B----4-:R-:W-:Y:S01]  /*d810*/  PRMT R64, RZ, 0x7610, R64 ;  /* 0x00007610ff407816 */ /* 0x010fe20000000040 */
[----:B--2---:R0:W-:Y:S02]  /*d820*/  STL [R1+0x224], R17 ;  /* 0x0002241101007387 */ /* 0x0041e40000100800 */
[----:B0-----:R-:W-:Y:S01]  /*d830*/  IMAD.MOV.U32 R17, RZ, RZ, R7 ;  /* 0x000000ffff117224 */ /* 0x001fe200078e0007 */
[----:B------:R-:W-:-:S05]  /*d840*/  IADD3 R7, P3, PT, R11, R0, RZ ;  /* 0x000000000b077210 */ /* 0x000fca0007f7e0ff */
        /* <DEDUP_REMOVED lines=22> */
[----:B------:R-:W-:Y:S01]  /*d9b0*/  PRMT R25, RZ, 0x7610, R25 ;  /* 0x00007610ff197816 */ /* 0x000fe20000000019 */
[----:B------:R-:W-:-:S02]  /*d9c0*/  @!P6 IMAD.MOV.U32 R12, RZ, RZ, R24 ;  /* 0x000000ffff0ce224 */ /* 0x000fc400078e0018 */
[----:B------:R-:W-:Y:S02]  /*d9d0*/  @!P6 IMAD.MOV.U32 R13, RZ, RZ, R27 ;  /* 0x000000ffff0de224 */ /* 0x000fe400078e001b */
[C---:B------:R-:W-:Y:S01]  /*d9e0*/  VIADD R14, R21.reuse, 0xffffffeb ;  /* 0xffffffeb150e7836 */ /* 0x040fe20000000000 */
[----:B------:R-:W-:Y:S02]  /*d9f0*/  PRMT R75, RZ, 0x7610, R75 ;  /* 0x00007610ff4b7816 */ /* 0x000fe4000000004b */
[----:B------:R-:W-:Y:S01]  /*da00*/  PRMT R72, RZ, 0x7610, R72 ;  /* 0x00007610ff487816 */ /* 0x000fe20000000048 */
[----:B------:R0:W2:Y:S01]  /*da10*/  @!P6 LDG.E.U8 R25, desc[UR20][R12.64] ;  /* 0x000000140c19e981 */ /* 0x0000a2000c1e1100 */
[----:B------:R-:W-:Y:S02]  /*da20*/  ISETP.GE.U32.AND P2, PT, R14, 0x7fffff6c, PT ;  /* 0x7fffff6c0e00780c */ /* 0x000fe40003f46070 */
[----:B------:R-:W-:Y:S01]  /*da30*/  PRMT R61, RZ, 0x7610, R61 ;  /* 0x00007610ff3d7816 */ /* 0x000fe2000000003d */
[----:B------:R-:W-:Y:S01]  /*da40*/  VIADD R8, R21, 0xffffffd3 ;  /* 0xffffffd315087836 */ /* 0x000fe20000000000 */
[----:B------:R-:W-:Y:S01]  /*da50*/  PRMT R54, RZ, 0x7610, R54 ;  /* 0x00007610ff367816 */ /* 0x000fe20000000036 */
[----:B------:R-:W2:Y:S01]  /*da60*/  LDL.LU R27, [R1+0x1bb4] ;  /* 0x001bb400011b7983 */ /* 0x000ea20000300800 */
[----:B----4-:R-:W-:Y:S01]  /*da70*/  PRMT R7, RZ, 0x7610, R7 ;  /* 0x00007610ff077816 */ /* 0x010fe20000000007 */
[----:B0-----:R-:W-:-:S02]  /*da80*/  @!P6 IMAD.MOV.U32 R12, RZ, RZ, R20 ;  /* 0x000000ffff0ce224 */ /* 0x001fc400078e0014 */
[----:B------:R-:W-:Y:S01]  /*da90*/  @!P6 IMAD.MOV.U32 R13, RZ, RZ, R16 ;  /* 0x000000ffff0de224 */ /* 0x000fe200078e0010 */
[----:B------:R-:W-:Y:S01]  /*daa0*/  ISETP.GE.U32.AND P0, PT, R8, 0x7fffff54, PT ;  /* 0x7fffff540800780c */ /* 0x000fe20003f06070 */
[----:B------:R-:W4:Y:S04]  /*dab0*/  LDL.LU R24, [R1+0x1bb0] ;  /* 0x001bb00001187983 */ /* 0x000f280000300800 */
[----:B------:R0:W2:Y:S02]  /*dac0*/  @!P6 LDG.E.U8 R7, desc[UR20][R12.64] ;  /* 0x000000140c07e981 */ /* 0x0000a4000c1e1100 */
[----:B0-----:R-:W-:Y:S02]  /*dad0*/  @!P1 IMAD.MOV.U32 R12, RZ, RZ, R15 ;  /* 0x000000ffff0c9224 */ /* 0x001fe400078e000f */
[----:B------:R-:W-:Y:S01]  /*dae0*/  @!P1 IMAD.MOV.U32 R13, RZ, RZ, R5 ;  /* 0x000000ffff0d9224 */ /* 0x000fe200078e0005 */
[----:B------:R-:W-:Y:S01]  /*daf0*/  PRMT R47, RZ, 0x7610, R47 ;  /* 0x00007610ff2f7816 */ /* 0x000fe2000000002f */
[----:B------:R-:W-:Y:S01]  /*db00*/  VIADD R8, R21, 0xffffffcb ;  /* 0xffffffcb15087836 */ /* 0x000fe20000000000 */
[----:B------:R-:W-:-:S04]  /*db10*/  PRMT R42, RZ, 0x7610, R42 ;  /* 0x00007610ff2a7816 */ /* 0x000fc8000000002a */
[----:B------:R-:W-:Y:S01]  /*db20*/  ISETP.GE.U32.AND P6, PT, R8, 0x7fffff4c, PT ;  /* 0x7fffff4c0800780c */ /* 0x000fe20003fc6070 */
[----:B------:R-:W-:Y:S01]  /*db30*/  VIADD R8, R21, 0xffffffc3 ;  /* 0xffffffc315087836 */ /* 0x000fe20000000000 */
[----:B------:R-:W-:Y:S02]  /*db40*/  PRMT R14, RZ, 0x7610, R14 ;  /* 0x00007610ff0e7816 */ /* 0x000fe4000000000e */
[----:B------:R-:W-:Y:S02]  /*db50*/  PRMT R11, RZ, 0x7610, R11 ;  /* 0x00007610ff0b7816 */ /* 0x000fe4000000000b */
[----:B---3--:R-:W-:-:S06]  /*db60*/  PRMT R64, RZ, 0x7610, R64 ;  /* 0x00007610ff407816 */ /* 0x008fcc0000000040 */
        /* <DEDUP_REMOVED lines=17> */
[----:B------:R-:W-:Y:S02]  /*dc80*/  VIADD R8, R21, 0xffffffbb ;  /* 0xffffffbb15087836 */ /* 0x000fe40000000000 */
        /* <DEDUP_REMOVED lines=20> */
[----:B------:R1:W-:Y:S01]  /*ddd0*/  STL [R1+0x1f8], R7 ;  /* 0x0001f80701007387 */ /* 0x0003e20000100800 */
[----:B------:R-:W-:-:S03]  /*dde0*/  IMAD R84, R6, 0x5, RZ ;  /* 0x0000000506547824 */ /* 0x000fc600078e02ff */
[----:B-1----:R-:W2:Y:S04]  /*ddf0*/  LDL.LU R7, [R1+0x1ba0] ;  /* 0x001ba00001077983 */ /* 0x002ea80000300800 */
[----:B------:R-:W2:Y:S04]  /*de00*/  LDL.LU R5, [R1+0x1b9c] ;  /* 0x001b9c0001057983 */ /* 0x000ea80000300800 */
[----:B------:R-:W2:Y:S01]  /*de10*/  LDL.LU R15, [R1+0x1b98] ;  /* 0x001b9800010f7983 */ /* 0x000ea20000300800 */
[----:B0-----:R-:W-:Y:S01]  /*de20*/  VIADD R12, R21, 0xffffffab ;  /* 0xffffffab150c7836 */ /* 0x001fe20000000000 */
[----:B------:R-:W-:-:S02]  /*de30*/  PRMT R35, RZ, 0x7610, R35 ;  /* 0x00007610ff237816 */ /* 0x000fc40000000023 */
[----:B---3--:R0:W-:Y:S04]  /*de40*/  STL [R1+0x1f0], R64 ;  /* 0x0001f04001007387 */ /* 0x0081e80000100800 */
[----:B0-----:R-:W3:Y:S04]  /*de50*/  LDL.LU R64, [R1+0x1b94] ;  /* 0x001b940001407983 */ /* 0x001ee80000300800 */
[----:B------:R-:W3:Y:S04]  /*de60*/  LDL.LU R10, [R1+0x1b90] ;  /* 0x001b9000010a7983 */ /* 0x000ee80000300800 */
[----:B------:R-:W3:Y:S04]  /*de70*/  LDL.LU R9, [R1+0x1b8c] ;  /* 0x001b8c0001097983 */ /* 0x000ee80000300800 */
[----:B----4-:R0:W-:Y:S04]  /*de80*/  STL [R1+0x1c0], R14 ;  /* 0x0001c00e01007387 */ /* 0x0101e80000100800 */
[----:B------:R-:W-:Y:S01]  /*de90*/  STL [R1+0x1e8], R75 ;  /* 0x0001e84b01007387 */ /* 0x000fe20000100800 */
[----:B0-----:R-:W-:-:S05]  /*dea0*/  IMAD R14, R6, 0x34, RZ ;  /* 0x00000034060e7824 */ /* 0x001fca00078e02ff */
[----:B------:R-:W-:Y:S01]  /*deb0*/  IADD3 R13, P5, PT, R14, R0, RZ ;  /* 0x000000000e0d7210 */ /* 0x000fe20007fbe0ff */
[----:B------:R0:W-:Y:S04]  /*dec0*/  STL [R1+0x1ac], R8 ;  /* 0x0001ac0801007387 */ /* 0x0001e80000100800 */
[----:B------:R-:W-:Y:S04]  /*ded0*/  STL [R1+0x1e0], R72 ;  /* 0x0001e04801007387 */ /* 0x000fe80000100800 */
[----:B------:R1:W-:Y:S01]  /*dee0*/  STL [R1+0x1b4], R11 ;  /* 0x0001b40b01007387 */ /* 0x0003e20000100800 */
[----:B0-----:R-:W-:-:S03]  /*def0*/  SHF.R.S32.HI R8, RZ, 0x1f, R14 ;  /* 0x0000001fff087819 */ /* 0x001fc6000001140e */
[----:B------:R0:W-:Y:S01]  /*df00*/  STL [R1+0x1d4], R54 ;  /* 0x0001d43601007387 */ /* 0x0001e20000100800 */
[----:B-1----:R-:W-:Y:S02]  /*df10*/  SHF.R.S32.HI R11, RZ, 0x1f, R84 ;  /* 0x0000001fff0b7819 */ /* 0x002fe40000011454 */
[----:B0-----:R-:W-:Y:S01]  /*df20*/  IADD3 R54, P0, PT, R84, R0, RZ ;  /* 0x0000000054367210 */ /* 0x001fe20007f1e0ff */
[--C-:B------:R-:W-:Y:S01]  /*df30*/  IMAD.X R37, R8, 0x1, R3.reuse, P5 ;  /* 0x0000000108257824 */ /* 0x100fe200028e0603 */
[----:B------:R-:W-:Y:S03]  /*df40*/  STL [R1+0x1dc], R61 ;  /* 0x0001dc3d01007387 */ /* 0x000fe60000100800 */
[----:B------:R-:W-:Y:S01]  /*df50*/  IMAD.X R56, R11, 0x1, R3, P0 ;  /* 0x000000010b387824 */ /* 0x000fe200000e0603 */
[----:B------:R-:W-:Y:S01]  /*df60*/  ISETP.GE.U32.AND P0, PT, R12, 0x7fffff2c, PT ;  /* 0x7fffff2c0c00780c */ /* 0x000fe20003f06070 */
[----:B------:R0:W-:Y:S01]  /*df70*/  STL [R1+0xdc0], R13 ;  /* 0x000dc00d01007387 */ /* 0x0001e20000100800 */
[----:B------:R-:W-:-:S02]  /*df80*/  @!P6 IMAD.MOV.U32 R12, RZ, RZ, R13 ;  /* 0x000000ffff0ce224 */ /* 0x000fc400078e000d */
[----:B0-----:R-:W-:-:S05]  /*df90*/  @!P6 IMAD.MOV.U32 R13, RZ, RZ, R37 ;  /* 0x000000ffff0de224 */ /* 0x001fca00078e0025 */
[----:B------:R0:W4:Y:S01]  /*dfa0*/  @!P6 LDG.E.U8 R35, desc[UR20][R12.64] ;  /* 0x000000140c23e981 */ /* 0x000122000c1e1100 */
[----:B------:R-:W-:Y:S01]  /*dfb0*/  IADD3 R34, P5, PT, R14, R2, RZ ;  /* 0x000000020e227210 */ /* 0x000fe20007fbe0ff */
[----:B------:R-:W-:Y:S01]  /*dfc0*/  IMAD R87, R6, 0xd, RZ ;  /* 0x0000000d06577824 */ /* 0x000fe200078e02ff */
[----:B------:R-:W-:Y:S01]  /*dfd0*/  PRMT R32, RZ, 0x7610, R32 ;  /* 0x00007610ff207816 */ /* 0x000fe20000000020 */
[----:B------:R-:W-:Y:S02]  /*dfe0*/  STL [R1+0x320], R54 ;  /* 0x0003203601007387 */ /* 0x000fe40000100800 */
[----:B------:R-:W-:Y:S01]  /*dff0*/  IMAD.X R8, R8, 0x1, R4, P5 ;  /* 0x0000000108087824 */ /* 0x000fe200028e0604 */
[----:B------:R-:W-:Y:S01]  /*e000*/  SHF.R.S32.HI R14, RZ, 0x1f, R87 ;  /* 0x0000001fff0e7819 */ /* 0x000fe20000011457 */
[----:B------:R-:W-:Y:S01]  /*e010*/  STL [R1+0xdbc], R37 ;  /* 0x000dbc2501007387 */ /* 0x000fe20000100800 */
[----:B------:R-:W-:Y:S01]  /*e020*/  IADD3 R49, P5, PT, R87, R0, RZ ;  /* 0x0000000057317210 */ /* 0x000fe20007fbe0ff */
[----:B0-----:R-:W-:-:S02]  /*e030*/  @!P6 IMAD.MOV.U32 R12, RZ, RZ, R34 ;  /* 0x000000ffff0ce224 */ /* 0x001fc400078e0022 */
[----:B------:R0:W-:Y:S01]  /*e040*/  STL [R1+0x1cc], R47 ;  /* 0x0001cc2f01007387 */ /* 0x0001e20000100800 */
[----:B------:R-:W-:Y:S02]  /*e050*/  @!P6 IMAD.MOV.U32 R13, RZ, RZ, R8 ;  /* 0x000000ffff0de224 */ /* 0x000fe400078e0008 */
[----:B------:R-:W-:Y:S01]  /*e060*/  IMAD R39, R6, 0x15, RZ ;  /* 0x0000001506277824 */ /* 0x000fe200078e02ff */
[----:B------:R-:W-:Y:S01]  /*e070*/  STL [R1+0x31c], R56 ;  /* 0x00031c3801007387 */ /* 0x000fe20000100800 */
[----:B------:R-:W-:Y:S02]  /*e080*/  IMAD.X R50, R14, 0x1, R3, P5 ;  /* 0x000000010e327824 */ /* 0x000fe400028e0603 */
[----:B0-----:R-:W-:Y:S01]  /*e090*/  IMAD R47, R6, 0x3c, RZ ;  /* 0x0000003c062f7824 */ /* 0x001fe200078e02ff */
[----:B------:R0:W-:Y:S04]  /*e0a0*/  STL [R1+0xdc8], R34 ;  /* 0x000dc82201007387 */ /* 0x0001e80000100800 */
[----:B------:R1:W3:Y:S04]  /*e0b0*/  @!P6 LDG.E.U8 R32, desc[UR20][R12.64] ;  /* 0x000000140c20e981 */ /* 0x0002e8000c1e1100 */
[----:B------:R2:W-:Y:S01]  /*e0c0*/  STL [R1+0x1c8], R42 ;  /* 0x0001c82a01007387 */ /* 0x0005e20000100800 */
[----:B0-----:R-:W-:-:S03]  /*e0d0*/  IADD3 R34, P6, PT, R47, R0, RZ ;  /* 0x000000002f227210 */ /* 0x001fc60007fde0ff */
[----:B------:R0:W-:Y:S01]  /*e0e0*/  STL [R1+0xdc4], R8 ;  /* 0x000dc40801007387 */ /* 0x0001e20000100800 */
[----:B------:R-:W-:Y:S01]  /*e0f0*/  IADD3 R41, P5, PT, R39, R0, RZ ;  /* 0x0000000027297210 */ /* 0x000fe20007fbe0ff */
[----:B-1----:R-:W-:Y:S02]  /*e100*/  VIADD R12, R21, 0xffffffa3 ;  /* 0xffffffa3150c7836 */ /* 0x002fe40000000000 */
[----:B------:R-:W-:Y:S01]  /*e110*/  STL [R1+0xba8], R49 ;  /* 0x000ba83101007387 */ /* 0x000fe20000100800 */
[----:B--2---:R-:W-:-:S03]  /*e120*/  SHF.R.S32.HI R42, RZ, 0x1f, R39 ;  /* 0x0000001fff2a7819 */ /* 0x004fc60000011427 */
[----:B------:R-:W-:Y:S01]  /*e130*/  STL [R1+0xba4], R50 ;  /* 0x000ba43201007387 */ /* 0x000fe20000100800 */
[----:B0-----:R-:W-:-:S03]  /*e140*/  SHF.R.S32.HI R8, RZ, 0x1f, R47 ;  /* 0x0000001fff087819 */ /* 0x001fc6000001142f */
[----:B------:R-:W-:Y:S01]  /*e150*/  STL [R1+0xe30], R34 ;  /* 0x000e302201007387 */ /* 0x000fe20000100800 */
[----:B------:R-:W-:Y:S01]  /*e160*/  IMAD.X R44, R42, 0x1, R3, P5 ;  /* 0x000000012a2c7824 */ /* 0x000fe200028e0603 */
[----:B------:R-:W-:Y:S02]  /*e170*/  PRMT R25, RZ, 0x7610, R25 ;  /* 0x00007610ff197816 */ /* 0x000fe40000000019 */
[----:B------:R-:W-:Y:S01]  /*e180*/  ISETP.GE.U32.AND P5, PT, R12, 0x7fffff24, PT ;  /* 0x7fffff240c00780c */ /* 0x000fe20003fa6070 */
[----:B------:R-:W-:Y:S01]  /*e190*/  @!P1 IMAD.MOV.U32 R12, RZ, RZ, R34 ;  /* 0x000000ffff0c9224 */ /* 0x000fe200078e0022 */
[----:B----4-:R0:W-:Y:S02]  /*e1a0*/  STL [R1+0x1a8], R35 ;  /* 0x0001a82301007387 */ /* 0x0101e40000100800 */
[----:B0-----:R-:W-:-:S04]  /*e1b0*/  IMAD.X R35, R8, 0x1, R3, P6 ;  /* 0x0000000108237824 */ /* 0x001fc800030e0603 */
[----:B------:R-:W-:-:S05]  /*e1c0*/  @!P1 IMAD.MOV.U32 R13, RZ, RZ, R35 ;  /* 0x000000ffff0d9224 */ /* 0x000fca00078e0023 */
[----:B------:R0:W2:Y:S04]  /*e1d0*/  @!P1 LDG.E.U8 R25, desc[UR20][R12.64] ;  /* 0x000000140c199981 */ /* 0x0000a8000c1e1100 */
[----:B------:R-:W-:Y:S04]  /*e1e0*/  STL [R1+0xc28], R41 ;  /* 0x000c282901007387 */ /* 0x000fe80000100800 */
[----:B------:R1:W-:Y:S04]  /*e1f0*/  STL [R1+0xe2c], R35 ;  /* 0x000e2c2301007387 */ /* 0x0003e80000100800 */
[----:B---3--:R3:W-:Y:S01]  /*e200*/  STL [R1+0x1a4], R32 ;  /* 0x0001a42001007387 */ /* 0x0087e20000100800 */
[----:B-1----:R-:W-:Y:S01]  /*e210*/  IMAD R35, R6, 0x1d, RZ ;  /* 0x0000001d06237824 */ /* 0x002fe200078e02ff */
[----:B---3--:R-:W-:-:S02]  /*e220*/  IADD3 R32, P6, PT, R47, R2, RZ ;  /* 0x000000022f207210 */ /* 0x008fc40007fde0ff */
[----:B------:R-:W-:Y:S02]  /*e230*/  STL [R1+0xc24], R44 ;  /* 0x000c242c01007387 */ /* 0x000fe40000100800 */
[----:B------:R-:W-:Y:S01]  /*e240*/  SHF.R.S32.HI R47, RZ, 0x1f, R35 ;  /* 0x0000001fff2f7819 */ /* 0x000fe20000011423 */
[----:B------:R-:W-:Y:S01]  /*e250*/  IMAD.X R8, R8, 0x1, R4, P6 ;  /* 0x0000000108087824 */ /* 0x000fe200030e0604 */
[----:B------:R-:W-:Y:S01]  /*e260*/  IADD3 R37, P6, PT, R35, R0, RZ ;  /* 0x0000000023257210 */ /* 0x000fe20007fde0ff */
[----:B------:R-:W-:Y:S01]  /*e270*/  STL [R1+0xe38], R32 ;  /* 0x000e382001007387 */ /* 0x000fe20000100800 */
[----:B------:R-:W-:Y:S01]  /*e280*/  PRMT R24, RZ, 0x7610, R24 ;  /* 0x00007610ff187816 */ /* 0x000fe20000000018 */
[----:B------:R-:W-:Y:S02]  /*e290*/  IMAD R75, R6, 0x44, RZ ;  /* 0x00000044064b7824 */ /* 0x000fe400078e02ff */
[----:B0-----:R-:W-:Y:S02]  /*e2a0*/  @!P1 IMAD.MOV.U32 R12, RZ, RZ, R32 ;  /* 0x000000ffff0c9224 */ /* 0x001fe400078e0020 */
[----:B------:R-:W-:-:S02]  /*e2b0*/  @!P1 IMAD.MOV.U32 R13, RZ, RZ, R8 ;  /* 0x000000ffff0d9224 */ /* 0x000fc400078e0008 */
[----:B------:R-:W-:Y:S01]  /*e2c0*/  IMAD.X R38, R47, 0x1, R3, P6 ;  /* 0x000000012f267824 */ /* 0x000fe200030e0603 */
[----:B------:R-:W-:Y:S02]  /*e2d0*/  IADD3 R52, P6, PT, R75, R0, RZ ;  /* 0x000000004b347210 */ /* 0x000fe40007fde0ff */
        /* <DEDUP_REMOVED lines=26> */
[----:B---3--:R1:W-:Y:S04]  /*e480*/  STL [R1+0x19c], R24 ;  /* 0x00019c1801007387 */ /* 0x0083e80000100800 */
[----:B------:R-:W-:Y:S04]  /*e490*/  STL [R1+0xd0c], R34 ;  /* 0x000d0c2201007387 */ /* 0x000fe80000100800 */
[----:B------:R3:W-:Y:S01]  /*e4a0*/  STL [R1+0xea8], R51 ;  /* 0x000ea83301007387 */ /* 0x0007e20000100800 */
[----:B-1----:R-:W-:-:S03]  /*e4b0*/  IMAD R24, R6, 0x2d, RZ ;  /* 0x0000002d06187824 */ /* 0x002fc600078e02ff */
[----:B------:R1:W-:Y:S01]  /*e4c0*/  STL [R1+0xea4], R8 ;  /* 0x000ea40801007387 */ /* 0x0003e20000100800 */
[----:B------:R-:W-:Y:S01]  /*e4d0*/  IMAD R78, R6, 0x4c, RZ ;  /* 0x0000004c064e7824 */ /* 0x000fe200078e02ff */
[----:B------:R-:W-:Y:S01]  /*e4e0*/  SHF.R.S32.HI R75, RZ, 0x1f, R24 ;  /* 0x0000001fff4b7819 */ /* 0x000fe20000011418 */
[----:B0-----:R-:W-:Y:S01]  /*e4f0*/  VIADD R12, R21, 0xffffff93 ;  /* 0xffffff93150c7836 */ /* 0x001fe20000000000 */
[----:B---3--:R-:W-:Y:S02]  /*e500*/  IADD3 R51, P2, PT, R84, R2, RZ ;  /* 0x0000000254337210 */ /* 0x008fe40007f5e0ff */
[----:B-1----:R-:W-:-:S03]  /*e510*/  SHF.R.S32.HI R8, RZ, 0x1f, R78 ;  /* 0x0000001fff087819 */ /* 0x002fc6000001144e */
[----:B------:R-:W-:Y:S01]  /*e520*/  IMAD.X R52, R11, 0x1, R4, P2 ;  /* 0x000000010b347824 */ /* 0x000fe200010e0604 */
[----:B------:R-:W-:Y:S02]  /*e530*/  PRMT R60, RZ, 0x7610, R60 ;  /* 0x00007610ff3c7816 */ /* 0x000fe4000000003c */
[----:B------:R-:W-:Y:S02]  /*e540*/  ISETP.GE.U32.AND P2, PT, R12, 0x7fffff14, PT ;  /* 0x7fffff140c00780c */ /* 0x000fe40003f46070 */
[----:B------:R-:W-:Y:S01]  /*e550*/  PRMT R48, RZ, 0x7610, R48 ;  /* 0x00007610ff307816 */ /* 0x000fe20000000030 */
[----:B--2---:R0:W-:Y:S02]  /*e560*/  STL [R1+0x198], R30 ;  /* 0x0001981e01007387 */ /* 0x0041e40000100800 */
[----:B0-----:R-:W-:-:S05]  /*e570*/  IADD3 R30, P6, PT, R24, R0, RZ ;  /* 0x00000000181e7210 */ /* 0x001fca0007fde0ff */
[----:B------:R-:W-:Y:S04]  /*e580*/  STL [R1+0xd70], R30 ;  /* 0x000d701e01007387 */ /* 0x000fe80000100800 */
[----:B----4-:R0:W-:Y:S02]  /*e590*/  STL [R1+0x194], R31 ;  /* 0x0001941f01007387 */ /* 0x0101e40000100800 */
[----:B0-----:R-:W-:Y:S01]  /*e5a0*/  IMAD.X R31, R75, 0x1, R3, P6 ;  /* 0x000000014b1f7824 */ /* 0x001fe200030e0603 */
[----:B------:R-:W-:-:S05]  /*e5b0*/  IADD3 R61, P6, PT, R78, R0, RZ ;  /* 0x000000004e3d7210 */ /* 0x000fca0007fde0ff */
[----:B------:R-:W-:Y:S01]  /*e5c0*/  IMAD.X R89, R8, 0x1, R3, P6 ;  /* 0x0000000108597824 */ /* 0x000fe200030e0603 */
[----:B------:R-:W-:Y:S01]  /*e5d0*/  IADD3 R59, P6, PT, R78, R2, RZ ;  /* 0x000000024e3b7210 */ /* 0x000fe20007fde0ff */
[----:B------:R-:W-:Y:S01]  /*e5e0*/  @!P3 IMAD.MOV.U32 R12, RZ, RZ, R61 ;  /* 0x000000ffff0cb224 */ /* 0x000fe200078e003d */
[----:B------:R-:W-:Y:S01]  /*e5f0*/  STL [R1+0xd6c], R31 ;  /* 0x000d6c1f01007387 */ /* 0x000fe20000100800 */
[----:B------:R-:W-:-:S03]  /*e600*/  @!P3 IMAD.MOV.U32 R13, RZ, RZ, R89 ;  /* 0x000000ffff0db224 */ /* 0x000fc600078e0059 */
[----:B------:R0:W-:Y:S04]  /*e610*/  STL [R1+0xf10], R61 ;  /* 0x000f103d01007387 */ /* 0x0001e80000100800 */
[----:B------:R1:W2:Y:S01]  /*e620*/  @!P3 LDG.E.U8 R60, desc[UR20][R12.64] ;  /* 0x000000140c3cb981 */ /* 0x0002a2000c1e1100 */
[----:B0-----:R-:W-:Y:S02]  /*e630*/  IMAD.X R61, R8, 0x1, R4, P6 ;  /* 0x00000001083d7824 */ /* 0x001fe400030e0604 */
[----:B-1----:R-:W-:Y:S02]  /*e640*/  @!P3 IMAD.MOV.U32 R12, RZ, RZ, R59 ;  /* 0x000000ffff0cb224 */ /* 0x002fe400078e003b */
[----:B------:R-:W-:-:S05]  /*e650*/  @!P3 IMAD.MOV.U32 R13, RZ, RZ, R61 ;  /* 0x000000ffff0db224 */ /* 0x000fca00078e003d */
[----:B------:R0:W3:Y:S01]  /*e660*/  @!P3 LDG.E.U8 R48, desc[UR20][R12.64] ;  /* 0x000000140c30b981 */ /* 0x0000e2000c1e1100 */
[----:B------:R-:W-:-:S03]  /*e670*/  IMAD R11, R6, 0x54, RZ ;  /* 0x00000054060b7824 */ /* 0x000fc600078e02ff */
[----:B------:R-:W-:Y:S04]  /*e680*/  STL [R1+0x328], R51 ;  /* 0x0003283301007387 */ /* 0x000fe80000100800 */
[----:B------:R-:W-:Y:S04]  /*e690*/  STL [R1+0xf0c], R89 ;  /* 0x000f0c5901007387 */ /* 0x000fe80000100800 */
[----:B------:R-:W-:Y:S04]  /*e6a0*/  STL [R1+0x324], R52 ;  /* 0x0003243401007387 */ /* 0x000fe80000100800 */
[----:B------:R-:W-:Y:S04]  /*e6b0*/  STL [R1+0xf18], R59 ;  /* 0x000f183b01007387 */ /* 0x000fe80000100800 */
[----:B------:R-:W-:Y:S01]  /*e6c0*/  STL [R1+0xf14], R61 ;  /* 0x000f143d01007387 */ /* 0x000fe20000100800 */
[----:B------:R-:W-:-:S02]  /*e6d0*/  SHF.R.S32.HI R8, RZ, 0x1f, R11 ;  /* 0x0000001fff087819 */ /* 0x000fc4000001140b */
[----:B------:R-:W-:Y:S02]  /*e6e0*/  PRMT R45, RZ, 0x7610, R45 ;  /* 0x00007610ff2d7816 */ /* 0x000fe4000000002d */
[----:B------:R-:W-:Y:S01]  /*e6f0*/  PRMT R40, RZ, 0x7610, R40 ;  /* 0x00007610ff287816 */ /* 0x000fe20000000028 */
[----:B--2---:R1:W-:Y:S02]  /*e700*/  STL [R1+0x190], R60 ;  /* 0x0001903c01007387 */ /* 0x0043e40000100800 */
[----:B-1----:R-:W-:-:S05]  /*e710*/  IADD3 R60, P6, PT, R11, R0, RZ ;  /* 0x000000000b3c7210 */ /* 0x002fca0007fde0ff */
[----:B------:R-:W-:Y:S01]  /*e720*/  STL [R1+0xf80], R60 ;  /* 0x000f803c01007387 */ /* 0x000fe20000100800 */
[----:B0-----:R-:W-:-:S03]  /*e730*/  IMAD.X R12, R8, 0x1, R3, P6 ;  /* 0x00000001080c7824 */ /* 0x001fc600030e0603 */
[----:B---3--:R0:W-:Y:S01]  /*e740*/  STL [R1+0x18c], R48 ;  /* 0x00018c3001007387 */ /* 0x0081e20000100800 */
[----:B------:R-:W-:Y:S01]  /*e750*/  @!P0 IMAD.MOV.U32 R13, RZ, RZ, R12 ;  /* 0x000000ffff0d8224 */ /* 0x000fe200078e000c */
[----:B0-----:R-:W-:-:S05]  /*e760*/  IADD3 R48, P3, PT, R11, R2, RZ ;  /* 0x000000020b307210 */ /* 0x001fca0007f7e0ff */
[----:B------:R-:W-:Y:S04]  /*e770*/  STL [R1+0xf88], R48 ;  /* 0x000f883001007387 */ /* 0x000fe80000100800 */
[----:B------:R0:W-:Y:S02]  /*e780*/  STL [R1+0xf7c], R12 ;  /* 0x000f7c0c01007387 */ /* 0x0001e40000100800 */
[----:B0-----:R-:W-:-:S05]  /*e790*/  @!P0 IMAD.MOV.U32 R12, RZ, RZ, R60 ;  /* 0x000000ffff0c8224 */ /* 0x001fca00078e003c */
[----:B------:R0:W2:Y:S01]  /*e7a0*/  @!P0 LDG.E.U8 R45, desc[UR20][R12.64] ;  /* 0x000000140c2d8981 */ /* 0x0000a2000c1e1100 */
[----:B------:R-:W-:Y:S02]  /*e7b0*/  IMAD.X R59, R8, 0x1, R4, P3 ;  /* 0x00000001083b7824 */ /* 0x000fe400018e0604 */
[----:B0-----:R-:W-:Y:S02]  /*e7c0*/  @!P0 IMAD.MOV.U32 R12, RZ, RZ, R48 ;  /* 0x000000ffff0c8224 */ /* 0x001fe400078e0030 */
[----:B------:R-:W-:-:S05]  /*e7d0*/  @!P0 IMAD.MOV.U32 R13, RZ, RZ, R59 ;  /* 0x000000ffff0d8224 */ /* 0x000fca00078e003b */
[----:B------:R0:W3:Y:S01]  /*e7e0*/  @!P0 LDG.E.U8 R40, desc[UR20][R12.64] ;  /* 0x000000140c288981 */ /* 0x0000e2000c1e1100 */
[----:B------:R-:W-:-:S03]  /*e7f0*/  IMAD R11, R6, 0x5c, RZ ;  /* 0x0000005c060b7824 */ /* 0x000fc600078e02ff */
[----:B------:R-:W-:Y:S01]  /*e800*/  STL [R1+0xf84], R59 ;  /* 0x000f843b01007387 */ /* 0x000fe20000100800 */
[-C--:B------:R-:W-:Y:S02]  /*e810*/  IADD3 R39, P0, PT, R39, R2.reuse, RZ ;  /* 0x0000000227277210 */ /* 0x080fe40007f1e0ff */
[----:B------:R-:W-:Y:S01]  /*e820*/  SHF.R.S32.HI R8, RZ, 0x1f, R11 ;  /* 0x0000001fff087819 */ /* 0x000fe2000001140b */
[----:B0-----:R-:W-:Y:S01]  /*e830*/  VIADD R12, R21, 0xffffff83 ;  /* 0xffffff83150c7836 */ /* 0x001fe20000000000 */
[----:B------:R-:W-:Y:S01]  /*e840*/  PRMT R36, RZ, 0x7610, R36 ;  /* 0x00007610ff247816 */ /* 0x000fe20000000024 */
[----:B--2---:R0:W-:Y:S02]  /*e850*/  STL [R1+0x188], R45 ;  /* 0x0001882d01007387 */ /* 0x0041e40000100800 */
[----:B0-----:R-:W-:-:S05]  /*e860*/  IADD3 R45, P3, PT, R87, R2, RZ ;  /* 0x00000002572d7210 */ /* 0x001fca0007f7e0ff */
[----:B------:R-:W-:Y:S01]  /*e870*/  IMAD.X R48, R14, 0x1, R4, P3 ;  /* 0x000000010e307824 */ /* 0x000fe200018e0604 */
[C---:B------:R-:W-:Y:S01]  /*e880*/  IADD3 R59, P3, PT, R11.reuse, R0, RZ ;  /* 0x000000000b3b7210 */ /* 0x040fe20007f7e0ff */
[----:B------:R-:W-:Y:S04]  /*e890*/  STL [R1+0xbb0], R45 ;  /* 0x000bb02d01007387 */ /* 0x000fe80000100800 */
[----:B------:R-:W-:Y:S01]  /*e8a0*/  STL [R1+0xbac], R48 ;  /* 0x000bac3001007387 */ /* 0x000fe20000100800 */
[----:B------:R-:W-:Y:S01]  /*e8b0*/  IMAD.X R13, R8, 0x1, R3, P3 ;  /* 0x00000001080d7824 */ /* 0x000fe200018e0603 */
[----:B------:R-:W-:Y:S02]  /*e8c0*/  IADD3 R60, P3, PT, R11, R2, RZ ;  /* 0x000000020b3c7210 */ /* 0x000fe40007f7e0ff */
[----:B------:R-:W-:Y:S01]  /*e8d0*/  STL [R1+0xff0], R59 ;  /* 0x000ff03b01007387 */ /* 0x000fe20000100800 */
[----:B------:R-:W-:-:S03]  /*e8e0*/  PRMT R14, RZ, 0x7610, R14 ;  /* 0x00007610ff0e7816 */ /* 0x000fc6000000000e */
[----:B------:R-:W-:Y:S04]  /*e8f0*/  STL [R1+0xc30], R39 ;  /* 0x000c302701007387 */ /* 0x000fe80000100800 */
[----:B---3--:R0:W-:Y:S02]  /*e900*/  STL [R1+0x180], R40 ;  /* 0x0001802801007387 */ /* 0x0081e40000100800 */
[--C-:B0-----:R-:W-:Y:S01]  /*e910*/  IMAD.X R40, R42, 0x1, R4.reuse, P0 ;  /* 0x000000012a287824 */ /* 0x101fe200000e0604 */
[----:B------:R-:W-:Y:S01]  /*e920*/  ISETP.GE.U32.AND P0, PT, R12, 0x7fffff04, PT ;  /* 0x7fffff040c00780c */ /* 0x000fe20003f06070 */
[----:B------:R-:W-:Y:S02]  /*e930*/  @!P5 IMAD.MOV.U32 R12, RZ, RZ, R59 ;  /* 0x000000ffff0cd224 */ /* 0x000fe400078e003b */
[----:B------:R-:W-:Y:S01]  /*e940*/  IMAD.X R42, R8, 0x1, R4, P3 ;  /* 0x00000001082a7824 */ /* 0x000fe200018e0604 */
[----:B------:R0:W-:Y:S04]  /*e950*/  STL [R1+0xfec], R13 ;  /* 0x000fec0d01007387 */ /* 0x0001e80000100800 */
[----:B------:R1:W2:Y:S02]  /*e960*/  @!P5 LDG.E.U8 R14, desc[UR20][R12.64] ;  /* 0x000000140c0ed981 */ /* 0x0002a4000c1e1100 */
[----:B-1----:R-:W-:-:S02]  /*e970*/  @!P5 IMAD.MOV.U32 R12, RZ, RZ, R60 ;  /* 0x000000ffff0cd224 */ /* 0x002fc400078e003c */
[----:B0-----:R-:W-:-:S05]  /*e980*/  @!P5 IMAD.MOV.U32 R13, RZ, RZ, R42 ;  /* 0x000000ffff0dd224 */ /* 0x001fca00078e002a */
[----:B------:R0:W3:Y:S01]  /*e990*/  @!P5 LDG.E.U8 R36, desc[UR20][R12.64] ;  /* 0x000000140c24d981 */ /* 0x0000e2000c1e1100 */
[----:B------:R-:W-:-:S03]  /*e9a0*/  IMAD R11, R6, 0x64, RZ ;  /* 0x00000064060b7824 */ /* 0x000fc600078e02ff */
[----:B------:R-:W-:Y:S02]  /*e9b0*/  STL [R1+0xc2c], R40 ;  /* 0x000c2c2801007387 */ /* 0x000fe40000100800 */
[----:B------:R-:W-:Y:S02]  /*e9c0*/  IADD3 R59, P3, PT, R11, R0, RZ ;  /* 0x000000000b3b7210 */ /* 0x000fe40007f7e0ff */
[----:B------:R-:W-:Y:S01]  /*e9d0*/  STL [R1+0xff8], R60 ;  /* 0x000ff83c01007387 */ /* 0x000fe20000100800 */
[----:B------:R-:W-:-:S05]  /*e9e0*/  SHF.R.S32.HI R8, RZ, 0x1f, R11 ;  /* 0x0000001fff087819 */ /* 0x000fca000001140b */
[----:B0-----:R-:W-:Y:S01]  /*e9f0*/  IMAD.X R12, R8, 0x1, R3, P3 ;  /* 0x00000001080c7824 */ /* 0x001fe200018e0603 */
[----:B------:R-:W-:-:S03]  /*ea00*/  PRMT R58, RZ, 0x7610, R58 ;  /* 0x00007610ff3a7816 */ /* 0x000fc6000000003a */
[----:B------:R-:W-:Y:S01]  /*ea10*/  @!P1 IMAD.MOV.U32 R13, RZ, RZ, R12 ;  /* 0x000000ffff0d9224 */ /* 0x000fe200078e000c */
[----:B------:R-:W-:Y:S01]  /*ea20*/  PRMT R27, RZ, 0x7610, R27 ;  /* 0x00007610ff1b7816 */ /* 0x000fe2000000001b */
[----:B--2---:R-:W-:Y:S04]  /*ea30*/  STL [R1+0x17c], R14 ;  /* 0x00017c0e01007387 */ /* 0x004fe80000100800 */
[----:B------:R-:W-:Y:S04]  /*ea40*/  STL [R1+0xff4], R42 ;  /* 0x000ff42a01007387 */ /* 0x000fe80000100800 */
[----:B------:R-:W-:Y:S04]  /*ea50*/  STL [R1+0x1060], R59 ;  /* 0x0010603b01007387 */ /* 0x000fe80000100800 */
[----:B---3--:R0:W-:Y:S02]  /*ea60*/  STL [R1+0x178], R36 ;  /* 0x0001782401007387 */ /* 0x0081e40000100800 */
[----:B0-----:R-:W-:-:S05]  /*ea70*/  IADD3 R36, P5, PT, R11, R2, RZ ;  /* 0x000000020b247210 */ /* 0x001fca0007fbe0ff */
[----:B------:R-:W-:Y:S04]  /*ea80*/  STL [R1+0x1068], R36 ;  /* 0x0010682401007387 */ /* 0x000fe80000100800 */
[----:B------:R0:W-:Y:S01]  /*ea90*/  STL [R1+0x105c], R12 ;  /* 0x00105c0c01007387 */ /* 0x0001e20000100800 */
[----:B------:R-:W-:Y:S02]  /*eaa0*/  IMAD.X R42, R8, 0x1, R4, P5 ;  /* 0x00000001082a7824 */ /* 0x000fe400028e0604 */
[----:B0-----:R-:W-:-:S05]  /*eab0*/  @!P1 IMAD.MOV.U32 R12, RZ, RZ, R59 ;  /* 0x000000ffff0c9224 */ /* 0x001fca00078e003b */
[----:B------:R0:W2:Y:S02]  /*eac0*/  @!P1 LDG.E.U8 R58, desc[UR20][R12.64] ;  /* 0x000000140c3a9981 */ /* 0x0000a4000c1e1100 */
[----:B0-----:R-:W-:Y:S02]  /*ead0*/  @!P1 IMAD.MOV.U32 R12, RZ, RZ, R36 ;  /* 0x000000ffff0c9224 */ /* 0x001fe400078e0024 */
[----:B------:R-:W-:-:S05]  /*eae0*/  @!P1 IMAD.MOV.U32 R13, RZ, RZ, R42 ;  /* 0x000000ffff0d9224 */ /* 0x000fca00078e002a */
[----:B------:R0:W3:Y:S01]  /*eaf0*/  @!P1 LDG.E.U8 R27, desc[UR20][R12.64] ;  /* 0x000000140c1b9981 */ /* 0x0000e2000c1e1100 */
[-C--:B------:R-:W-:Y:S01]  /*eb00*/  IADD3 R35, P5, PT, R35, R2.reuse, RZ ;  /* 0x0000000223237210 */ /* 0x080fe20007fbe0ff */
[----:B------:R-:W-:Y:S02]  /*eb10*/  IMAD R11, R6, 0x6c, RZ ;  /* 0x0000006c060b7824 */ /* 0x000fe400078e02ff */
[----:B------:R-:W-:Y:S02]  /*eb20*/  STL [R1+0x1064], R42 ;  /* 0x0010642a01007387 */ /* 0x000fe40000100800 */
[----:B------:R-:W-:Y:S02]  /*eb30*/  IMAD.X R36, R47, 0x1, R4, P5 ;  /* 0x000000012f247824 */ /* 0x000fe400028e0604 */
[----:B------:R-:W-:Y:S01]  /*eb40*/  STL [R1+0xcb0], R35 ;  /* 0x000cb02301007387 */ /* 0x000fe20000100800 */
[----:B------:R-:W-:Y:S01]  /*eb50*/  IADD3 R25, P1, PT, R25, R2, RZ ;  /* 0x0000000219197210 */ /* 0x000fe20007f3e0ff */
[C---:B------:R-:W-:Y:S01]  /*eb60*/  VIADD R14, R21.reuse, 0xfffffffa ;  /* 0xfffffffa150e7836 */ /* 0x040fe20000000000 */
[----:B------:R-:W-:Y:S01]  /*eb70*/  SHF.R.S32.HI R8, RZ, 0x1f, R11 ;  /* 0x0000001fff087819 */ /* 0x000fe2000001140b */
[----:B0-----:R-:W-:-:S03]  /*eb80*/  VIADD R12, R21, 0xfffffff2 ;  /* 0xfffffff2150c7836 */ /* 0x001fc60000000000 */
[----:B------:R-:W-:Y:S02]  /*eb90*/  ISETP.GE.U32.AND P3, PT, R14, 0x7fffff7b, PT ;  /* 0x7fffff7b0e00780c */ /* 0x000fe40003f66070 */
[----:B------:R-:W-:Y:S01]  /*eba0*/  PRMT R14, RZ, 0x7610, R14 ;  /* 0x00007610ff0e7816 */ /* 0x000fe2000000000e */
[----:B--2---:R0:W-:Y:S04]  /*ebb0*/  STL [R1+0x174], R58 ;  /* 0x0001743a01007387 */ /* 0x0041e80000100800 */
[----:B------:R-:W-:Y:S01]  /*ebc0*/  STL [R1+0xcac], R36 ;  /* 0x000cac2401007387 */ /* 0x000fe20000100800 */
[----:B0-----:R-:W-:-:S05]  /*ebd0*/  IADD3 R58, P5, PT, R11, R0, RZ ;  /* 0x000000000b3a7210 */ /* 0x001fca0007fbe0ff */
[----:B------:R-:W-:Y:S04]  /*ebe0*/  STL [R1+0x10cc], R58 ;  /* 0x0010cc3a01007387 */ /* 0x000fe80000100800 */
[----:B------:R-:W-:Y:S01]  /*ebf0*/  STL [R1+0xd18], R25 ;  /* 0x000d181901007387 */ /* 0x000fe20000100800 */
[----:B------:R-:W-:-:S03]  /*ec00*/  IMAD.X R13, R8, 0x1, R3, P5 ;  /* 0x00000001080d7824 */ /* 0x000fc600028e0603 */
[----:B---3--:R0:W-:Y:S02]  /*ec10*/  STL [R1+0x170], R27 ;  /* 0x0001701b01007387 */ /* 0x0081e40000100800 */
[----:B0-----:R-:W-:Y:S01]  /*ec20*/  IMAD.X R27, R72, 0x1, R4, P1 ;  /* 0x00000001481b7824 */ /* 0x001fe200008e0604 */
[----:B------:R-:W-:Y:S01]  /*ec30*/  ISETP.GE.U32.AND P1, PT, R12, 0x7fffff73, PT ;  /* 0x7fffff730c00780c */ /* 0x000fe20003f26070 */
[----:B------:R-:W-:-:S05]  /*ec40*/  @!P2 IMAD.MOV.U32 R12, RZ, RZ, R58 ;  /* 0x000000ffff0ca224 */ /* 0x000fca00078e003a */
[----:B------:R0:W2:Y:S01]  /*ec50*/  @!P2 LDG.E.U8 R14, desc[UR20][R12.64] ;  /* 0x000000140c0ea981 */ /* 0x0000a2000c1e1100 */
[----:B------:R-:W-:Y:S01]  /*ec60*/  VIADD R78, R21, 0xffffff8b ;  /* 0xffffff8b154e7836 */ /* 0x000fe20000000000 */
[----:B------:R-:W-:Y:S01]  /*ec70*/  IADD3 R42, P5, PT, R11, R2, RZ ;  /* 0x000000020b2a7210 */ /* 0x000fe20007fbe0ff */
[----:B------:R-:W-:-:S03]  /*ec80*/  IMAD R11, R6, 0x74, RZ ;  /* 0x00000074060b7824 */ /* 0x000fc600078e02ff */
[----:B------:R-:W-:Y:S01]  /*ec90*/  ISETP.GE.U32.AND P6, PT, R78, 0x7fffff0c, PT ;  /* 0x7fffff0c4e00780c */ /* 0x000fe20003fc6070 */
[----:B------:R-:W-:Y:S01]  /*eca0*/  IMAD.X R47, R8, 0x1, R4, P5 ;  /* 0x00000001082f7824 */ /* 0x000fe200028e0604 */
[----:B------:R1:W-:Y:S01]  /*ecb0*/  STL [R1+0x10c8], R13 ;  /* 0x0010c80d01007387 */ /* 0x0003e20000100800 */
[----:B------:R-:W-:Y:S01]  /*ecc0*/  PRMT R43, RZ, 0x7610, R43 ;  /* 0x00007610ff2b7816 */ /* 0x000fe2000000002b */
[----:B0-----:R-:W-:Y:S01]  /*ecd0*/  @!P2 IMAD.MOV.U32 R12, RZ, RZ, R42 ;  /* 0x000000ffff0ca224 */ /* 0x001fe200078e002a */
[----:B------:R-:W-:Y:S02]  /*ece0*/  SHF.R.S32.HI R8, RZ, 0x1f, R11 ;  /* 0x0000001fff087819 */ /* 0x000fe4000001140b */
[----:B------:R-:W-:Y:S01]  /*ecf0*/  IADD3 R58, P5, PT, R11, R0, RZ ;  /* 0x000000000b3a7210 */ /* 0x000fe20007fbe0ff */
[----:B------:R-:W-:Y:S01]  /*ed00*/  STL [R1+0xd14], R27 ;  /* 0x000d141b01007387 */ /* 0x000fe20000100800 */
[----:B-1----:R-:W-:-:S03]  /*ed10*/  @!P2 IMAD.MOV.U32 R13, RZ, RZ, R47 ;  /* 0x000000ffff0da224 */ /* 0x002fc600078e002f */
[----:B------:R0:W-:Y:S01]  /*ed20*/  STL [R1+0x10d4], R42 ;  /* 0x0010d42a01007387 */ /* 0x0001e20000100800 */
[----:B------:R-:W-:-:S03]  /*ed30*/  IMAD.X R59, R8, 0x1, R3, P5 ;  /* 0x00000001083b7824 */ /* 0x000fc600028e0603 */
[----:B------:R1:W3:Y:S01]  /*ed40*/  @!P2 LDG.E.U8 R43, desc[UR20][R12.64] ;  /* 0x000000140c2ba981 */ /* 0x0002e2000c1e1100 */
[----:B------:R-:W-:Y:S02]  /*ed50*/  PRMT R57, RZ, 0x7610, R57 ;  /* 0x00007610ff397816 */ /* 0x000fe40000000039 */
[----:B0-----:R-:W-:Y:S01]  /*ed60*/  IADD3 R42, P2, PT, R11, R2, RZ ;  /* 0x000000020b2a7210 */ /* 0x001fe20007f5e0ff */
[----:B-1----:R-:W-:Y:S02]  /*ed70*/  @!P6 IMAD.MOV.U32 R12, RZ, RZ, R58 ;  /* 0x000000ffff0ce224 */ /* 0x002fe400078e003a */
[----:B------:R-:W-:Y:S01]  /*ed80*/  @!P6 IMAD.MOV.U32 R13, RZ, RZ, R59 ;  /* 0x000000ffff0de224 */ /* 0x000fe200078e003b */
[----:B------:R-:W-:-:S04]  /*ed90*/  PRMT R26, RZ, 0x7610, R26 ;  /* 0x00007610ff1a7816 */ /* 0x000fc8000000001a */
[----:B------:R0:W4:Y:S02]  /*eda0*/  @!P6 LDG.E.U8 R57, desc[UR20][R12.64] ;  /* 0x000000140c39e981 */ /* 0x000124000c1e1100 */
[----:B0-----:R-:W-:Y:S02]  /*edb0*/  @!P6 IMAD.MOV.U32 R12, RZ, RZ, R42 ;  /* 0x000000ffff0ce224 */ /* 0x001fe400078e002a */
[----:B--2---:R-:W-:Y:S04]  /*edc0*/  STL [R1+0x164], R14 ;  /* 0x0001640e01007387 */ /* 0x004fe80000100800 */
[----:B------:R0:W-:Y:S02]  /*edd0*/  STL [R1+0x10d0], R47 ;  /* 0x0010d02f01007387 */ /* 0x0001e40000100800 */
[----:B0-----:R-:W-:-:S04]  /*ede0*/  IMAD.X R47, R8, 0x1, R4, P2 ;  /* 0x00000001082f7824 */ /* 0x001fc800010e0604 */
[----:B------:R-:W-:-:S05]  /*edf0*/  @!P6 IMAD.MOV.U32 R13, RZ, RZ, R47 ;  /* 0x000000ffff0de224 */ /* 0x000fca00078e002f */
[----:B------:R0:W2:Y:S01]  /*ee00*/  @!P6 LDG.E.U8 R26, desc[UR20][R12.64] ;  /* 0x000000140c1ae981 */ /* 0x0000a2000c1e1100 */
[----:B------:R-:W-:-:S03]  /*ee10*/  IADD3 R24, P2, PT, R24, R2, RZ ;  /* 0x0000000218187210 */ /* 0x000fc60007f5e0ff */
[----:B------:R-:W-:Y:S01]  /*ee20*/  STL [R1+0x1130], R58 ;  /* 0x0011303a01007387 */ /* 0x000fe20000100800 */
[----:B------:R-:W-:-:S03]  /*ee30*/  IMAD R11, R6, 0x7c, RZ ;  /* 0x0000007c060b7824 */ /* 0x000fc600078e02ff */
[----:B---3--:R-:W-:Y:S04]  /*ee40*/  STL [R1+0x1b28], R43 ;  /* 0x001b282b01007387 */ /* 0x008fe80000100800 */
[----:B------:R-:W-:Y:S01]  /*ee50*/  STL [R1+0x1138], R42 ;  /* 0x0011382a01007387 */ /* 0x000fe20000100800 */
[----:B------:R-:W-:-:S03]  /*ee60*/  VIADD R14, R21, 0xffffffea ;  /* 0xffffffea150e7836 */ /* 0x000fc60000000000 */
[----:B------:R-:W-:Y:S04]  /*ee70*/  STL [R1+0x112c], R59 ;  /* 0x00112c3b01007387 */ /* 0x000fe80000100800 */
[----:B------:R1:W-:Y:S04]  /*ee80*/  STL [R1+0x1134], R47 ;  /* 0x0011342f01007387 */ /* 0x0003e80000100800 */
[----:B------:R-:W-:Y:S01]  /*ee90*/  STL [R1+0xd78], R24 ;  /* 0x000d781801007387 */ /* 0x000fe20000100800 */
[----:B------:R-:W-:Y:S02]  /*eea0*/  SHF.R.S32.HI R8, RZ, 0x1f, R11 ;  /* 0x0000001fff087819 */ /* 0x000fe4000001140b */
[----:B------:R-:W-:-:S02]  /*eeb0*/  ISETP.GE.U32.AND P5, PT, R14, 0x7fffff6b, PT ;  /* 0x7fffff6b0e00780c */ /* 0x000fc40003fa6070 */
[----:B-1----:R-:W-:Y:S01]  /*eec0*/  IADD3 R47, P6, PT, R11, R0, RZ ;  /* 0x000000000b2f7210 */ /* 0x002fe20007fde0ff */
[C---:B0-----:R-:W-:Y:S02]  /*eed0*/  VIADD R12, R21.reuse, 0xffffffe2 ;  /* 0xffffffe2150c7836 */ /* 0x041fe40000000000 */
[----:B------:R-:W-:Y:S01]  /*eee0*/  VIADD R13, R21, 0xffffffda ;  /* 0xffffffda150d7836 */ /* 0x000fe20000000000 */
[----:B------:R-:W-:Y:S02]  /*eef0*/  PRMT R43, RZ, 0x7610, R43 ;  /* 0x00007610ff2b7816 */ /* 0x000fe4000000002b */
[----:B------:R-:W-:Y:S02]  /*ef00*/  PRMT R92, RZ, 0x7610, R92 ;  /* 0x00007610ff5c7816 */ /* 0x000fe4000000005c */
[----:B------:R-:W-:Y:S02]  /*ef10*/  PRMT R91, RZ, 0x7610, R91 ;  /* 0x00007610ff5b7816 */ /* 0x000fe4000000005b */
[----:B------:R-:W-:-:S02]  /*ef20*/  PRMT R90, RZ, 0x7610, R90 ;  /* 0x00007610ff5a7816 */ /* 0x000fc4000000005a */
[----:B------:R-:W-:Y:S02]  /*ef30*/  PRMT R88, RZ, 0x7610, R88 ;  /* 0x00007610ff587816 */ /* 0x000fe40000000058 */
[----:B------:R-:W-:Y:S02]  /*ef40*/  PRMT R86, RZ, 0x7610, R86 ;  /* 0x00007610ff567816 */ /* 0x000fe40000000056 */
[----:B------:R-:W-:Y:S02]  /*ef50*/  PRMT R85, RZ, 0x7610, R85 ;  /* 0x00007610ff557816 */ /* 0x000fe40000000055 */
[----:B------:R-:W-:Y:S02]  /*ef60*/  PRMT R83, RZ, 0x7610, R83 ;  /* 0x00007610ff537816 */ /* 0x000fe40000000053 */
[----:B------:R-:W-:Y:S02]  /*ef70*/  PRMT R81, RZ, 0x7610, R81 ;  /* 0x00007610ff517816 */ /* 0x000fe40000000051 */
[----:B------:R-:W-:-:S02]  /*ef80*/  PRMT R82, RZ, 0x7610, R82 ;  /* 0x00007610ff527816 */ /* 0x000fc40000000052 */
[----:B------:R-:W-:Y:S02]  /*ef90*/  PRMT R80, RZ, 0x7610, R80 ;  /* 0x00007610ff507816 */ /* 0x000fe40000000050 */
[----:B------:R-:W-:Y:S02]  /*efa0*/  PRMT R77, RZ, 0x7610, R77 ;  /* 0x00007610ff4d7816 */ /* 0x000fe4000000004d */
[----:B------:R-:W-:Y:S02]  /*efb0*/  PRMT R79, RZ, 0x7610, R79 ;  /* 0x00007610ff4f7816 */ /* 0x000fe4000000004f */
[----:B------:R-:W-:Y:S01]  /*efc0*/  PRMT R73, RZ, 0x7610, R73 ;  /* 0x00007610ff497816 */ /* 0x000fe20000000049 */
[----:B--2---:R0:W-:Y:S02]  /*efd0*/  STL [R1+0x168], R26 ;  /* 0x0001681a01007387 */ /* 0x0041e40000100800 */
[----:B0-----:R-:W-:Y:S01]  /*efe0*/  IMAD.X R26, R75, 0x1, R4, P2 ;  /* 0x000000014b1a7824 */ /* 0x001fe200010e0604 */
[----:B------:R-:W-:-:S04]  /*eff0*/  IADD3 R14, P2, PT, R11, R2, RZ ;  /* 0x000000020b0e7210 */ /* 0x000fc80007f5e0ff */
[----:B------:R-:W-:Y:S04]  /*f000*/  STL [R1+0xd74], R26 ;  /* 0x000d741a01007387 */ /* 0x000fe80000100800 */
[----:B------:R-:W-:Y:S01]  /*f010*/  STL [R1+0x11a0], R47 ;  /* 0x0011a02f01007387 */ /* 0x000fe20000100800 */
[----:B------:R-:W-:-:S03]  /*f020*/  IMAD.X R42, R8, 0x1, R4, P2 ;  /* 0x00000001082a7824 */ /* 0x000fc600010e0604 */
[----:B----4-:R0:W-:Y:S01]  /*f030*/  STL [R1+0x16c], R57 ;  /* 0x00016c3901007387 */ /* 0x0101e20000100800 */
[----:B------:R-:W-:Y:S01]  /*f040*/  ISETP.GE.U32.AND P2, PT, R13, 0x7fffff5b, PT ;  /* 0x7fffff5b0d00780c */ /* 0x000fe20003f46070 */
[----:B0-----:R-:W-:Y:S01]  /*f050*/  IMAD.X R57, R8, 0x1, R3, P6 ;  /* 0x0000000108397824 */ /* 0x001fe200030e0603 */
[----:B------:R-:W-:Y:S01]  /*f060*/  ISETP.GE.U32.AND P6, PT, R12, 0x7fffff63, PT ;  /* 0x7fffff630c00780c */ /* 0x000fe20003fc6070 */
[----:B------:R-:W-:Y:S02]  /*f070*/  @!P0 IMAD.MOV.U32 R12, RZ, RZ, R47 ;  /* 0x000000ffff0c8224 */ /* 0x000fe400078e002f */
[----:B------:R-:W-:-:S05]  /*f080*/  @!P0 IMAD.MOV.U32 R13, RZ, RZ, R57 ;  /* 0x000000ffff0d8224 */ /* 0x000fca00078e0039 */
[----:B------:R0:W2:Y:S02]  /*f090*/  @!P0 LDG.E.U8 R43, desc[UR20][R12.64] ;  /* 0x000000140c2b8981 */ /* 0x0000a4000c1e1100 */
        /* <DEDUP_REMOVED lines=18> */
[----:B------:R-:W-:Y:S02]  /*f1c0*/  VIADD R8, R21, 0xffffffd2 ;  /* 0xffffffd215087836 */ /* 0x000fe40000000000 */
[----:B0-----:R-:W-:Y:S02]  /*f1d0*/  @!P5 IMAD.MOV.U32 R12, RZ, RZ, R39 ;  /* 0x000000ffff0cd224 */ /* 0x001fe400078e0027 */
[----:B------:R-:W-:-:S05]  /*f1e0*/  @!P5 IMAD.MOV.U32 R13, RZ, RZ, R40 ;  /* 0x000000ffff0dd224 */ /* 0x000fca00078e0028 */
[----:B------:R0:W2:Y:S01]  /*f1f0*/  @!P5 LDG.E.U8 R83, desc[UR20][R12.64] ;  /* 0x000000140c53d981 */ /* 0x0000a2000c1e1100 */
[----:B------:R-:W-:Y:S01]  /*f200*/  ISETP.GE.U32.AND P0, PT, R8, 0x7fffff53, PT ;  /* 0x7fffff530800780c */ /* 0x000fe20003f06070 */
        /* <DEDUP_REMOVED lines=18> */
[----:B------:R-:W-:-:S05]  /*f330*/  VIADD R8, R21, 0xffffffca ;  /* 0xffffffca15087836 */ /* 0x000fca0000000000 */
[----:B------:R-:W-:Y:S01]  /*f340*/  ISETP.GE.U32.AND P3, PT, R8, 0x7fffff4b, PT ;  /* 0x7fffff4b0800780c */ /* 0x000fe20003f66070 */
[----:B------:R-:W-:-:S05]  /*f350*/  VIADD R8, R21, 0xffffffc2 ;  /* 0xffffffc215087836 */ /* 0x000fca0000000000 */
[----:B------:R-:W-:Y:S01]  /*f360*/  ISETP.GE.U32.AND P1, PT, R8, 0x7fffff43, PT ;  /* 0x7fffff430800780c */ /* 0x000fe20003f26070 */
[----:B------:R-:W-:Y:S02]  /*f370*/  VIADD R8, R21, 0xffffffba ;  /* 0xffffffba15087836 */ /* 0x000fe40000000000 */
[----:B------:R-:W-:-:S03]  /*f380*/  IMAD R11, R6, 0x35, RZ ;  /* 0x00000035060b7824 */ /* 0x000fc600078e02ff */
[----:B------:R-:W-:Y:S01]  /*f390*/  ISETP.GE.U32.AND P5, PT, R8, 0x7fffff3b, PT ;  /* 0x7fffff3b0800780c */ /* 0x000fe20003fa6070 */
[----:B------:R-:W-:Y:S01]  /*f3a0*/  VIADD R8, R21, 0xffffffb2 ;  /* 0xffffffb215087836 */ /* 0x000fe20000000000 */
[----:B------:R-:W-:Y:S01]  /*f3b0*/  IADD3 R25, P2, PT, R11, R0, RZ ;  /* 0x000000000b197210 */ /* 0x000fe20007f5e0ff */
[----:B------:R-:W-:Y:S03]  /*f3c0*/  STL [R1+0x11a8], R14 ;  /* 0x0011a80e01007387 */ /* 0x000fe60000100800 */
[----:B------:R-:W-:Y:S02]  /*f3d0*/  ISETP.GE.U32.AND P6, PT, R8, 0x7fffff33, PT ;  /* 0x7fffff330800780c */ /* 0x000fe40003fc6070 */
[----:B------:R-:W-:Y:S01]  /*f3e0*/  SHF.R.S32.HI R8, RZ, 0x1f, R11 ;  /* 0x0000001fff087819 */ /* 0x000fe2000001140b */
[----:B------:R-:W-:Y:S04]  /*f3f0*/  STL [R1+0x119c], R57 ;  /* 0x00119c3901007387 */ /* 0x000fe80000100800 */
[----:B------:R-:W-:Y:S01]  /*f400*/  STL [R1+0x11a4], R42 ;  /* 0x0011a42a01007387 */ /* 0x000fe20000100800 */
[----:B------:R-:W-:Y:S01]  /*f410*/  IMAD.X R26, R8, 0x1, R3, P2 ;  /* 0x00000001081a7824 */ /* 0x000fe200010e0603 */
[----:B------:R-:W-:Y:S01]  /*f420*/  PRMT R74, RZ, 0x7610, R74 ;  /* 0x00007610ff4a7816 */ /* 0x000fe2000000004a */
[----:B0-----:R-:W-:-:S02]  /*f430*/  @!P3 IMAD.MOV.U32 R12, RZ, RZ, R25 ;  /* 0x000000ffff0cb224 */ /* 0x001fc400078e0019 */
[----:B------:R-:W-:Y:S01]  /*f440*/  @!P3 IMAD.MOV.U32 R13, RZ, RZ, R26 ;  /* 0x000000ffff0db224 */ /* 0x000fe200078e001a */
[----:B------:R-:W-:-:S04]  /*f450*/  IADD3 R24, P2, PT, R11, R2, RZ ;  /* 0x000000020b187210 */ /* 0x000fc80007f5e0ff */
[----:B------:R0:W2:Y:S01]  /*f460*/  @!P3 LDG.E.U8 R74, desc[UR20][R12.64] ;  /* 0x000000140c4ab981 */ /* 0x0000a2000c1e1100 */
[----:B------:R-:W-:Y:S01]  /*f470*/  PRMT R76, RZ, 0x7610, R76 ;  /* 0x00007610ff4c7816 */ /* 0x000fe2000000004c */
[----:B0-----:R-:W-:Y:S02]  /*f480*/  @!P3 IMAD.MOV.U32 R12, RZ, RZ, R24 ;  /* 0x000000ffff0cb224 */ /* 0x001fe400078e0018 */
[----:B---3--:R-:W-:Y:S04]  /*f490*/  STL [R1+0x1b1c], R92 ;  /* 0x001b1c5c01007387 */ /* 0x008fe80000100800 */
[----:B----4-:R-:W-:Y:S04]  /*f4a0*/  STL [R1+0x1b20], R91 ;  /* 0x001b205b01007387 */ /* 0x010fe80000100800 */
[----:B--2---:R-:W-:Y:S04]  /*f4b0*/  STL [R1+0x1b24], R90 ;  /* 0x001b245a01007387 */ /* 0x004fe80000100800 */
        /* <DEDUP_REMOVED lines=12> */
[----:B------:R0:W-:Y:S02]  /*f580*/  STL [R1+0xdcc], R26 ;  /* 0x000dcc1a01007387 */ /* 0x0001e40000100800 */
[----:B0-----:R-:W-:-:S04]  /*f590*/  IMAD.X R26, R8, 0x1, R4, P2 ;  /* 0x00000001081a7824 */ /* 0x001fc800010e0604 */
[----:B------:R-:W-:-:S05]  /*f5a0*/  @!P3 IMAD.MOV.U32 R13, RZ, RZ, R26 ;  /* 0x000000ffff0db224 */ /* 0x000fca00078e001a */
[----:B------:R0:W2:Y:S01]  /*f5b0*/  @!P3 LDG.E.U8 R76, desc[UR20][R12.64] ;  /* 0x000000140c4cb981 */ /* 0x0000a2000c1e1100 */
[----:B------:R-:W-:-:S03]  /*f5c0*/  IMAD R11, R6, 0x3d, RZ ;  /* 0x0000003d060b7824 */ /* 0x000fc600078e02ff */
[----:B------:R-:W-:Y:S02]  /*f5d0*/  STL [R1+0xdd8], R24 ;  /* 0x000dd81801007387 */ /* 0x000fe40000100800 */
[----:B------:R-:W-:Y:S02]  /*f5e0*/  SHF.R.S32.HI R8, RZ, 0x1f, R11 ;  /* 0x0000001fff087819 */ /* 0x000fe4000001140b */
[----:B------:R-:W-:Y:S02]  /*f5f0*/  IADD3 R25, P2, PT, R11, R0, RZ ;  /* 0x000000000b197210 */ /* 0x000fe40007f5e0ff */
[----:B------:R-:W-:Y:S01]  /*f600*/  PRMT R71, RZ, 0x7610, R71 ;  /* 0x00007610ff477816 */ /* 0x000fe20000000047 */
[----:B------:R-:W-:Y:S04]  /*f610*/  STL [R1+0x1b54], R74 ;  /* 0x001b544a01007387 */ /* 0x000fe80000100800 */
[----:B------:R1:W-:Y:S01]  /*f620*/  STL [R1+0xdd4], R26 ;  /* 0x000dd41a01007387 */ /* 0x0003e20000100800 */
[----:B0-----:R-:W-:-:S02]  /*f630*/  @!P1 IMAD.MOV.U32 R12, RZ, RZ, R25 ;  /* 0x000000ffff0c9224 */ /* 0x001fc400078e0019 */
[----:B-1----:R-:W-:-:S04]  /*f640*/  IMAD.X R26, R8, 0x1, R3, P2 ;  /* 0x00000001081a7824 */ /* 0x002fc800010e0603 */
[----:B------:R-:W-:Y:S01]  /*f650*/  @!P1 IMAD.MOV.U32 R13, RZ, RZ, R26 ;  /* 0x000000ffff0d9224 */ /* 0x000fe200078e001a */
[----:B------:R-:W-:-:S04]  /*f660*/  IADD3 R24, P3, PT, R11, R2, RZ ;  /* 0x000000020b187210 */ /* 0x000fc80007f7e0ff */
[----:B------:R0:W3:Y:S04]  /*f670*/  @!P1 LDG.E.U8 R71, desc[UR20][R12.64] ;  /* 0x000000140c479981 */ /* 0x0000e8000c1e1100 */
[----:B------:R-:W-:Y:S01]  /*f680*/  STL [R1+0xe40], R25 ;  /* 0x000e401901007387 */ /* 0x000fe20000100800 */
[----:B------:R-:W-:Y:S01]  /*f690*/  PRMT R70, RZ, 0x7610, R70 ;  /* 0x00007610ff467816 */ /* 0x000fe20000000046 */
[----:B0-----:R-:W-:Y:S02]  /*f6a0*/  @!P1 IMAD.MOV.U32 R12, RZ, RZ, R24 ;  /* 0x000000ffff0c9224 */ /* 0x001fe400078e0018 */
[----:B--2---:R-:W-:Y:S04]  /*f6b0*/  STL [R1+0x1b58], R76 ;  /* 0x001b584c01007387 */ /* 0x004fe80000100800 */
        /* <DEDUP_REMOVED lines=9> */
[----:B---3--:R-:W-:Y:S04]  /*f750*/  STL [R1+0x1b5c], R71 ;  /* 0x001b5c4701007387 */ /* 0x008fe80000100800 */
        /* <DEDUP_REMOVED lines=34> */
[----:B------:R-:W-:-:S05]  /*f980*/  VIADD R14, R21, 0xffffffaa ;  /* 0xffffffaa150e7836 */ /* 0x000fca0000000000 */
[----:B------:R-:W-:Y:S01]  /*f990*/  ISETP.GE.U32.AND P0, PT, R14, 0x7fffff2b, PT ;  /* 0x7fffff2b0e00780c */ /* 0x000fe20003f06070 */
[----:B------:R-:W-:Y:S02]  /*f9a0*/  VIADD R14, R21, 0xffffffa2 ;  /* 0xffffffa2150e7836 */ /* 0x000fe40000000000 */
[----:B------:R-:W-:-:S03]  /*f9b0*/  IMAD R11, R6, 0x55, RZ ;  /* 0x00000055060b7824 */ /* 0x000fc600078e02ff */
[----:B------:R-:W-:Y:S01]  /*f9c0*/  ISETP.GE.U32.AND P2, PT, R14, 0x7fffff23, PT ;  /* 0x7fffff230e00780c */ /* 0x000fe20003f46070 */
[----:B------:R-:W-:Y:S01]  /*f9d0*/  VIADD R14, R21, 0xffffff9a ;  /* 0xffffff9a150e7836 */ /* 0x000fe20000000000 */
[----:B------:R-:W-:Y:S02]  /*f9e0*/  SHF.R.S32.HI R8, RZ, 0x1f, R11 ;  /* 0x0000001fff087819 */ /* 0x000fe4000001140b */
[----:B------:R-:W-:Y:S01]  /*f9f0*/  IADD3 R25, P5, PT, R11, R0, RZ ;  /* 0x000000000b197210 */ /* 0x000fe20007fbe0ff */
[----:B------:R-:W-:Y:S01]  /*fa00*/  STL [R1+0xf28], R24 ;  /* 0x000f281801007387 */ /* 0x000fe20000100800 */
[----:B------:R-:W-:Y:S01]  /*fa10*/  ISETP.GE.U32.AND P1, PT, R14, 0x7fffff1b, PT ;  /* 0x7fffff1b0e00780c */ /* 0x000fe20003f26070 */
[----:B------:R-:W-:Y:S02]  /*fa20*/  VIADD R14, R21, 0xffffff92 ;  /* 0xffffff92150e7836 */ /* 0x000fe40000000000 */
[----:B---3--:R-:W-:Y:S01]  /*fa30*/  STL [R1+0x1b6c], R67 ;  /* 0x001b6c4301007387 */ /* 0x008fe20000100800 */
[----:B------:R-:W-:-:S03]  /*fa40*/  IADD3 R11, P6, PT, R11, R2, RZ ;  /* 0x000000020b0b7210 */ /* 0x000fc60007fde0ff */
[----:B------:R1:W-:Y:S01]  /*fa50*/  STL [R1+0xf24], R26 ;  /* 0x000f241a01007387 */ /* 0x0003e20000100800 */
[----:B------:R-:W-:Y:S01]  /*fa60*/  ISETP.GE.U32.AND P3, PT, R14, 0x7fffff13, PT ;  /* 0x7fffff130e00780c */ /* 0x000fe20003f66070 */
[----:B------:R-:W-:Y:S01]  /*fa70*/  VIADD R14, R21, 0xffffff8a ;  /* 0xffffff8a150e7836 */ /* 0x000fe20000000000 */
[----:B------:R-:W-:Y:S01]  /*fa80*/  PRMT R65, RZ, 0x7610, R65 ;  /* 0x00007610ff417816 */ /* 0x000fe20000000041 */
[----:B0-----:R-:W-:Y:S02]  /*fa90*/  @!P0 IMAD.MOV.U32 R12, RZ, RZ, R25 ;  /* 0x000000ffff0c8224 */ /* 0x001fe400078e0019 */
[C---:B-1----:R-:W-:Y:S02]  /*faa0*/  IMAD.X R26, R8.reuse, 0x1, R3, P5 ;  /* 0x00000001081a7824 */ /* 0x042fe400028e0603 */
[----:B------:R-:W-:Y:S02]  /*fab0*/  IMAD.X R24, R8, 0x1, R4, P6 ;  /* 0x0000000108187824 */ /* 0x000fe400030e0604 */
[----:B------:R-:W-:Y:S01]  /*fac0*/  @!P0 IMAD.MOV.U32 R13, RZ, RZ, R26 ;  /* 0x000000ffff0d8224 */ /* 0x000fe200078e001a */
[----:B------:R-:W-:Y:S01]  /*fad0*/  ISETP.GE.U32.AND P5, PT, R14, 0x7fffff0b, PT ;  /* 0x7fffff0b0e00780c */ /* 0x000fe20003fa6070 */
[----:B------:R-:W-:Y:S01]  /*fae0*/  IMAD R14, R6, 0x5d, RZ ;  /* 0x0000005d060e7824 */ /* 0x000fe200078e02ff */
[----:B------:R-:W-:-:S02]  /*faf0*/  PRMT R63, RZ, 0x7610, R63 ;  /* 0x00007610ff3f7816 */ /* 0x000fc4000000003f */
[----:B------:R0:W3:Y:S01]  /*fb00*/  @!P0 LDG.E.U8 R65, desc[UR20][R12.64] ;  /* 0x000000140c418981 */ /* 0x0000e2000c1e1100 */
[----:B------:R-:W-:Y:S01]  /*fb10*/  IMAD R72, R6, 0x6, RZ ;  /* 0x0000000606487824 */ /* 0x000fe200078e02ff */
[----:B------:R-:W-:Y:S02]  /*fb20*/  SHF.R.S32.HI R8, RZ, 0x1f, R14 ;  /* 0x0000001fff087819 */ /* 0x000fe4000001140e */
[----:B------:R1:W-:Y:S01]  /*fb30*/  STL [R1+0xf90], R25 ;  /* 0x000f901901007387 */ /* 0x0003e20000100800 */
[----:B0-----:R-:W-:Y:S02]  /*fb40*/  @!P0 IMAD.MOV.U32 R12, RZ, RZ, R11 ;  /* 0x000000ffff0c8224 */ /* 0x001fe400078e000b */
[----:B------:R-:W-:Y:S01]  /*fb50*/  @!P0 IMAD.MOV.U32 R13, RZ, RZ, R24 ;  /* 0x000000ffff0d8224 */ /* 0x000fe200078e0018 */
[----:B-1----:R-:W-:-:S04]  /*fb60*/  IADD3 R25, P6, PT, R14, R0, RZ ;  /* 0x000000000e197210 */ /* 0x002fc80007fde0ff */
[----:B------:R0:W4:Y:S01]  /*fb70*/  @!P0 LDG.E.U8 R63, desc[UR20][R12.64] ;  /* 0x000000140c3f8981 */ /* 0x000122000c1e1100 */
[----:B------:R-:W-:Y:S02]  /*fb80*/  IADD3 R41, P0, PT, R72, R0, RZ ;  /* 0x0000000048297210 */ /* 0x000fe40007f1e0ff */
[----:B------:R-:W-:Y:S01]  /*fb90*/  PRMT R62, RZ, 0x7610, R62 ;  /* 0x00007610ff3e7816 */ /* 0x000fe2000000003e */
[----:B0-----:R-:W-:Y:S01]  /*fba0*/  VIADD R12, R21, 0xffffff82 ;  /* 0xffffff82150c7836 */ /* 0x001fe20000000000 */
[----:B------:R-:W-:Y:S01]  /*fbb0*/  PRMT R55, RZ, 0x7610, R55 ;  /* 0x00007610ff377816 */ /* 0x000fe20000000037 */
[----:B--2---:R-:W-:Y:S04]  /*fbc0*/  STL [R1+0x1b70], R66 ;  /* 0x001b704201007387 */ /* 0x004fe80000100800 */
[----:B------:R0:W-:Y:S04]  /*fbd0*/  STL [R1+0xf98], R11 ;  /* 0x000f980b01007387 */ /* 0x0001e80000100800 */
[----:B------:R1:W-:Y:S01]  /*fbe0*/  STL [R1+0xf8c], R26 ;  /* 0x000f8c1a01007387 */ /* 0x0003e20000100800 */
[----:B0-----:R-:W-:Y:S01]  /*fbf0*/  SHF.R.S32.HI R11, RZ, 0x1f, R72 ;  /* 0x0000001fff0b7819 */ /* 0x001fe20000011448 */
[----:B-1----:R-:W-:-:S04]  /*fc00*/  IMAD.X R26, R8, 0x1, R3, P6 ;  /* 0x00000001081a7824 */ /* 0x002fc800030e0603 */
[----:B------:R-:W-:Y:S01]  /*fc10*/  IMAD.X R44, R11, 0x1, R3, P0 ;  /* 0x000000010b2c7824 */ /* 0x000fe200000e0603 */
[----:B------:R-:W-:Y:S01]  /*fc20*/  ISETP.GE.U32.AND P0, PT, R12, 0x7fffff03, PT ;  /* 0x7fffff030c00780c */ /* 0x000fe20003f06070 */
[----:B------:R-:W-:Y:S01]  /*fc30*/  @!P2 IMAD.MOV.U32 R12, RZ, RZ, R25 ;  /* 0x000000ffff0ca224 */ /* 0x000fe200078e0019 */
[----:B------:R0:W-:Y:S01]  /*fc40*/  STL [R1+0xf94], R24 ;  /* 0x000f941801007387 */ /* 0x0001e20000100800 */
[----:B------:R-:W-:-:S05]  /*fc50*/  @!P2 IMAD.MOV.U32 R13, RZ, RZ, R26 ;  /* 0x000000ffff0da224 */ /* 0x000fca00078e001a */
[----:B------:R1:W2:Y:S01]  /*fc60*/  @!P2 LDG.E.U8 R62, desc[UR20][R12.64] ;  /* 0x000000140c3ea981 */ /* 0x0002a2000c1e1100 */
[----:B0-----:R-:W-:-:S05]  /*fc70*/  IADD3 R24, P6, PT, R14, R2, RZ ;  /* 0x000000020e187210 */ /* 0x001fca0007fde0ff */
[----:B------:R-:W-:Y:S02]  /*fc80*/  IMAD.X R8, R8, 0x1, R4, P6 ;  /* 0x0000000108087824 */ /* 0x000fe400030e0604 */
[----:B-1----:R-:W-:Y:S02]  /*fc90*/  @!P2 IMAD.MOV.U32 R12, RZ, RZ, R24 ;  /* 0x000000ffff0ca224 */ /* 0x002fe400078e0018 */
[----:B------:R-:W-:-:S05]  /*fca0*/  @!P2 IMAD.MOV.U32 R13, RZ, RZ, R8 ;  /* 0x000000ffff0da224 */ /* 0x000fca00078e0008 */
[----:B------:R0:W2:Y:S04]  /*fcb0*/  @!P2 LDG.E.U8 R55, desc[UR20][R12.64] ;  /* 0x000000140c37a981 */ /* 0x0000a8000c1e1100 */
[----:B---3--:R-:W-:Y:S01]  /*fcc0*/  STL [R1+0x1b74], R65 ;  /* 0x001b744101007387 */ /* 0x008fe20000100800 */
[----:B------:R-:W-:-:S03]  /*fcd0*/  IMAD R47, R6, 0x65, RZ ;  /* 0x00000065062f7824 */ /* 0x000fc600078e02ff */
[----:B----4-:R-:W-:Y:S04]  /*fce0*/  STL [R1+0x1b78], R63 ;  /* 0x001b783f01007387 */ /* 0x010fe80000100800 */
        /* <DEDUP_REMOVED lines=12> */
[----:B------:R-:W-:-:S02]  /*fdb0*/  SHF.R.S32.HI R42, RZ, 0x1f, R27 ;  /* 0x0000001fff2a7819 */ /* 0x000fc4000001141b */
[----:B------:R-:W-:Y:S02]  /*fdc0*/  IADD3 R35, P2, PT, R27, R0, RZ ;  /* 0x000000001b237210 */ /* 0x000fe40007f5e0ff */
[----:B------:R-:W-:-:S03]  /*fdd0*/  PRMT R46, RZ, 0x7610, R46 ;  /* 0x00007610ff2e7816 */ /* 0x000fc6000000002e */
[----:B------:R-:W-:Y:S01]  /*fde0*/  IMAD.X R36, R42, 0x1, R3, P2 ;  /* 0x000000012a247824 */ /* 0x000fe200010e0603 */
[----:B------:R-:W-:Y:S01]  /*fdf0*/  ISETP.GE.U32.AND P2, PT, R12, 0x7fffff7a, PT ;  /* 0x7fffff7a0c00780c */ /* 0x000fe20003f46070 */
[----:B------:R-:W-:Y:S01]  /*fe00*/  @!P1 IMAD.MOV.U32 R12, RZ, RZ, R26 ;  /* 0x000000ffff0c9224 */ /* 0x000fe200078e001a */
[----:B------:R-:W-:Y:S01]  /*fe10*/  PRMT R87, RZ, 0x7610, R87 ;  /* 0x00007610ff577816 */ /* 0x000fe20000000057 */
[----:B--2---:R-:W-:Y:S04]  /*fe20*/  STL [R1+0x1b7c], R62 ;  /* 0x001b7c3e01007387 */ /* 0x004fe80000100800 */
[----:B------:R0:W-:Y:S02]  /*fe30*/  STL [R1+0x1004], R8 ;  /* 0x0010040801007387 */ /* 0x0001e40000100800 */
[----:B0-----:R-:W-:-:S05]  /*fe40*/  SHF.R.S32.HI R8, RZ, 0x1f, R47 ;  /* 0x0000001fff087819 */ /* 0x001fca000001142f */
[C---:B------:R-:W-:Y:S01]  /*fe50*/  IMAD.X R30, R8.reuse, 0x1, R3, P6 ;  /* 0x00000001081e7824 */ /* 0x040fe200030e0603 */
[----:B------:R-:W-:Y:S01]  /*fe60*/  IADD3 R24, P6, PT, R47, R2, RZ ;  /* 0x000000022f187210 */ /* 0x000fe20007fde0ff */
[----:B------:R-:W-:Y:S02]  /*fe70*/  STL [R1+0x1b80], R55 ;  /* 0x001b803701007387 */ /* 0x000fe40000100800 */
[----:B------:R-:W-:Y:S02]  /*fe80*/  @!P1 IMAD.MOV.U32 R13, RZ, RZ, R30 ;  /* 0x000000ffff0d9224 */ /* 0x000fe400078e001e */
[----:B------:R-:W-:Y:S04]  /*fe90*/  STL [R1+0xbb8], R39 ;  /* 0x000bb82701007387 */ /* 0x000fe80000100800 */
[----:B------:R-:W-:Y:S04]  /*fea0*/  STL [R1+0xbb4], R40 ;  /* 0x000bb42801007387 */ /* 0x000fe80000100800 */
[----:B------:R0:W-:Y:S04]  /*feb0*/  STL [R1+0x1070], R26 ;  /* 0x0010701a01007387 */ /* 0x0001e80000100800 */
[----:B------:R1:W2:Y:S01]  /*fec0*/  @!P1 LDG.E.U8 R46, desc[UR20][R12.64] ;  /* 0x000000140c2e9981 */ /* 0x0002a2000c1e1100 */
[----:B0-----:R-:W-:-:S02]  /*fed0*/  IMAD.X R26, R8, 0x1, R4, P6 ;  /* 0x00000001081a7824 */ /* 0x001fc400030e0604 */
[----:B-1----:R-:W-:Y:S02]  /*fee0*/  @!P1 IMAD.MOV.U32 R12, RZ, RZ, R24 ;  /* 0x000000ffff0c9224 */ /* 0x002fe400078e0018 */
[----:B------:R-:W-:-:S05]  /*fef0*/  @!P1 IMAD.MOV.U32 R13, RZ, RZ, R26 ;  /* 0x000000ffff0d9224 */ /* 0x000fca00078e001a */
[----:B------:R0:W3:Y:S01]  /*ff00*/  @!P1 LDG.E.U8 R87, desc[UR20][R12.64] ;  /* 0x000000140c579981 */ /* 0x0000e2000c1e1100 */
[----:B------:R-:W-:-:S03]  /*ff10*/  IMAD R47, R6, 0x6d, RZ ;  /* 0x0000006d062f7824 */ /* 0x000fc600078e02ff */
[----:B------:R-:W-:Y:S02]  /*ff20*/  STL [R1+0xc38], R35 ;  /* 0x000c382301007387 */ /* 0x000fe40000100800 */
[----:B------:R-:W-:Y:S02]  /*ff30*/  SHF.R.S32.HI R8, RZ, 0x1f, R47 ;  /* 0x0000001fff087819 */ /* 0x000fe4000001142f */
[----:B------:R1:W-:Y:S04]  /*ff40*/  STL [R1+0x106c], R30 ;  /* 0x00106c1e01007387 */ /* 0x0003e80000100800 */
[----:B------:R-:W-:Y:S01]  /*ff50*/  STL [R1+0xc34], R36 ;  /* 0x000c342401007387 */ /* 0x000fe20000100800 */
[----:B-1----:R-:W-:-:S03]  /*ff60*/  IADD3 R30, P6, PT, R47, R0, RZ ;  /* 0x000000002f1e7210 */ /* 0x002fc60007fde0ff */
[----:B------:R1:W-:Y:S01]  /*ff70*/  STL [R1+0x1078], R24 ;  /* 0x0010781801007387 */ /* 0x0003e20000100800 */
[----:B------:R-:W-:Y:S01]  /*ff80*/  PRMT R84, RZ, 0x7610, R84 ;  /* 0x00007610ff547816 */ /* 0x000fe20000000054 */
[----:B------:R-:W-:Y:S02]  /*ff90*/  IMAD.X R31, R8, 0x1, R3, P6 ;  /* 0x00000001081f7824 */ /* 0x000fe400030e0603 */
[----:B0-----:R-:W-:Y:S01]  /*ffa0*/  @!P3 IMAD.MOV.U32 R12, RZ, RZ, R30 ;  /* 0x000000ffff0cb224 */ /* 0x001fe200078e001e */
[----:B-1----:R-:W-:Y:S01]  /*ffb0*/  IADD3 R24, P6, PT, R47, R2, RZ ;  /* 0x000000022f187210 */ /* 0x002fe20007fde0ff */
[----:B------:R-:W-:Y:S01]  /*ffc0*/  @!P3 IMAD.MOV.U32 R13, RZ, RZ, R31 ;  /* 0x000000ffff0db224 */ /* 0x000fe200078e001f */
[----:B------:R-:W-:-:S04]  /*ffd0*/  PRMT R78, RZ, 0x7610, R78 ;  /* 0x00007610ff4e7816 */ /* 0x000fc8000000004e */
[----:B------:R0:W4:Y:S01]  /*ffe0*/  @!P3 LDG.E.U8 R84, desc[UR20][R12.64] ;  /* 0x000000140c54b981 */ /* 0x000122000c1e1100 */
[----:B------:R-:W-:Y:S02]  /*fff0*/  IMAD R32, R6, 0x1e, RZ ;  /* 0x0000001e06207824 */ /* 0x000fe400078e02ff */
[----:B0-----:R-:W-:-:S03]  /*10000*/  @!P3 IMAD.MOV.U32 R12, RZ, RZ, R24 ;  /* 0x000000ffff0cb224 */ /* 0x001fc600078e0018 */
[----:B------:R-:W-:Y:S01]  /*10010*/  SHF.R.S32.HI R43, RZ, 0x1f, R32 ;  /* 0x0000001fff2b7819 */ /* 0x000fe20000011420 */
[C---:B------:R-:W-:Y:S02]  /*10020*/  VIADD R75, R21.reuse, 0xfffffff1 ;  /* 0xfffffff1154b7836 */ /* 0x040fe40000000000 */
[----:B------:R-:W-:-:S03]  /*10030*/  VIADD R47, R21, 0xffffffe1 ;  /* 0xffffffe1152f7836 */ /* 0x000fc60000000000 */
[----:B------:R-:W-:Y:S02]  /*10040*/  ISETP.GE.U32.AND P1, PT, R75, 0x7fffff72, PT ;  /* 0x7fffff724b00780c */ /* 0x000fe40003f26070 */
[----:B------:R-:W-:Y:S02]  /*10050*/  PRMT R75, RZ, 0x7610, R75 ;  /* 0x00007610ff4b7816 */ /* 0x000fe4000000004b */
[----:B------:R-:W-:Y:S02]  /*10060*/  PRMT R33, RZ, 0x7610, R33 ;  /* 0x00007610ff217816 */ /* 0x000fe40000000021 */
[----:B------:R-:W-:Y:S02]  /*10070*/  PRMT R16, RZ, 0x7610, R16 ;  /* 0x00007610ff107816 */ /* 0x000fe40000000010 */
[----:B------:R-:W-:Y:S02]  /*10080*/  PRMT R7, RZ, 0x7610, R7 ;  /* 0x00007610ff077816 */ /* 0x000fe40000000007 */
[----:B------:R-:W-:-:S02]  /*10090*/  PRMT R15, RZ, 0x7610, R15 ;  /* 0x00007610ff0f7816 */ /* 0x000fc4000000000f */
[----:B------:R-:W-:Y:S02]  /*100a0*/  PRMT R28, RZ, 0x7610, R28 ;  /* 0x00007610ff1c7816 */ /* 0x000fe4000000001c */
[----:B------:R-:W-:Y:S02]  /*100b0*/  PRMT R20, RZ, 0x7610, R20 ;  /* 0x00007610ff147816 */ /* 0x000fe40000000014 */
[----:B------:R-:W-:Y:S01]  /*100c0*/  PRMT R5, RZ, 0x7610, R5 ;  /* 0x00007610ff057816 */ /* 0x000fe20000000005 */
[C---:B------:R-:W-:Y:S02]  /*100d0*/  VIADD R54, R64.reuse, 0xf8 ;  /* 0x000000f840367836 */ /* 0x040fe40000000000 */
[----:B------:R-:W-:Y:S02]  /*100e0*/  VIADD R89, R64, 0xf9 ;  /* 0x000000f940597836 */ /* 0x000fe40000000000 */
[----:B------:R-:W-:Y:S02]  /*100f0*/  IMAD.MOV.U32 R88, RZ, RZ, R19 ;  /* 0x000000ffff587224 */ /* 0x000fe400078e0013 */
[----:B------:R-:W-:-:S02]  /*10100*/  IMAD R19, R6, 0xf, RZ ;  /* 0x0000000f06137824 */ /* 0x000fc400078e02ff */
[----:B------:R-:W-:Y:S02]  /*10110*/  IMAD.MOV.U32 R91, RZ, RZ, R22 ;  /* 0x000000ffff5b7224 */ /* 0x000fe400078e0016 */
[----:B------:R-:W-:Y:S02]  /*10120*/  IMAD.MOV.U32 R90, RZ, RZ, R18 ;  /* 0x000000ffff5a7224 */ /* 0x000fe400078e0012 */
[----:B------:R-:W-:Y:S02]  /*10130*/  IMAD R22, R6, 0x2e, RZ ;  /* 0x0000002e06167824 */ /* 0x000fe400078e02ff */
[----:B------:R-:W-:-:S03]  /*10140*/  IMAD.MOV.U32 R92, RZ, RZ, R23 ;  /* 0x000000ffff5c7224 */ /* 0x000fc600078e0017 */
[----:B------:R-:W-:Y:S01]  /*10150*/  SHF.R.S32.HI R23, RZ, 0x1f, R22 ;  /* 0x0000001fff177819 */ /* 0x000fe20000011416 */
[----:B------:R-:W-:Y:S02]  /*10160*/  IMAD.MOV.U32 R86, RZ, RZ, R88 ;  /* 0x000000ffff567224 */ /* 0x000fe400078e0058 */
[----:B------:R-:W-:Y:S01]  /*10170*/  IMAD.MOV.U32 R88, RZ, RZ, R53 ;  /* 0x000000ffff587224 */ /* 0x000fe200078e0035 */
[----:B------:R-:W-:Y:S01]  /*10180*/  PRMT R29, RZ, 0x7610, R29 ;  /* 0x00007610ff1d7816 */ /* 0x000fe2000000001d */
[----:B------:R-:W-:Y:S02]  /*10190*/  IMAD.MOV.U32 R85, RZ, RZ, R86 ;  /* 0x000000ffff557224 */ /* 0x000fe400078e0056 */
[----:B------:R-:W-:Y:S02]  /*101a0*/  IMAD.MOV.U32 R86, RZ, RZ, R88 ;  /* 0x000000ffff567224 */ /* 0x000fe400078e0058 */
[----:B------:R-:W-:Y:S01]  /*101b0*/  IMAD.MOV.U32 R82, RZ, RZ, R92 ;  /* 0x000000ffff527224 */ /* 0x000fe200078e005c */
[----:B--2---:R-:W-:Y:S04]  /*101c0*/  STL [R1+0x1b84], R46 ;  /* 0x001b842e01007387 */ /* 0x004fe80000100800 */
[----:B------:R0:W-:Y:S02]  /*101d0*/  STL [R1+0x1074], R26 ;  /* 0x0010741a01007387 */ /* 0x0001e40000100800 */
[----:B0-----:R-:W-:-:S04]  /*101e0*/  IMAD.X R26, R8, 0x1, R4, P6 ;  /* 0x00000001081a7824 */ /* 0x001fc800030e0604 */
[----:B------:R-:W-:Y:S01]  /*101f0*/  @!P3 IMAD.MOV.U32 R13, RZ, RZ, R26 ;  /* 0x000000ffff0db224 */ /* 0x000fe200078e001a */
[----:B---3--:R-:W-:Y:S04]  /*10200*/  STL [R1+0x1b88], R87 ;  /* 0x001b885701007387 */ /* 0x008fe80000100800 */
[----:B------:R-:W-:Y:S04]  /*10210*/  STL [R1+0x10dc], R30 ;  /* 0x0010dc1e01007387 */ /* 0x000fe80000100800 */
[----:B------:R0:W-:Y:S04]  /*10220*/  STL [R1+0x10d8], R31 ;  /* 0x0010d81f01007387 */ /* 0x0001e80000100800 */
[----:B------:R1:W-:Y:S04]  /*10230*/  STL [R1+0x10e4], R24 ;  /* 0x0010e41801007387 */ /* 0x0003e80000100800 */
[----:B------:R2:W3:Y:S01]  /*10240*/  @!P3 LDG.E.U8 R78, desc[UR20][R12.64] ;  /* 0x000000140c4eb981 */ /* 0x0004e2000c1e1100 */
[----:B0-----:R-:W-:-:S02]  /*10250*/  IADD3 R31, P6, PT, R32, R0, RZ ;  /* 0x00000000201f7210 */ /* 0x001fc40007fde0ff */
[----:B-1----:R-:W-:Y:S01]  /*10260*/  IADD3 R24, P3, PT, R72, R2, RZ ;  /* 0x0000000248187210 */ /* 0x002fe20007f7e0ff */
[----:B------:R0:W-:Y:S01]  /*10270*/  STL [R1+0x10e0], R26 ;  /* 0x0010e01a01007387 */ /* 0x0001e20000100800 */
[C---:B--2---:R-:W-:Y:S02]  /*10280*/  IMAD R12, R6.reuse, 0x75, RZ ;  /* 0x00000075060c7824 */ /* 0x044fe400078e02ff */
[----:B------:R-:W-:Y:S02]  /*10290*/  IMAD.X R34, R43, 0x1, R3, P6 ;  /* 0x000000012b227824 */ /* 0x000fe400030e0603 */
[----:B------:R-:W-:Y:S01]  /*102a0*/  IMAD R30, R6, 0x7d, RZ ;  /* 0x0000007d061e7824 */ /* 0x000fe200078e02ff */
[----:B------:R-:W-:Y:S01]  /*102b0*/  SHF.R.S32.HI R8, RZ, 0x1f, R12 ;  /* 0x0000001fff087819 */ /* 0x000fe2000001140c */
[----:B0-----:R-:W-:Y:S01]  /*102c0*/  IMAD.X R26, R11, 0x1, R4, P3 ;  /* 0x000000010b1a7824 */ /* 0x001fe200018e0604 */
[C---:B------:R-:W-:Y:S01]  /*102d0*/  IADD3 R48, P3, PT, R12.reuse, R0, RZ ;  /* 0x000000000c307210 */ /* 0x040fe20007f7e0ff */
[----:B------:R-:W-:Y:S01]  /*102e0*/  VIADD R13, R21, 0xffffffe9 ;  /* 0xffffffe9150d7836 */ /* 0x000fe20000000000 */
[----:B------:R-:W-:-:S02]  /*102f0*/  IADD3 R37, P6, PT, R12, R2, RZ ;  /* 0x000000020c257210 */ /* 0x000fc40007fde0ff */
[----:B------:R-:W-:Y:S01]  /*10300*/  SHF.R.S32.HI R11, RZ, 0x1f, R30 ;  /* 0x0000001fff0b7819 */ /* 0x000fe2000001141e */
[----:B------:R-:W-:Y:S01]  /*10310*/  IMAD.X R49, R8, 0x1, R3, P3 ;  /* 0x0000000108317824 */ /* 0x000fe200018e0603 */
[----:B------:R-:W-:Y:S01]  /*10320*/  IADD3 R45, P3, PT, R30, R0, RZ ;  /* 0x000000001e2d7210 */ /* 0x000fe20007f7e0ff */
[----:B------:R-:W-:Y:S01]  /*10330*/  IMAD.X R38, R8, 0x1, R4, P6 ;  /* 0x0000000108267824 */ /* 0x000fe200030e0604 */
[----:B------:R-:W-:Y:S01]  /*10340*/  ISETP.GE.U32.AND P6, PT, R13, 0x7fffff6a, PT ;  /* 0x7fffff6a0d00780c */ /* 0x000fe20003fc6070 */
[----:B------:R-:W-:Y:S02]  /*10350*/  @!P5 IMAD.MOV.U32 R12, RZ, RZ, R48 ;  /* 0x000000ffff0cd224 */ /* 0x000fe400078e0030 */
[----:B------:R-:W-:Y:S02]  /*10360*/  @!P5 IMAD.MOV.U32 R13, RZ, RZ, R49 ;  /* 0x000000ffff0dd224 */ /* 0x000fe400078e0031 */
[----:B------:R-:W-:Y:S01]  /*10370*/  IMAD.X R46, R11, 0x1, R3, P3 ;  /* 0x000000010b2e7824 */ /* 0x000fe200018e0603 */
[----:B------:R-:W-:-:S02]  /*10380*/  ISETP.GE.U32.AND P3, PT, R47, 0x7fffff62, PT ;  /* 0x7fffff622f00780c */ /* 0x000fc40003f66070 */
[----:B------:R-:W-:Y:S01]  /*10390*/  PRMT R47, RZ, 0x7610, R47 ;  /* 0x00007610ff2f7816 */ /* 0x000fe2000000002f */
[----:B------:R0:W2:Y:S02]  /*103a0*/  @!P5 LDG.E.U8 R75, desc[UR20][R12.64] ;  /* 0x000000140c4bd981 */ /* 0x0000a4000c1e1100 */
[----:B0-----:R-:W-:Y:S02]  /*103b0*/  @!P0 IMAD.MOV.U32 R12, RZ, RZ, R45 ;  /* 0x000000ffff0c8224 */ /* 0x001fe400078e002d */
[----:B------:R-:W-:-:S05]  /*103c0*/  @!P0 IMAD.MOV.U32 R13, RZ, RZ, R46 ;  /* 0x000000ffff0d8224 */ /* 0x000fca00078e002e */
[----:B------:R0:W2:Y:S02]  /*103d0*/  @!P0 LDG.E.U8 R47, desc[UR20][R12.64] ;  /* 0x000000140c2f8981 */ /* 0x0000a4000c1e1100 */
[----:B0-----:R-:W-:Y:S02]  /*103e0*/  @!P2 IMAD.MOV.U32 R12, RZ, RZ, R41 ;  /* 0x000000ffff0ca224 */ /* 0x001fe400078e0029 */
[----:B------:R-:W-:-:S05]  /*103f0*/  @!P2 IMAD.MOV.U32 R13, RZ, RZ, R44 ;  /* 0x000000ffff0da224 */ /* 0x000fca00078e002c */
[----:B------:R0:W2:Y:S01]  /*10400*/  @!P2 LDG.E.U8 R33, desc[UR20][R12.64] ;  /* 0x000000140c21a981 */ /* 0x0000a2000c1e1100 */
[----:B------:R-:W-:Y:S01]  /*10410*/  PRMT R72, RZ, 0x7610, R72 ;  /* 0x00007610ff487816 */ /* 0x000fe20000000048 */
[----:B0-----:R-:W-:Y:S02]  /*10420*/  @!P1 IMAD.MOV.U32 R12, RZ, RZ, R39 ;  /* 0x000000ffff0c9224 */ /* 0x001fe400078e0027 */
[----:B------:R-:W-:-:S05]  /*10430*/  @!P1 IMAD.MOV.U32 R13, RZ, RZ, R40 ;  /* 0x000000ffff0d9224 */ /* 0x000fca00078e0028 */
[----:B------:R0:W2:Y:S02]  /*10440*/  @!P1 LDG.E.U8 R16, desc[UR20][R12.64] ;  /* 0x000000140c109981 */ /* 0x0000a4000c1e1100 */
[----:B0-----:R-:W-:Y:S02]  /*10450*/  @!P5 IMAD.MOV.U32 R12, RZ, RZ, R37 ;  /* 0x000000ffff0cd224 */ /* 0x001fe400078e0025 */
[----:B------:R-:W-:-:S05]  /*10460*/  @!P5 IMAD.MOV.U32 R13, RZ, RZ, R38 ;  /* 0x000000ffff0dd224 */ /* 0x000fca00078e0026 */
[----:B------:R0:W2:Y:S01]  /*10470*/  @!P5 LDG.E.U8 R72, desc[UR20][R12.64] ;  /* 0x000000140c48d981 */ /* 0x0000a2000c1e1100 */
[----:B------:R-:W-:Y:S01]  /*10480*/  IADD3 R30, P5, PT, R30, R2, RZ ;  /* 0x000000021e1e7210 */ /* 0x000fe20007fbe0ff */
[----:B0-----:R-:W-:Y:S02]  /*10490*/  @!P6 IMAD.MOV.U32 R12, RZ, RZ, R35 ;  /* 0x000000ffff0ce224 */ /* 0x001fe400078e0023 */
[----:B------:R-:W-:Y:S01]  /*104a0*/  @!P6 IMAD.MOV.U32 R13, RZ, RZ, R36 ;  /* 0x000000ffff0de224 */ /* 0x000fe200078e0024 */
[----:B------:R-:W-:Y:S01]  /*104b0*/  STL [R1+0xcb8], R31 ;  /* 0x000cb81f01007387 */ /* 0x000fe20000100800 */
[----:B------:R-:W-:-:S03]  /*104c0*/  IMAD.X R11, R11, 0x1, R4, P5 ;  /* 0x000000010b0b7824 */ /* 0x000fc600028e0604 */
[----:B------:R0:W2:Y:S01]  /*104d0*/  @!P6 LDG.E.U8 R7, desc[UR20][R12.64] ;  /* 0x000000140c07e981 */ /* 0x0000a2000c1e1100 */
[----:B------:R-:W-:-:S03]  /*104e0*/  PRMT R8, RZ, 0x7610, R8 ;  /* 0x00007610ff087816 */ /* 0x000fc60000000008 */
[----:B------:R-:W-:Y:S01]  /*104f0*/  STL [R1+0xcb4], R34 ;  /* 0x000cb42201007387 */ /* 0x000fe20000100800 */
[----:B0-----:R-:W-:Y:S02]  /*10500*/  @!P3 IMAD.MOV.U32 R12, RZ, RZ, R31 ;  /* 0x000000ffff0cb224 */ /* 0x001fe400078e001f */
[----:B------:R-:W-:Y:S01]  /*10510*/  @!P3 IMAD.MOV.U32 R13, RZ, RZ, R34 ;  /* 0x000000ffff0db224 */ /* 0x000fe200078e0022 */
[----:B------:R-:W-:Y:S04]  /*10520*/  STL [R1+0x338], R24 ;  /* 0x0003381801007387 */ /* 0x000fe80000100800 */
[----:B------:R0:W2:Y:S01]  /*10530*/  @!P3 LDG.E.U8 R15, desc[UR20][R12.64] ;  /* 0x000000140c0fb981 */ /* 0x0000a2000c1e1100 */
[----:B------:R-:W-:-:S03]  /*10540*/  IADD3 R25, P5, PT, R25, R2, RZ ;  /* 0x0000000219197210 */ /* 0x000fc60007fbe0ff */
[----:B------:R-:W-:Y:S04]  /*10550*/  STL [R1+0x334], R26 ;  /* 0x0003341a01007387 */ /* 0x000fe80000100800 */
[----:B------:R-:W-:Y:S01]  /*10560*/  STL [R1+0x1140], R48 ;  /* 0x0011403001007387 */ /* 0x000fe20000100800 */
[----:B0-----:R-:W-:Y:S02]  /*10570*/  @!P0 IMAD.MOV.U32 R12, RZ, RZ, R30 ;  /* 0x000000ffff0c8224 */ /* 0x001fe400078e001e */
[----:B------:R-:W-:Y:S01]  /*10580*/  @!P0 IMAD.MOV.U32 R13, RZ, RZ, R11 ;  /* 0x000000ffff0d8224 */ /* 0x000fe200078e000b */
[----:B------:R-:W-:Y:S04]  /*10590*/  STL [R1+0x1148], R37 ;  /* 0x0011482501007387 */ /* 0x000fe80000100800 */
[----:B------:R-:W-:Y:S04]  /*105a0*/  STL [R1+0x113c], R49 ;  /* 0x00113c3101007387 */ /* 0x000fe80000100800 */
[----:B------:R-:W-:Y:S01]  /*105b0*/  STL [R1+0x11b0], R45 ;  /* 0x0011b02d01007387 */ /* 0x000fe20000100800 */
[----:B------:R-:W-:-:S03]  /*105c0*/  IMAD.X R14, R14, 0x1, R4, P5 ;  /* 0x000000010e0e7824 */ /* 0x000fc600028e0604 */
[----:B------:R-:W-:Y:S04]  /*105d0*/  STL [R1+0x1144], R38 ;  /* 0x0011442601007387 */ /* 0x000fe80000100800 */
[----:B------:R0:W2:Y:S04]  /*105e0*/  @!P0 LDG.E.U8 R8, desc[UR20][R12.64] ;  /* 0x000000140c088981 */ /* 0x0000a8000c1e1100 */
[----:B------:R-:W-:Y:S04]  /*105f0*/  STL [R1+0x11ac], R46 ;  /* 0x0011ac2e01007387 */ /* 0x000fe80000100800 */
[----:B------:R-:W-:Y:S01]  /*10600*/  STL [R1+0x11b8], R30 ;  /* 0x0011b81e01007387 */ /* 0x000fe20000100800 */
[----:B0-----:R-:W-:-:S02]  /*10610*/  @!P2 IMAD.MOV.U32 R12, RZ, RZ, R24 ;  /* 0x000000ffff0ca224 */ /* 0x001fc400078e0018 */
[----:B------:R-:W-:Y:S01]  /*10620*/  @!P2 IMAD.MOV.U32 R13, RZ, RZ, R26 ;  /* 0x000000ffff0da224 */ /* 0x000fe200078e001a */
[----:B------:R0:W-:Y:S04]  /*10630*/  STL [R1+0x11b4], R11 ;  /* 0x0011b40b01007387 */ /* 0x0001e80000100800 */
[----:B------:R1:W2:Y:S01]  /*10640*/  @!P2 LDG.E.U8 R28, desc[UR20][R12.64] ;  /* 0x000000140c1ca981 */ /* 0x0002a2000c1e1100 */
[----:B0-----:R-:W-:Y:S01]  /*10650*/  IADD3 R11, P0, PT, R27, R2, RZ ;  /* 0x000000021b0b7210 */ /* 0x001fe20007f1e0ff */
[----:B-1----:R-:W-:Y:S02]  /*10660*/  @!P1 IMAD.MOV.U32 R12, RZ, RZ, R25 ;  /* 0x000000ffff0c9224 */ /* 0x002fe400078e0019 */
[----:B------:R-:W-:Y:S02]  /*10670*/  @!P1 IMAD.MOV.U32 R13, RZ, RZ, R14 ;  /* 0x000000ffff0d9224 */ /* 0x000fe400078e000e */
[----:B------:R-:W-:Y:S01]  /*10680*/  IMAD.X R24, R42, 0x1, R4, P0 ;  /* 0x000000012a187824 */ /* 0x000fe200000e0604 */
[----:B------:R-:W-:Y:S04]  /*10690*/  STL [R1+0xbc0], R25 ;  /* 0x000bc01901007387 */ /* 0x000fe80000100800 */
[----:B------:R0:W2:Y:S04]  /*106a0*/  @!P1 LDG.E.U8 R20, desc[UR20][R12.64] ;  /* 0x000000140c149981 */ /* 0x0000a8000c1e1100 */
[----:B------:R1:W-:Y:S01]  /*106b0*/  STL [R1+0xbbc], R14 ;  /* 0x000bbc0e01007387 */ /* 0x0003e20000100800 */
[----:B0-----:R-:W-:-:S02]  /*106c0*/  @!P6 IMAD.MOV.U32 R12, RZ, RZ, R11 ;  /* 0x000000ffff0ce224 */ /* 0x001fc400078e000b */
[----:B------:R-:W-:Y:S02]  /*106d0*/  @!P6 IMAD.MOV.U32 R13, RZ, RZ, R24 ;  /* 0x000000ffff0de224 */ /* 0x000fe400078e0018 */
[C---:B-1----:R-:W-:Y:S01]  /*106e0*/  VIADD R14, R64.reuse, 0xf2 ;  /* 0x000000f2400e7836 */ /* 0x042fe20000000000 */
[----:B------:R0:W-:Y:S04]  /*106f0*/  STL [R1+0xc40], R11 ;  /* 0x000c400b01007387 */ /* 0x0001e80000100800 */
[----:B------:R-:W-:Y:S04]  /*10700*/  STL [R1+0xc3c], R24 ;  /* 0x000c3c1801007387 */ /* 0x000fe80000100800 */
[----:B------:R1:W2:Y:S01]  /*10710*/  @!P6 LDG.E.U8 R5, desc[UR20][R12.64] ;  /* 0x000000140c05e981 */ /* 0x0002a2000c1e1100 */
[----:B0-----:R-:W-:-:S03]  /*10720*/  VIADD R11, R64, 0xf3 ;  /* 0x000000f3400b7836 */ /* 0x001fc60000000000 */
[----:B------:R0:W-:Y:S01]  /*10730*/  STL [R1+0x1580], R14 ;  /* 0x0015800e01007387 */ /* 0x0001e20000100800 */
[----:B-1----:R-:W-:-:S03]  /*10740*/  IABS R13, R14 ;  /* 0x0000000e000d7213 */ /* 0x002fc60000000000 */
[----:B------:R-:W-:Y:S01]  /*10750*/  STL [R1+0x1590], R11 ;  /* 0x0015900b01007387 */ /* 0x000fe20000100800 */
[----:B0-----:R-:W-:-:S03]  /*10760*/  VIADD R14, R64, 0xfa ;  /* 0x000000fa400e7836 */ /* 0x001fc60000000000 */
[----:B------:R-:W-:Y:S01]  /*10770*/  STL [R1+0x158c], R54 ;  /* 0x00158c3601007387 */ /* 0x000fe20000100800 */
[----:B------:R-:W-:-:S03]  /*10780*/  IMAD.HI.U32 R25, R10, R13, RZ ;  /* 0x0000000d0a197227 */ /* 0x000fc600078e00ff */
[----:B------:R0:W-:Y:S01]  /*10790*/  STL [R1+0x1584], R14 ;  /* 0x0015840e01007387 */ /* 0x0001e20000100800 */
[----:B------:R-:W-:Y:S01]  /*107a0*/  IMAD.MOV R30, RZ, RZ, -R25 ;  /* 0x000000ffff1e7224 */ /* 0x000fe200078e0a19 */
[----:B0-----:R-:W-:-:S05]  /*107b0*/  IABS R14, R14 ;  /* 0x0000000e000e7213 */ /* 0x001fca0000000000 */
[----:B------:R-:W-:Y:S01]  /*107c0*/  IMAD.HI.U32 R25, R10, R14, RZ ;  /* 0x0000000e0a197227 */ /* 0x000fe200078e00ff */
[----:B------:R-:W-:-:S03]  /*107d0*/  IABS R42, R11 ;  /* 0x0000000b002a7213 */ /* 0x000fc60000000000 */
[----:B------:R-:W-:Y:S01]  /*107e0*/  IMAD.MOV R25, RZ, RZ, -R25 ;  /* 0x000000ffff197224 */ /* 0x000fe200078e0a19 */
[----:B------:R-:W-:Y:S01]  /*107f0*/  IABS R12, R89 ;  /* 0x00000059000c7213 */ /* 0x000fe20000000000 */
[----:B------:R-:W-:-:S04]  /*10800*/  IMAD.HI.U32 R24, R10, R42, RZ ;  /* 0x0000002a0a187227 */ /* 0x000fc800078e00ff */
[----:B------:R-:W-:Y:S02]  /*10810*/  IMAD R14, R9, R25, R14 ;  /* 0x00000019090e7224 */ /* 0x000fe400078e020e */
[----:B------:R-:W-:Y:S01]  /*10820*/  IMAD R25, R6, 0x7, RZ ;  /* 0x0000000706197824 */ /* 0x000fe200078e02ff */
[----:B------:R-:W-:Y:S01]  /*10830*/  IABS R11, R54 ;  /* 0x00000036000b7213 */ /* 0x000fe20000000000 */
[----:B------:R-:W-:-:S03]  /*10840*/  IMAD.HI.U32 R26, R10, R12, RZ ;  /* 0x0000000c0a1a7227 */ /* 0x000fc600078e00ff */
[----:B------:R-:W-:Y:S01]  /*10850*/  SHF.R.S32.HI R59, RZ, 0x1f, R25 ;  /* 0x0000001fff3b7819 */ /* 0x000fe20000011419 */
[----:B------:R-:W-:Y:S01]  /*10860*/  IMAD.MOV R24, RZ, RZ, -R24 ;  /* 0x000000ffff187224 */ /* 0x000fe200078e0a18 */
[----:B------:R-:W-:Y:S01]  /*10870*/  IADD3 R60, P0, PT, R25, R0, RZ ;  /* 0x00000000193c7210 */ /* 0x000fe20007f1e0ff */
[C---:B------:R-:W-:Y:S02]  /*10880*/  IMAD R36, R6.reuse, 0x26, RZ ;  /* 0x0000002606247824 */ /* 0x040fe400078e02ff */
[----:B------:R-:W-:Y:S02]  /*10890*/  IMAD R13, R9, R30, R13 ;  /* 0x0000001e090d7224 */ /* 0x000fe400078e020d */
[----:B------:R-:W-:Y:S02]  /*108a0*/  IMAD.MOV R26, RZ, RZ, -R26 ;  /* 0x000000ffff1a7224 */ /* 0x000fe400078e0a1a */
[----:B------:R-:W-:Y:S01]  /*108b0*/  IMAD R48, R6, 0x17, RZ ;  /* 0x0000001706307824 */ /* 0x000fe200078e02ff */
[----:B------:R-:W-:Y:S01]  /*108c0*/  SHF.R.S32.HI R49, RZ, 0x1f, R19 ;  /* 0x0000001fff317819 */ /* 0x000fe20000011413 */
[----:B------:R-:W-:Y:S01]  /*108d0*/  IMAD.HI.U32 R27, R10, R11, RZ ;  /* 0x0000000b0a1b7227 */ /* 0x000fe200078e00ff */
[----:B------:R-:W-:-:S03]  /*108e0*/  IADD3 R56, P2, PT, R19, R0, RZ ;  /* 0x0000000013387210 */ /* 0x000fc60007f5e0ff */
[----:B------:R-:W-:Y:S02]  /*108f0*/  IMAD R42, R9, R24, R42 ;  /* 0x00000018092a7224 */ /* 0x000fe400078e022a */
[C---:B------:R-:W-:Y:S01]  /*10900*/  IMAD R40, R6.reuse, 0x1f, RZ ;  /* 0x0000001f06287824 */ /* 0x040fe200078e02ff */
[----:B------:R-:W-:Y:S01]  /*10910*/  STL [R1+0x1588], R89 ;  /* 0x0015885901007387 */ /* 0x000fe20000100800 */
[----:B------:R-:W-:Y:S01]  /*10920*/  IMAD R30, R6, 0x27, RZ ;  /* 0x00000027061e7824 */ /* 0x000fe200078e02ff */
[----:B------:R-:W-:Y:S01]  /*10930*/  SHF.R.S32.HI R37, RZ, 0x1f, R36 ;  /* 0x0000001fff257819 */ /* 0x000fe20000011424 */
[----:B------:R-:W-:Y:S01]  /*10940*/  IMAD.X R61, R59, 0x1, R3, P0 ;  /* 0x000000013b3d7824 */ /* 0x000fe200000e0603 */
[----:B------:R-:W-:Y:S01]  /*10950*/  IADD3 R38, P0, PT, R36, R0, RZ ;  /* 0x0000000024267210 */ /* 0x000fe20007f1e0ff */
[----:B------:R-:W-:Y:S01]  /*10960*/  IMAD R12, R9, R26, R12 ;  /* 0x0000001a090c7224 */ /* 0x000fe200078e020c */
[----:B------:R-:W-:Y:S01]  /*10970*/  STL [R1+0x1804], R13 ;  /* 0x0018040d01007387 */ /* 0x000fe20000100800 */
[----:B------:R-:W-:Y:S01]  /*10980*/  IMAD.MOV R27, RZ, RZ, -R27 ;  /* 0x000000ffff1b7224 */ /* 0x000fe200078e0a1b */
[----:B------:R-:W-:Y:S01]  /*10990*/  SHF.R.S32.HI R46, RZ, 0x1f, R48 ;  /* 0x0000001fff2e7819 */ /* 0x000fe20000011430 */
[----:B------:R-:W-:Y:S01]  /*109a0*/  IMAD R26, R6, 0x2f, RZ ;  /* 0x0000002f061a7824 */ /* 0x000fe200078e02ff */
[-C--:B------:R-:W-:Y:S01]  /*109b0*/  IADD3 R50, P1, PT, R48, R0.reuse, RZ ;  /* 0x0000000030327210 */ /* 0x080fe20007f3e0ff */
[----:B------:R-:W-:Y:S01]  /*109c0*/  STL [R1+0x1808], R42 ;  /* 0x0018082a01007387 */ /* 0x000fe20000100800 */
[----:B------:R-:W-:Y:S01]  /*109d0*/  SHF.R.S32.HI R41, RZ, 0x1f, R40 ;  /* 0x0000001fff297819 */ /* 0x000fe20000011428 */
[----:B------:R-:W-:Y:S01]  /*109e0*/  IMAD.X R57, R49, 0x1, R3, P2 ;  /* 0x0000000131397824 */ /* 0x000fe200010e0603 */
[-C--:B------:R-:W-:Y:S01]  /*109f0*/  IADD3 R44, P5, PT, R40, R0.reuse, RZ ;  /* 0x00000000282c7210 */ /* 0x080fe20007fbe0ff */
[----:B------:R-:W-:Y:S01]  /*10a00*/  STL [R1+0x180c], R14 ;  /* 0x00180c0e01007387 */ /* 0x000fe20000100800 */
[----:B------:R-:W-:Y:S01]  /*10a10*/  VIADD R24, R21, 0xfffffff8 ;  /* 0xfffffff815187836 */ /* 0x000fe20000000000 */
[----:B------:R-:W-:Y:S01]  /*10a20*/  SHF.R.S32.HI R31, RZ, 0x1f, R30 ;  /* 0x0000001fff1f7819 */ /* 0x000fe2000001141e */
[----:B------:R-:W-:Y:S01]  /*10a30*/  IMAD R11, R9, R27, R11 ;  /* 0x0000001b090b7224 */ /* 0x000fe200078e020b */
[----:B------:R-:W-:Y:S01]  /*10a40*/  STL [R1+0x1814], R14 ;  /* 0x0018140e01007387 */ /* 0x000fe20000100800 */
[-C--:B------:R-:W-:Y:S01]  /*10a50*/  IADD3 R34, P2, PT, R30, R0.reuse, RZ ;  /* 0x000000001e227210 */ /* 0x080fe20007f5e0ff */
[--C-:B------:R-:W-:Y:S01]  /*10a60*/  IMAD.X R39, R37, 0x1, R3.reuse, P0 ;  /* 0x0000000125277824 */ /* 0x100fe200000e0603 */
[----:B------:R-:W-:Y:S01]  /*10a70*/  SHF.R.S32.HI R27, RZ, 0x1f, R26 ;  /* 0x0000001fff1b7819 */ /* 0x000fe2000001141a */
[----:B------:R-:W-:Y:S01]  /*10a80*/  STL [R1+0x340], R60 ;  /* 0x0003403c01007387 */ /* 0x000fe20000100800 */
[----:B------:R-:W-:Y:S01]  /*10a90*/  IMAD.X R51, R46, 0x1, R3, P1 ;  /* 0x000000012e337824 */ /* 0x000fe200008e0603 */
[----:B------:R-:W-:-:S02]  /*10aa0*/  IADD3 R18, P0, PT, R26, R0, RZ ;  /* 0x000000001a127210 */ /* 0x000fc40007f1e0ff */
[----:B------:R-:W-:Y:S01]  /*10ab0*/  STL [R1+0xbc8], R56 ;  /* 0x000bc83801007387 */ /* 0x000fe20000100800 */
[--C-:B------:R-:W-:Y:S01]  /*10ac0*/  IMAD.X R45, R41, 0x1, R3.reuse, P5 ;  /* 0x00000001292d7824 */ /* 0x100fe200028e0603 */
[----:B------:R-:W-:Y:S02]  /*10ad0*/  ISETP.GE.U32.AND P6, PT, R24, 0x7fffff79, PT ;  /* 0x7fffff791800780c */ /* 0x000fe40003fc6070 */
[----:B------:R-:W-:Y:S01]  /*10ae0*/  STL [R1+0x33c], R61 ;  /* 0x00033c3d01007387 */ /* 0x000fe20000100800 */
[--C-:B------:R-:W-:Y:S01]  /*10af0*/  IMAD.X R35, R31, 0x1, R3.reuse, P2 ;  /* 0x000000011f237824 */ /* 0x100fe200010e0603 */
[----:B------:R-:W-:Y:S02]  /*10b00*/  IADD3 R24, P1, PT, R22, R0, RZ ;  /* 0x0000000016187210 */ /* 0x000fe40007f3e0ff */
[----:B------:R-:W-:Y:S01]  /*10b10*/  STL [R1+0xc48], R50 ;  /* 0x000c483201007387 */ /* 0x000fe20000100800 */
[----:B------:R-:W-:Y:S01]  /*10b20*/  IADD3 R52, P2, PT, R19, R2, RZ ;  /* 0x0000000213347210 */ /* 0x000fe20007f5e0ff */
[----:B------:R-:W-:-:S02]  /*10b30*/  IMAD.X R19, R27, 0x1, R3, P0 ;  /* 0x000000011b137824 */ /* 0x000fc400000e0603 */
[----:B------:R-:W-:Y:S01]  /*10b40*/  STL [R1+0xbc4], R57 ;  /* 0x000bc43901007387 */ /* 0x000fe20000100800 */
[----:B------:R-:W-:-:S03]  /*10b50*/  IADD3 R48, P0, PT, R48, R2, RZ ;  /* 0x0000000230307210 */ /* 0x000fc60007f1e0ff */
[----:B------:R-:W-:Y:S01]  /*10b60*/  STL [R1+0xcc8], R44 ;  /* 0x000cc82c01007387 */ /* 0x000fe20000100800 */
[----:B------:R-:W-:-:S03]  /*10b70*/  IADD3 R58, P5, PT, R25, R2, RZ ;  /* 0x00000002193a7210 */ /* 0x000fc60007fbe0ff */
[----:B------:R-:W-:Y:S01]  /*10b80*/  STL [R1+0xc44], R51 ;  /* 0x000c443301007387 */ /* 0x000fe20000100800 */
[----:B------:R-:W-:-:S03]  /*10b90*/  IMAD.X R25, R23, 0x1, R3, P1 ;  /* 0x0000000117197824 */ /* 0x000fc600008e0603 */
[----:B------:R-:W-:Y:S01]  /*10ba0*/  STL [R1+0xd20], R38 ;  /* 0x000d202601007387 */ /* 0x000fe20000100800 */
[----:B------:R-:W-:-:S03]  /*10bb0*/  IMAD.X R53, R49, 0x1, R4, P2 ;  /* 0x0000000131357824 */ /* 0x000fc600010e0604 */
[----:B------:R-:W-:Y:S01]  /*10bc0*/  STL [R1+0xcc4], R45 ;  /* 0x000cc42d01007387 */ /* 0x000fe20000100800 */
[----:B------:R-:W-:-:S03]  /*10bd0*/  IADD3 R32, P2, PT, R32, R2, RZ ;  /* 0x0000000220207210 */ /* 0x000fc60007f5e0ff */
[----:B------:R-:W-:Y:S01]  /*10be0*/  STL [R1+0xd30], R34 ;  /* 0x000d302201007387 */ /* 0x000fe20000100800 */
[----:B------:R-:W-:-:S03]  /*10bf0*/  IMAD.X R49, R46, 0x1, R4, P0 ;  /* 0x000000012e317824 */ /* 0x000fc600000e0604 */
[----:B------:R-:W-:Y:S01]  /*10c00*/  STL [R1+0xd1c], R39 ;  /* 0x000d1c2701007387 */ /* 0x000fe20000100800 */
[----:B------:R-:W-:-:S03]  /*10c10*/  IADD3 R40, P0, PT, R40, R2, RZ ;  /* 0x0000000228287210 */ /* 0x000fc60007f1e0ff */
[----:B------:R-:W-:Y:S01]  /*10c20*/  STL [R1+0xd80], R24 ;  /* 0x000d801801007387 */ /* 0x000fe20000100800 */
[----:B------:R-:W-:-:S03]  /*10c30*/  IMAD.X R59, R59, 0x1, R4, P5 ;  /* 0x000000013b3b7824 */ /* 0x000fc600028e0604 */
[----:B------:R-:W-:Y:S04]  /*10c40*/  STL [R1+0xd2c], R35 ;  /* 0x000d2c2301007387 */ /* 0x000fe80000100800 */
        /* <DEDUP_REMOVED lines=8> */
[----:B------:R-:W-:Y:S04]  /*10cd0*/  STL [R1+0xd8c], R19 ;  /* 0x000d8c1301007387 */ /* 0x000fe80000100800 */
[----:B------:R-:W-:Y:S04]  /*10ce0*/  STL [R1+0xc50], R48 ;  /* 0x000c503001007387 */ /* 0x000fe80000100800 */
[----:B------:R-:W-:Y:S01]  /*10cf0*/  STL [R1+0x344], R59 ;  /* 0x0003443b01007387 */ /* 0x000fe20000100800 */
[----:B------:R-:W-:-:S03]  /*10d00*/  IMAD.X R37, R37, 0x1, R4, P2 ;  /* 0x0000000125257824 */ /* 0x000fc600010e0604 */
[----:B------:R-:W-:Y:S01]  /*10d10*/  STL [R1+0xbcc], R53 ;  /* 0x000bcc3501007387 */ /* 0x000fe20000100800 */
[----:B------:R-:W-:-:S03]  /*10d20*/  IADD3 R22, P2, PT, R22, R2, RZ ;  /* 0x0000000216167210 */ /* 0x000fc60007f5e0ff */
[----:B------:R0:W-:Y:S01]  /*10d30*/  STL [R1+0xcc0], R32 ;  /* 0x000cc02001007387 */ /* 0x0001e20000100800 */
[----:B------:R-:W-:-:S03]  /*10d40*/  IMAD.X R31, R31, 0x1, R4, P0 ;  /* 0x000000011f1f7824 */ /* 0x000fc600000e0604 */
[----:B------:R-:W-:Y:S01]  /*10d50*/  STL [R1+0xc4c], R49 ;  /* 0x000c4c3101007387 */ /* 0x000fe20000100800 */
[----:B------:R-:W-:-:S03]  /*10d60*/  IADD3 R26, P0, PT, R26, R2, RZ ;  /* 0x000000021a1a7210 */ /* 0x000fc60007f1e0ff */
[----:B------:R-:W-:Y:S01]  /*10d70*/  STL [R1+0xcd0], R40 ;  /* 0x000cd02801007387 */ /* 0x000fe20000100800 */
[----:B------:R-:W-:-:S03]  /*10d80*/  VIADD R43, R21, 0xffffffe0 ;  /* 0xffffffe0152b7836 */ /* 0x000fc60000000000 */
[----:B------:R-:W-:Y:S04]  /*10d90*/  STL [R1+0xcbc], R46 ;  /* 0x000cbc2e01007387 */ /* 0x000fe80000100800 */
[----:B------:R-:W-:Y:S01]  /*10da0*/  STL [R1+0xd28], R36 ;  /* 0x000d282401007387 */ /* 0x000fe20000100800 */
[----:B------:R-:W-:-:S03]  /*10db0*/  IMAD.X R23, R23, 0x1, R4, P2 ;  /* 0x0000000117177824 */ /* 0x000fc600010e0604 */
[----:B------:R-:W-:Y:S01]  /*10dc0*/  STL [R1+0xccc], R41 ;  /* 0x000ccc2901007387 */ /* 0x000fe20000100800 */
[----:B------:R-:W-:-:S03]  /*10dd0*/  IMAD.X R27, R27, 0x1, R4, P0 ;  /* 0x000000011b1b7824 */ /* 0x000fc600000e0604 */
[----:B------:R-:W-:Y:S04]  /*10de0*/  STL [R1+0xd38], R30 ;  /* 0x000d381e01007387 */ /* 0x000fe80000100800 */
[----:B------:R-:W-:Y:S01]  /*10df0*/  STL [R1+0xd24], R37 ;  /* 0x000d242501007387 */ /* 0x000fe20000100800 */
[----:B------:R-:W-:-:S03]  /*10e00*/  ISETP.GE.U32.AND P2, PT, R43, 0x7fffff61, PT ;  /* 0x7fffff612b00780c */ /* 0x000fc60003f46070 */
[----:B------:R-:W-:Y:S01]  /*10e10*/  STL [R1+0xd88], R22 ;  /* 0x000d881601007387 */ /* 0x000fe20000100800 */
[----:B------:R-:W-:-:S03]  /*10e20*/  @!P3 IMAD.MOV.U32 R62, RZ, RZ, R32 ;  /* 0x000000ffff3eb224 */ /* 0x000fc600078e0020 */
[----:B------:R-:W-:Y:S01]  /*10e30*/  STL [R1+0xd34], R31 ;  /* 0x000d341f01007387 */ /* 0x000fe20000100800 */
[----:B------:R-:W-:-:S03]  /*10e40*/  @!P3 IMAD.MOV.U32 R63, RZ, RZ, R46 ;  /* 0x000000ffff3fb224 */ /* 0x000fc600078e002e */
[----:B------:R-:W2:Y:S01]  /*10e50*/  LDL.LU R83, [R1+0x578] ;  /* 0x0005780001537983 */ /* 0x000ea20000300800 */
[----:B------:R-:W-:-:S03]  /*10e60*/  VIADD R43, R21, 0xffffffd8 ;  /* 0xffffffd8152b7836 */ /* 0x000fc60000000000 */
[----:B------:R-:W3:Y:S04]  /*10e70*/  LDL.LU R88, [R1+0x574] ;  /* 0x0005740001587983 */ /* 0x000ee80000300800 */
[----:B------:R-:W-:Y:S04]  /*10e80*/  STL [R1+0xd98], R26 ;  /* 0x000d981a01007387 */ /* 0x000fe80000100800 */
[----:B------:R-:W-:Y:S04]  /*10e90*/  STL [R1+0xd84], R23 ;  /* 0x000d841701007387 */ /* 0x000fe80000100800 */
[----:B------:R-:W-:Y:S04]  /*10ea0*/  STL [R1+0xd94], R27 ;  /* 0x000d941b01007387 */ /* 0x000fe80000100800 */
[----:B------:R-:W4:Y:S04]  /*10eb0*/  LDL.LU R92, [R1+0x570] ;  /* 0x00057000015c7983 */ /* 0x000f280000300800 */
[----:B------:R-:W4:Y:S01]  /*10ec0*/  @!P3 LDG.E.U8 R29, desc[UR20][R62.64] ;  /* 0x000000143e1db981 */ /* 0x000f22000c1e1100 */
[----:B------:R-:W-:-:S03]  /*10ed0*/  ISETP.GE.U32.AND P3, PT, R43, 0x7fffff59, PT ;  /* 0x7fffff592b00780c */ /* 0x000fc60003f66070 */
[----:B------:R-:W4:Y:S01]  /*10ee0*/  LDL.LU R43, [R1+0x56c] ;  /* 0x00056c00012b7983 */ /* 0x000f220000300800 */
[----:B0-----:R-:W0:Y:S01]  /*10ef0*/  S2R R32, SR_TID.X ;  /* 0x0000000000207919 */ /* 0x001e220000002100 */
[----:B------:R-:W-:-:S04]  /*10f00*/  @!UP1 UIADD3 UR4, UPT, UPT, -UR7, 0x100000, URZ ;  /* 0x0010000007049890 */ /* 0x000fc8000fffe1ff */
[----:B------:R-:W-:Y:S02]  /*10f10*/  @!UP1 USHF.L.U32 UR5, UR4, 0xb, URZ ;  /* 0x0000000b04059899 */ /* 0x000fe400080006ff */
[----:B------:R-:W-:Y:S01]  /*10f20*/  @!UP1 USHF.L.U32 UR4, UR4, 0x1, URZ ;  /* 0x0000000104049899 */ /* 0x000fe200080006ff */
[----:B------:R-:W-:Y:S01]  /*10f30*/  VOTEU.ALL UP1, P4 ;  /* 0x0000000000ff7886 */ /* 0x000fe20002020000 */
[----:B------:R-:W-:Y:S01]  /*10f40*/  VIADD R55, R21, 0xfffffff0 ;  /* 0xfffffff015377836 */ /* 0x000fe20000000000 */
[----:B------:R-:W1:Y:S09]  /*10f50*/  LDCU UR7, c[0x0][0x3b0] ;  /* 0x00007600ff0777ac */ /* 0x000e720008000800 */
[----:B------:R0:W1:Y:S02]  /*10f60*/  @!UP1 SYNCS.EXCH.64 URZ, [UR9+0x20008], UR4 ;  /* 0x0200080409ff95b2 */ /* 0x0000640008000100 */
[----:B0-----:R-:W-:Y:S01]  /*10f70*/  LOP3.LUT R32, R32, 0x7f, RZ, 0xc0, !PT ;  /* 0x0000007f20207812 */ /* 0x001fe200078ec0ff */
[----:B------:R-:W0:Y:S04]  /*10f80*/  LDCU UR4, c[0x0][0x3b0] ;  /* 0x00007600ff0477ac */ /* 0x000e280008000800 */
[----:B------:R-:W-:Y:S01]  /*10f90*/  STS.U8 [R32+UR9], R85 ;  /* 0x0000005520007988 */ /* 0x000fe20008000009 */
[----:B------:R-:W-:Y:S01]  /*10fa0*/  ISETP.GE.U32.AND P1, PT, R55, 0x7fffff71, PT ;  /* 0x7fffff713700780c */ /* 0x000fe20003f26070 */
[----:B------:R-:W0:Y:S02]  /*10fb0*/  LDCU UR5, c[0x0][0x3b0] ;  /* 0x00007600ff0577ac */ /* 0x000e240008000800 */
[----:B------:R1:W-:Y:S04]  /*10fc0*/  STS.U8 [R32+UR9+0x4000], R91 ;  /* 0x0040005b20007988 */ /* 0x0003e80008000009 */
[----:B------:R0:W-:Y:S04]  /*10fd0*/  STS.U8 [R32+UR9+0x400], R90 ;  /* 0x0004005a20007988 */ /* 0x0001e80008000009 */
[----:B-1----:R-:W4:Y:S04]  /*10fe0*/  LDL.LU R91, [R1+0x560] ;  /* 0x00056000015b7983 */ /* 0x002f280000300800 */
[----:B------:R-:W4:Y:S04]  /*10ff0*/  LDL.LU R81, [R1+0x558] ;  /* 0x0005580001517983 */ /* 0x000f280000300800 */
[----:B0-----:R-:W4:Y:S04]  /*11000*/  LDL.LU R90, [R1+0x54c] ;  /* 0x00054c00015a7983 */ /* 0x001f280000300800 */
[----:B------:R0:W-:Y:S04]  /*11010*/  STS.U8 [R32+UR9+0x4400], R86 ;  /* 0x0044005620007988 */ /* 0x0001e80008000009 */
[----:B------:R-:W4:Y:S04]  /*11020*/  LDL.LU R85, [R1+0x550] ;  /* 0x0005500001557983 */ /* 0x000f280000300800 */
[----:B0-----:R-:W4:Y:S04]  /*11030*/  LDL.LU R86, [R1+0x548] ;  /* 0x0005480001567983 */ /* 0x001f280000300800 */
[----:B------:R-:W4:Y:S04]  /*11040*/  LDL.LU R65, [R1+0x544] ;  /* 0x0005440001417983 */ /* 0x000f280000300800 */
        /* <DEDUP_REMOVED lines=10> */
[----:B------:R0:W-:Y:S04]  /*110f0*/  STS.U8 [R32+UR9+0x800], R82 ;  /* 0x0008005220007988 */ /* 0x0001e80008000009 */
[----:B------:R-:W4:Y:S04]  /*11100*/  LDL.LU R77, [R1+0x50c] ;  /* 0x00050c00014d7983 */ /* 0x000f280000300800 */
[----:B------:R-:W4:Y:S04]  /*11110*/  LDL.LU R80, [R1+0x508] ;  /* 0x0005080001507983 */ /* 0x000f280000300800 */
[----:B0-----:R-:W4:Y:S04]  /*11120*/  LDL.LU R82, [R1+0x504] ;  /* 0x0005040001527983 */ /* 0x001f280000300800 */
[----:B--2---:R0:W-:Y:S04]  /*11130*/  STS.U8 [R32+UR9+0x4800], R83 ;  /* 0x0048005320007988 */ /* 0x0041e80008000009 */
[----:B---3--:R-:W-:Y:S04]  /*11140*/  STS.U8 [R32+UR9+0xc00], R88 ;  /* 0x000c005820007988 */ /* 0x008fe80008000009 */
[----:B0-----:R-:W2:Y:S04]  /*11150*/  LDL.LU R83, [R1+0x500] ;  /* 0x0005000001537983 */ /* 0x001ea80000300800 */
[----:B----4-:R0:W-:Y:S04]  /*11160*/  STS.U8 [R32+UR9+0x4c00], R92 ;  /* 0x004c005c20007988 */ /* 0x0101e80008000009 */
[----:B------:R1:W-:Y:S04]  /*11170*/  STS.U8 [R32+UR9+0x1000], R43 ;  /* 0x0010002b20007988 */ /* 0x0003e80008000009 */
[----:B0-----:R-:W3:Y:S04]  /*11180*/  LDL.LU R92, [R1+0x4fc] ;  /* 0x0004fc00015c7983 */ /* 0x001ee80000300800 */
[----:B------:R-:W4:Y:S04]  /*11190*/  LDL.LU R88, [R1+0x4f8] ;  /* 0x0004f80001587983 */ /* 0x000f280000300800 */
[----:B-1----:R-:W4:Y:S04]  /*111a0*/  LDL.LU R43, [R1+0x4f4] ;  /* 0x0004f400012b7983 */ /* 0x002f280000300800 */
[----:B------:R0:W-:Y:S04]  /*111b0*/  STS.U8 [R32+UR9+0x5000], R91 ;  /* 0x0050005b20007988 */ /* 0x0001e80008000009 */
[----:B------:R-:W-:Y:S04]  /*111c0*/  STS.U8 [R32+UR9+0x1400], R81 ;  /* 0x0014005120007988 */ /* 0x000fe80008000009 */
[----:B------:R1:W-:Y:S04]  /*111d0*/  STS.U8 [R32+UR9+0x5400], R90 ;  /* 0x0054005a20007988 */ /* 0x0003e80008000009 */
[----:B0-----:R-:W4:Y:S04]  /*111e0*/  LDL.LU R91, [R1+0x4f0] ;  /* 0x0004f000015b7983 */ /* 0x001f280000300800 */
[----:B------:R0:W-:Y:S04]  /*111f0*/  STS.U8 [R32+UR9+0x1800], R85 ;  /* 0x0018005520007988 */ /* 0x0001e80008000009 */
[----:B-1----:R-:W4:Y:S04]  /*11200*/  LDL.LU R90, [R1+0x4ec] ;  /* 0x0004ec00015a7983 */ /* 0x002f280000300800 */
[----:B------:R1:W-:Y:S04]  /*11210*/  STS.U8 [R32+UR9+0x5800], R86 ;  /* 0x0058005620007988 */ /* 0x0003e80008000009 */
[----:B------:R-:W-:Y:S04]  /*11220*/  STS.U8 [R32+UR9+0x1c00], R65 ;  /* 0x001c004120007988 */ /* 0x000fe80008000009 */
        /* <DEDUP_REMOVED lines=10> */
[----:B------:R-:W4:Y:S04]  /*112d0*/  LDL.LU R81, [R1+0x4e8] ;  /* 0x0004e80001517983 */ /* 0x000f280000300800 */
[----:B------:R-:W-:Y:S04]  /*112e0*/  STS.U8 [R32+UR9+0x7000], R77 ;  /* 0x0070004d20007988 */ /* 0x000fe80008000009 */
[----:B------:R-:W-:Y:S04]  /*112f0*/  STS.U8 [R32+UR9+0x3400], R80 ;  /* 0x0034005020007988 */ /* 0x000fe80008000009 */
[----:B------:R-:W-:Y:S04]  /*11300*/  STS.U8 [R32+UR9+0x7400], R82 ;  /* 0x0074005220007988 */ /* 0x000fe80008000009 */
[----:B0-----:R-:W4:Y:S04]  /*11310*/  LDL.LU R85, [R1+0x4dc] ;  /* 0x0004dc0001557983 */ /* 0x001f280000300800 */
[----:B-1----:R-:W4:Y:S04]  /*11320*/  LDL.LU R86, [R1+0x4d0] ;  /* 0x0004d00001567983 */ /* 0x002f280000300800 */
[----:B--2---:R-:W-:Y:S04]  /*11330*/  STS.U8 [R32+UR9+0x3800], R83 ;  /* 0x0038005320007988 */ /* 0x004fe80008000009 */
[----:B---3--:R0:W-:Y:S04]  /*11340*/  STS.U8 [R32+UR9+0x7800], R92 ;  /* 0x0078005c20007988 */ /* 0x0081e80008000009 */
[----:B----4-:R-:W-:Y:S04]  /*11350*/  STS.U8 [R32+UR9+0x3c00], R88 ;  /* 0x003c005820007988 */ /* 0x010fe80008000009 */
[----:B------:R1:W-:Y:S04]  /*11360*/  STS.U8 [R32+UR9+0x7c00], R43 ;  /* 0x007c002b20007988 */ /* 0x0003e80008000009 */
[----:B0-----:R-:W2:Y:S04]  /*11370*/  LDL.LU R92, [R1+0x4cc] ;  /* 0x0004cc00015c7983 */ /* 0x001ea80000300800 */
[----:B-1----:R-:W3:Y:S01]  /*11380*/  LDL.LU R43, [R1+0x4c8] ;  /* 0x0004c800012b7983 */ /* 0x002ee20000300800 */
[----:B------:R-:W-:-:S03]  /*11390*/  LOP3.LUT R46, R32, 0x10, RZ, 0x3c, !PT ;  /* 0x00000010202e7812 */ /* 0x000fc600078e3cff */
[----:B------:R-:W4:Y:S04]  /*113a0*/  LDL.LU R83, [R1+0x4c4] ;  /* 0x0004c40001537983 */ /* 0x000f280000300800 */
[----:B------:R0:W-:Y:S04]  /*113b0*/  STS.U8 [R46+UR9+0x80], R91 ;  /* 0x0000805b2e007988 */ /* 0x0001e80008000009 */
[----:B------:R1:W-:Y:S04]  /*113c0*/  STS.U8 [R46+UR9+0x4080], R90 ;  /* 0x0040805a2e007988 */ /* 0x0003e80008000009 */
[----:B0-----:R-:W4:Y:S04]  /*113d0*/  LDL.LU R91, [R1+0x4c0] ;  /* 0x0004c000015b7983 */ /* 0x001f280000300800 */
[----:B------:R-:W4:Y:S04]  /*113e0*/  LDL.LU R88, [R1+0x4bc] ;  /* 0x0004bc0001587983 */ /* 0x000f280000300800 */
[----:B-1----:R-:W4:Y:S04]  /*113f0*/  LDL.LU R90, [R1+0x4b8] ;  /* 0x0004b800015a7983 */ /* 0x002f280000300800 */
        /* <DEDUP_REMOVED lines=16> */
[----:B------:R1:W-:Y:S04]  /*11500*/  STS.U8 [R46+UR9+0x4480], R85 ;  /* 0x004480552e007988 */ /* 0x0003e80008000009 */
[----:B0-----:R-:W4:Y:S04]  /*11510*/  LDL.LU R81, [R1+0x468] ;  /* 0x0004680001517983 */ /* 0x001f280000300800 */
[----:B------:R0:W-:Y:S04]  /*11520*/  STS.U8 [R46+UR9+0x880], R86 ;  /* 0x000880562e007988 */ /* 0x0001e80008000009 */
[----:B-1----:R-:W4:Y:S04]  /*11530*/  LDL.LU R85, [R1+0x460] ;  /* 0x0004600001557983 */ /* 0x002f280000300800 */
[----:B0-----:R-:W4:Y:S04]  /*11540*/  LDL.LU R86, [R1+0x45c] ;  /* 0x00045c0001567983 */ /* 0x001f280000300800 */
[----:B--2---:R0:W-:Y:S04]  /*11550*/  STS.U8 [R46+UR9+0x4880], R92 ;  /* 0x0048805c2e007988 */ /* 0x0041e80008000009 */
[----:B---3--:R1:W-:Y:S04]  /*11560*/  STS.U8 [R46+UR9+0xc80], R43 ;  /* 0x000c802b2e007988 */ /* 0x0083e80008000009 */
[----:B0-----:R-:W2:Y:S04]  /*11570*/  LDL.LU R92, [R1+0x458] ;  /* 0x00045800015c7983 */ /* 0x001ea80000300800 */
[----:B-1----:R-:W3:Y:S04]  /*11580*/  LDL.LU R43, [R1+0x44c] ;  /* 0x00044c00012b7983 */ /* 0x002ee80000300800 */
[----:B----4-:R-:W-:Y:S04]  /*11590*/  STS.U8 [R46+UR9+0x4c80], R83 ;  /* 0x004c80532e007988 */ /* 0x010fe80008000009 */
[----:B------:R0:W-:Y:S04]  /*115a0*/  STS.U8 [R46+UR9+0x1080], R91 ;  /* 0x0010805b2e007988 */ /* 0x0001e80008000009 */
[----:B------:R1:W-:Y:S04]  /*115b0*/  STS.U8 [R46+UR9+0x5080], R88 ;  /* 0x005080582e007988 */ /* 0x0003e80008000009 */
[----:B------:R4:W-:Y:S04]  /*115c0*/  STS.U8 [R46+UR9+0x1480], R90 ;  /* 0x0014805a2e007988 */ /* 0x0009e80008000009 */
[----:B0-----:R-:W3:Y:S04]  /*115d0*/  LDL.LU R91, [R1+0x448] ;  /* 0x00044800015b7983 */ /* 0x001ee80000300800 */
        /* <DEDUP_REMOVED lines=15> */
[----:B------:R-:W3:Y:S04]  /*116d0*/  LDL.LU R83, [R1+0x444] ;  /* 0x0004440001537983 */ /* 0x000ee80000300800 */
[----:B------:R-:W-:Y:S04]  /*116e0*/  STS.U8 [R46+UR9+0x3480], R81 ;  /* 0x003480512e007988 */ /* 0x000fe80008000009 */
[----:B-1----:R-:W3:Y:S04]  /*116f0*/  LDL.LU R88, [R1+0x440] ;  /* 0x0004400001587983 */ /* 0x002ee80000300800 */
[----:B------:R-:W-:Y:S04]  /*11700*/  STS.U8 [R46+UR9+0x7480], R85 ;  /* 0x007480552e007988 */ /* 0x000fe80008000009 */
[----:B----4-:R-:W4:Y:S04]  /*11710*/  LDL.LU R90, [R1+0x43c] ;  /* 0x00043c00015a7983 */ /* 0x010f280000300800 */
[----:B------:R-:W-:Y:S04]  /*11720*/  STS.U8 [R46+UR9+0x3880], R86 ;  /* 0x003880562e007988 */ /* 0x000fe80008000009 */
[----:B--2---:R0:W-:Y:S04]  /*11730*/  STS.U8 [R46+UR9+0x7880], R92 ;  /* 0x0078805c2e007988 */ /* 0x0041e80008000009 */
[----:B---3--:R1:W-:Y:S04]  /*11740*/  STS.U8 [R46+UR9+0x3c80], R43 ;  /* 0x003c802b2e007988 */ /* 0x0083e80008000009 */
[----:B0-----:R-:W2:Y:S04]  /*11750*/  LDL.LU R92, [R1+0x438] ;  /* 0x00043800015c7983 */ /* 0x001ea80000300800 */
[----:B------:R-:W3:Y:S04]  /*11760*/  LDL.LU R85, [R1+0x434] ;  /* 0x0004340001557983 */ /* 0x000ee80000300800 */
[----:B-1----:R-:W3:Y:S01]  /*11770*/  LDL.LU R43, [R1+0x430] ;  /* 0x00043000012b7983 */ /* 0x002ee20000300800 */
[----:B------:R-:W-:-:S03]  /*11780*/  VIADD R55, R21, 0xffffffe8 ;  /* 0xffffffe815377836 */ /* 0x000fc60000000000 */
[----:B------:R-:W3:Y:S02]  /*11790*/  LDL.LU R86, [R1+0x42c] ;  /* 0x00042c0001567983 */ /* 0x000ee40000300800 */
[----:B------:R-:W-:Y:S01]  /*117a0*/  ISETP.GE.U32.AND P5, PT, R55, 0x7fffff69, PT ;  /* 0x7fffff693700780c */ /* 0x000fe20003fa6070 */
[----:B------:R-:W-:-:S05]  /*117b0*/  VIADD R55, R21, 0xffffffd9 ;  /* 0xffffffd915377836 */ /* 0x000fca0000000000 */
[----:B------:R-:W-:Y:S02]  /*117c0*/  ISETP.GE.U32.AND P0, PT, R55, 0x7fffff5a, PT ;  /* 0x7fffff5a3700780c */ /* 0x000fe40003f06070 */
[C---:B------:R-:W-:Y:S01]  /*117d0*/  LOP3.LUT R55, R32.reuse, 0x20, RZ, 0x3c, !PT ;  /* 0x0000002020377812 */ /* 0x040fe200078e3cff */
[----:B------:R0:W-:Y:S04]  /*117e0*/  STS.U8 [R46+UR9+0x7c80], R91 ;  /* 0x007c805b2e007988 */ /* 0x0001e80008000009 */
[----:B0-----:R-:W3:Y:S04]  /*117f0*/  LDL.LU R91, [R1+0x428] ;  /* 0x00042800015b7983 */ /* 0x001ee80000300800 */
[----:B------:R-:W3:Y:S04]  /*11800*/  LDL.LU R62, [R1+0x424] ;  /* 0x00042400013e7983 */ /* 0x000ee80000300800 */
        /* <DEDUP_REMOVED lines=15> */
[----:B------:R0:W-:Y:S04]  /*11900*/  STS.U8 [R55+UR9+0x100], R83 ;  /* 0x0001005337007988 */ /* 0x0001e80008000009 */
[----:B------:R-:W3:Y:S04]  /*11910*/  LDL.LU R81, [R1+0x3c4] ;  /* 0x0003c40001517983 */ /* 0x000ee80000300800 */
[----:B------:R1:W-:Y:S04]  /*11920*/  STS.U8 [R55+UR9+0x4100], R88 ;  /* 0x0041005837007988 */ /* 0x0003e80008000009 */
[----:B0-----:R-:W3:Y:S04]  /*11930*/  LDL.LU R83, [R1+0x3c0] ;  /* 0x0003c00001537983 */ /* 0x001ee80000300800 */
[----:B----4-:R0:W-:Y:S04]  /*11940*/  STS.U8 [R55+UR9+0x500], R90 ;  /* 0x0005005a37007988 */ /* 0x0101e80008000009 */
[----:B-1----:R-:W4:Y:S04]  /*11950*/  LDL.LU R88, [R1+0x3bc] ;  /* 0x0003bc0001587983 */ /* 0x002f280000300800 */
[----:B0-----:R-:W4:Y:S04]  /*11960*/  LDL.LU R90, [R1+0x138] ;  /* 0x00013800015a7983 */ /* 0x001f280000300800 */
[----:B--2---:R0:W-:Y:S04]  /*11970*/  STS.U8 [R55+UR9+0x4500], R92 ;  /* 0x0045005c37007988 */ /* 0x0041e80008000009 */
[----:B---3--:R-:W-:Y:S04]  /*11980*/  STS.U8 [R55+UR9+0x900], R85 ;  /* 0x0009005537007988 */ /* 0x008fe80008000009 */
[----:B------:R1:W-:Y:S04]  /*11990*/  STS.U8 [R55+UR9+0x4900], R43 ;  /* 0x0049002b37007988 */ /* 0x0003e80008000009 */
[----:B0-----:R-:W2:Y:S04]  /*119a0*/  LDL.LU R92, [R1+0x3b8] ;  /* 0x0003b800015c7983 */ /* 0x001ea80000300800 */
[----:B-1----:R-:W3:Y:S04]  /*119b0*/  LDL.LU R43, [R1+0x3b4] ;  /* 0x0003b400012b7983 */ /* 0x002ee80000300800 */
[----:B------:R0:W-:Y:S04]  /*119c0*/  STS.U8 [R55+UR9+0xd00], R86 ;  /* 0x000d005637007988 */ /* 0x0001e80008000009 */
[----:B------:R-:W3:Y:S04]  /*119d0*/  LDL.LU R85, [R1+0x3b0] ;  /* 0x0003b00001557983 */ /* 0x000ee80000300800 */
[----:B0-----:R-:W3:Y:S04]  /*119e0*/  LDL.LU R86, [R1+0x3ac] ;  /* 0x0003ac0001567983 */ /* 0x001ee80000300800 */
        /* <DEDUP_REMOVED lines=17> */
[----:B0-----:R-:W3:Y:S04]  /*11b00*/  LDL.LU R91, [R1+0x3a8] ;  /* 0x0003a800015b7983 */ /* 0x001ee80000300800 */
[----:B------:R-:W-:Y:S04]  /*11b10*/  STS.U8 [R55+UR9+0x3500], R81 ;  /* 0x0035005137007988 */ /* 0x000fe80008000009 */
[----:B------:R-:W-:Y:S04]  /*11b20*/  STS.U8 [R55+UR9+0x7500], R83 ;  /* 0x0075005337007988 */ /* 0x000fe80008000009 */
[----:B----4-:R0:W-:Y:S04]  /*11b30*/  STS.U8 [R55+UR9+0x3900], R88 ;  /* 0x0039005837007988 */ /* 0x0101e80008000009 */
[----:B------:R-:W-:Y:S04]  /*11b40*/  STS.U8 [R55+UR9+0x7900], R90 ;  /* 0x0079005a37007988 */ /* 0x000fe80008000009 */
[----:B0-----:R-:W4:Y:S04]  /*11b50*/  LDL.LU R88, [R1+0x3a4] ;  /* 0x0003a40001587983 */ /* 0x001f280000300800 */
[----:B--2---:R0:W-:Y:S04]  /*11b60*/  STS.U8 [R55+UR9+0x3d00], R92 ;  /* 0x003d005c37007988 */ /* 0x0041e80008000009 */
[----:B---3--:R1:W-:Y:S04]  /*11b70*/  STS.U8 [R55+UR9+0x7d00], R43 ;  /* 0x007d002b37007988 */ /* 0x0083e80008000009 */
[----:B0-----:R-:W2:Y:S04]  /*11b80*/  LDL.LU R92, [R1+0x3a0] ;  /* 0x0003a000015c7983 */ /* 0x001ea80000300800 */
[----:B------:R-:W3:Y:S04]  /*11b90*/  LDL.LU R90, [R1+0x39c] ;  /* 0x00039c00015a7983 */ /* 0x000ee80000300800 */
[----:B-1----:R-:W3:Y:S04]  /*11ba0*/  LDL.LU R43, [R1+0x398] ;  /* 0x00039800012b7983 */ /* 0x002ee80000300800 */
[----:B------:R-:W-:Y:S04]  /*11bb0*/  STS.U8 [R55+UR9+0x1900], R85 ;  /* 0x0019005537007988 */ /* 0x000fe80008000009 */
        /* <DEDUP_REMOVED lines=12> */
[----:B------:R-:W3:Y:S01]  /*11c80*/  LDL.LU R74, [R1+0x364] ;  /* 0x00036400014a7983 */ /* 0x000ee20000300800 */
[----:B------:R-:W-:-:S03]  /*11c90*/  LOP3.LUT R46, R32, 0x30, RZ, 0x3c, !PT ;  /* 0x00000030202e7812 */ /* 0x000fc600078e3cff */
        /* <DEDUP_REMOVED lines=10> */
[----:B0-----:R-:W3:Y:S04]  /*11d40*/  LDL.LU R91, [R1+0x244] ;  /* 0x00024400015b7983 */ /* 0x001ee80000300800 */
[----:B----4-:R-:W-:Y:S04]  /*11d50*/  STS.U8 [R46+UR9+0x4180], R88 ;  /* 0x004180582e007988 */ /* 0x010fe80008000009 */
[----:B--2---:R0:W-:Y:S04]  /*11d60*/  STS.U8 [R46+UR9+0x580], R92 ;  /* 0x0005805c2e007988 */ /* 0x0041e80008000009 */
[----:B---3--:R1:W-:Y:S04]  /*11d70*/  STS.U8 [R46+UR9+0x4580], R90 ;  /* 0x0045805a2e007988 */ /* 0x0083e80008000009 */
[----:B------:R2:W-:Y:S04]  /*11d80*/  STS.U8 [R46+UR9+0x980], R43 ;  /* 0x0009802b2e007988 */ /* 0x0005e80008000009 */
[----:B0-----:R-:W3:Y:S04]  /*11d90*/  LDL.LU R92, [R1+0x228] ;  /* 0x00022800015c7983 */ /* 0x001ee80000300800 */
[----:B------:R-:W4:Y:S04]  /*11da0*/  LDL.LU R88, [R1+0x224] ;  /* 0x0002240001587983 */ /* 0x000f280000300800 */
[----:B-1----:R-:W4:Y:S04]  /*11db0*/  LDL.LU R90, [R1+0x210] ;  /* 0x00021000015a7983 */ /* 0x002f280000300800 */
[----:B--2---:R-:W2:Y:S04]  /*11dc0*/  LDL.LU R43, [R1+0x20c] ;  /* 0x00020c00012b7983 */ /* 0x004ea80000300800 */
        /* <DEDUP_REMOVED lines=21> */
[----:B------:R0:W-:Y:S04]  /*11f20*/  STS.U8 [R46+UR9+0x3580], R91 ;  /* 0x0035805b2e007988 */ /* 0x0001e80008000009 */
[----:B------:R-:W-:Y:S04]  /*11f30*/  STS.U8 [R46+UR9+0x7580], R93 ;  /* 0x0075805d2e007988 */ /* 0x000fe80008000009 */
[----:B0-----:R-:W2:Y:S04]  /*11f40*/  LDL.LU R91, [R1+0x200] ;  /* 0x00020000015b7983 */ /* 0x001ea80000300800 */
[----:B---3--:R0:W-:Y:S04]  /*11f50*/  STS.U8 [R46+UR9+0x3980], R92 ;  /* 0x0039805c2e007988 */ /* 0x0081e80008000009 */
[----:B----4-:R-:W-:Y:S04]  /*11f60*/  STS.U8 [R46+UR9+0x7980], R88 ;  /* 0x007980582e007988 */ /* 0x010fe80008000009 */
[----:B------:R-:W-:Y:S04]  /*11f70*/  STS.U8 [R46+UR9+0x3d80], R90 ;  /* 0x003d805a2e007988 */ /* 0x000fe80008000009 */
[----:B0-----:R-:W3:Y:S04]  /*11f80*/  LDL.LU R92, [R1+0x1f8] ;  /* 0x0001f800015c7983 */ /* 0x001ee80000300800 */
[----:B--2---:R0:W-:Y:S04]  /*11f90*/  STS.U8 [R46+UR9+0x7d80], R43 ;  /* 0x007d802b2e007988 */ /* 0x0041e80008000009 */
[----:B------:R-:W2:Y:S04]  /*11fa0*/  LDL.LU R87, [R1+0x1f0] ;  /* 0x0001f00001577983 */ /* 0x000ea80000300800 */
        /* <DEDUP_REMOVED lines=23> */
[----:B------:R-:W4:Y:S01]  /*12120*/  LDL.LU R43, [R1+0x164] ;  /* 0x00016400012b7983 */ /* 0x000f220000300800 */
[----:B------:R-:W-:-:S03]  /*12130*/  LOP3.LUT R93, R32, 0x40, RZ, 0x3c, !PT ;  /* 0x00000040205d7812 */ /* 0x000fc600078e3cff */
[----:B------:R-:W4:Y:S04]  /*12140*/  LDL.LU R90, [R1+0x16c] ;  /* 0x00016c00015a7983 */ /* 0x000f280000300800 */
[----:B------:R0:W-:Y:S04]  /*12150*/  STS.U8 [R93+UR9+0x200], R91 ;  /* 0x0002005b5d007988 */ /* 0x0001e80008000009 */
[----:B0-----:R-:W4:Y:S04]  /*12160*/  LDL.LU R91, [R1+0x168] ;  /* 0x00016800015b7983 */ /* 0x001f280000300800 */
[----:B---3--:R0:W-:Y:S04]  /*12170*/  STS.U8 [R93+UR9+0x4200], R92 ;  /* 0x0042005c5d007988 */ /* 0x0081e80008000009 */
[----:B--2---:R1:W-:Y:S04]  /*12180*/  STS.U8 [R93+UR9+0x600], R87 ;  /* 0x000600575d007988 */ /* 0x0043e80008000009 */
[----:B0-----:R-:W2:Y:S04]  /*12190*/  LDL.LU R92, [R1+0x15c] ;  /* 0x00015c00015c7983 */ /* 0x001ea80000300800 */
[----:B----4-:R0:W-:Y:S04]  /*121a0*/  STS.U8 [R93+UR9+0x4600], R46 ;  /* 0x0046002e5d007988 */ /* 0x0101e80008000009 */
[----:B-1----:R-:W3:Y:S04]  /*121b0*/  LDL.LU R87, [R1+0x1b88] ;  /* 0x001b880001577983 */ /* 0x002ee80000300800 */
[----:B------:R1:W-:Y:S04]  /*121c0*/  STS.U8 [R93+UR9+0xa00], R55 ;  /* 0x000a00375d007988 */ /* 0x0003e80008000009 */
[----:B0-----:R-:W4:Y:S04]  /*121d0*/  LDL.LU R46, [R1+0x1b84] ;  /* 0x001b8400012e7983 */ /* 0x001f280000300800 */
[----:B------:R0:W-:Y:S04]  /*121e0*/  STS.U8 [R93+UR9+0x4a00], R62 ;  /* 0x004a003e5d007988 */ /* 0x0001e80008000009 */
[----:B-1----:R-:W2:Y:S04]  /*121f0*/  LDL.LU R55, [R1+0x1b80] ;  /* 0x001b800001377983 */ /* 0x002ea80000300800 */
[----:B------:R1:W-:Y:S04]  /*12200*/  STS.U8 [R93+UR9+0xe00], R63 ;  /* 0x000e003f5d007988 */ /* 0x0003e80008000009 */
[----:B0-----:R-:W2:Y:S04]  /*12210*/  LDL.LU R62, [R1+0x1b7c] ;  /* 0x001b7c00013e7983 */ /* 0x001ea80000300800 */
        /* <DEDUP_REMOVED lines=40> */
[----:B-1----:R-:W2:Y:S04]  /*124a0*/  LDL.LU R43, [R1+0x1b28] ;  /* 0x001b2800012b7983 */ /* 0x002ea80000300800 */
[----:B--2---:R-:W-:Y:S04]  /*124b0*/  STS.U8 [R93+UR9+0x7600], R43 ;  /* 0x0076002b5d007988 */ /* 0x004fe80008000009 */
[----:B------:R0:W-:Y:S04]  /*124c0*/  STS.U8 [R93+UR9+0x3a00], R90 ;  /* 0x003a005a5d007988 */ /* 0x0001e80008000009 */
[----:B------:R1:W-:Y:S04]  /*124d0*/  STS.U8 [R93+UR9+0x7a00], R91 ;  /* 0x007a005b5d007988 */ /* 0x0003e80008000009 */
[----:B------:R2:W-:Y:S04]  /*124e0*/  STS.U8 [R93+UR9+0x3e00], R92 ;  /* 0x003e005c5d007988 */ /* 0x0005e80008000009 */
[----:B0-----:R-:W3:Y:S04]  /*124f0*/  LDL.LU R90, [R1+0x1b24] ;  /* 0x001b2400015a7983 */ /* 0x001ee80000300800 */
[----:B-1----:R-:W3:Y:S04]  /*12500*/  LDL.LU R91, [R1+0x1b20] ;  /* 0x001b2000015b7983 */ /* 0x002ee80000300800 */
[----:B--2---:R-:W2:Y:S01]  /*12510*/  LDL.LU R92, [R1+0x1b1c] ;  /* 0x001b1c00015c7983 */ /* 0x004ea20000300800 */
[----:B------:R-:W-:-:S02]  /*12520*/  LOP3.LUT R43, R32, 0x50, RZ, 0x3c, !PT ;  /* 0x00000050202b7812 */ /* 0x000fc400078e3cff */
[----:B------:R-:W-:Y:S01]  /*12530*/  LOP3.LUT R32, R32, 0x60, RZ, 0x3c, !PT ;  /* 0x0000006020207812 */ /* 0x000fe200078e3cff */
[----:B--2---:R0:W-:Y:S04]  /*12540*/  STS.U8 [R93+UR9+0x7e00], R92 ;  /* 0x007e005c5d007988 */ /* 0x0041e80008000009 */
[----:B---3--:R1:W-:Y:S04]  /*12550*/  STS.U8 [R43+UR9+0x280], R91 ;  /* 0x0002805b2b007988 */ /* 0x0083e80008000009 */
[----:B------:R2:W-:Y:S04]  /*12560*/  STS.U8 [R43+UR9+0x4280], R90 ;  /* 0x0042805a2b007988 */ /* 0x0005e80008000009 */
[----:B------:R3:W-:Y:S04]  /*12570*/  STS.U8 [R43+UR9+0x680], R88 ;  /* 0x000680582b007988 */ /* 0x0007e80008000009 */
[----:B------:R1:W-:Y:S04]  /*12580*/  STS.U8 [R43+UR9+0x4680], R86 ;  /* 0x004680562b007988 */ /* 0x0003e80008000009 */
[----:B0-----:R-:W4:Y:S04]  /*12590*/  LDL.LU R93, [R1+0x1b18] ;  /* 0x001b1800015d7983 */ /* 0x001f280000300800 */
[----:B------:R0:W-:Y:S04]  /*125a0*/  STS.U8 [R43+UR9+0xa80], R85 ;  /* 0x000a80552b007988 */ /* 0x0001e80008000009 */
[----:B------:R-:W4:Y:S04]  /*125b0*/  LDL.LU R92, [R1+0x1b14] ;  /* 0x001b1400015c7983 */ /* 0x000f280000300800 */
[----:B------:R0:W-:Y:S04]  /*125c0*/  STS.U8 [R43+UR9+0x4a80], R83 ;  /* 0x004a80532b007988 */ /* 0x0001e80008000009 */
[----:B-1----:R-:W4:Y:S04]  /*125d0*/  LDL.LU R91, [R1+0x1b10] ;  /* 0x001b1000015b7983 */ /* 0x002f280000300800 */
[----:B------:R1:W-:Y:S04]  /*125e0*/  STS.U8 [R43+UR9+0xe80], R81 ;  /* 0x000e80512b007988 */ /* 0x0003e80008000009 */
[----:B--2---:R-:W2:Y:S04]  /*125f0*/  LDL.LU R90, [R1+0x1b0c] ;  /* 0x001b0c00015a7983 */ /* 0x004ea80000300800 */
[----:B------:R0:W-:Y:S04]  /*12600*/  STS.U8 [R43+UR9+0x4e80], R82 ;  /* 0x004e80522b007988 */ /* 0x0001e80008000009 */
[----:B---3--:R-:W3:Y:S04]  /*12610*/  LDL.LU R88, [R1+0x1b08] ;  /* 0x001b080001587983 */ /* 0x008ee80000300800 */
[----:B------:R0:W-:Y:S04]  /*12620*/  STS.U8 [R43+UR9+0x1280], R80 ;  /* 0x001280502b007988 */ /* 0x0001e80008000009 */
[----:B------:R-:W2:Y:S04]  /*12630*/  LDL.LU R86, [R1+0x1b04] ;  /* 0x001b040001567983 */ /* 0x000ea80000300800 */
[----:B------:R1:W-:Y:S04]  /*12640*/  STS.U8 [R43+UR9+0x5280], R79 ;  /* 0x0052804f2b007988 */ /* 0x0003e80008000009 */
[----:B0-----:R-:W2:Y:S04]  /*12650*/  LDL.LU R85, [R1+0x1b00] ;  /* 0x001b000001557983 */ /* 0x001ea80000300800 */
[----:B------:R0:W-:Y:S04]  /*12660*/  STS.U8 [R43+UR9+0x1680], R77 ;  /* 0x0016804d2b007988 */ /* 0x0001e80008000009 */
[----:B------:R-:W2:Y:S04]  /*12670*/  LDL.LU R83, [R1+0x1afc] ;  /* 0x001afc0001537983 */ /* 0x000ea80000300800 */
[----:B------:R0:W-:Y:S04]  /*12680*/  STS.U8 [R43+UR9+0x5680], R73 ;  /* 0x005680492b007988 */ /* 0x0001e80008000009 */
[----:B-1----:R-:W2:Y:S04]  /*12690*/  LDL.LU R81, [R1+0x1af8] ;  /* 0x001af80001517983 */ /* 0x002ea80000300800 */
[----:B------:R1:W-:Y:S04]  /*126a0*/  STS.U8 [R43+UR9+0x1a80], R74 ;  /* 0x001a804a2b007988 */ /* 0x0003e80008000009 */
[----:B------:R-:W2:Y:S04]  /*126b0*/  LDL.LU R82, [R1+0x1af4] ;  /* 0x001af40001527983 */ /* 0x000ea80000300800 */
[----:B------:R0:W-:Y:S04]  /*126c0*/  STS.U8 [R43+UR9+0x5a80], R76 ;  /* 0x005a804c2b007988 */ /* 0x0001e80008000009 */
[----:B------:R-:W2:Y:S04]  /*126d0*/  LDL.LU R80, [R1+0x1af0] ;  /* 0x001af00001507983 */ /* 0x000ea80000300800 */
        /* <DEDUP_REMOVED lines=20> */
[----:B----4-:R1:W-:Y:S04]  /*12820*/  STS.U8 [R43+UR9+0x3280], R46 ;  /* 0x0032802e2b007988 */ /* 0x0103e80008000009 */
[----:B------:R-:W4:Y:S04]  /*12830*/  LDL.LU R66, [R1+0x1ac4] ;  /* 0x001ac40001427983 */ /* 0x000f280000300800 */
[----:B------:R-:W-:Y:S04]  /*12840*/  STS.U8 [R43+UR9+0x7280], R87 ;  /* 0x007280572b007988 */ /* 0x000fe80008000009 */
[----:B------:R-:W2:Y:S04]  /*12850*/  LDL.LU R65, [R1+0x1ac0] ;  /* 0x001ac00001417983 */ /* 0x000ea80000300800 */
[----:B------:R-:W-:Y:S04]  /*12860*/  STS.U8 [R43+UR9+0x3680], R84 ;  /* 0x003680542b007988 */ /* 0x000fe80008000009 */
[----:B------:R-:W2:Y:S04]  /*12870*/  LDL.LU R63, [R1+0x1abc] ;  /* 0x001abc00013f7983 */ /* 0x000ea80000300800 */
[----:B------:R-:W-:Y:S04]  /*12880*/  STS.U8 [R43+UR9+0x7680], R78 ;  /* 0x0076804e2b007988 */ /* 0x000fe80008000009 */
[----:B0-----:R-:W2:Y:S04]  /*12890*/  LDL.LU R62, [R1+0x1ab8] ;  /* 0x001ab800013e7983 */ /* 0x001ea80000300800 */
[----:B------:R-:W-:Y:S04]  /*128a0*/  STS.U8 [R43+UR9+0x3a80], R75 ;  /* 0x003a804b2b007988 */ /* 0x000fe80008000009 */
[----:B------:R-:W2:Y:S04]  /*128b0*/  LDL.LU R55, [R1+0x1ab4] ;  /* 0x001ab40001377983 */ /* 0x000ea80000300800 */
[----:B------:R-:W-:Y:S04]  /*128c0*/  STS.U8 [R43+UR9+0x7a80], R72 ;  /* 0x007a80482b007988 */ /* 0x000fe80008000009 */
[----:B-1----:R-:W2:Y:S04]  /*128d0*/  LDL.LU R46, [R1+0x1ab0] ;  /* 0x001ab000012e7983 */ /* 0x002ea80000300800 */
[----:B------:R-:W-:Y:S04]  /*128e0*/  STS.U8 [R43+UR9+0x3e80], R47 ;  /* 0x003e802f2b007988 */ /* 0x000fe80008000009 */
[----:B------:R-:W-:Y:S04]  /*128f0*/  STL [R1+0x1810], R87 ;  /* 0x0018105701007387 */ /* 0x000fe80000100800 */
[----:B------:R0:W-:Y:S04]  /*12900*/  STS.U8 [R43+UR9+0x7e80], R8 ;  /* 0x007e80082b007988 */ /* 0x0001e80008000009 */
[----:B------:R1:W-:Y:S04]  /*12910*/  STS.U8 [R32+UR9+0x300], R33 ;  /* 0x0003002120007988 */ /* 0x0003e80008000009 */
[----:B------:R1:W-:Y:S04]  /*12920*/  STS.U8 [R32+UR9+0x4300], R28 ;  /* 0x0043001c20007988 */ /* 0x0003e80008000009 */
[----:B0-----:R-:W2:Y:S04]  /*12930*/  LDL.LU R43, [R1+0x1aac] ;  /* 0x001aac00012b7983 */ /* 0x001ea80000300800 */
[----:B-1----:R-:W2:Y:S04]  /*12940*/  LDL.LU R33, [R1+0x1aa8] ;  /* 0x001aa80001217983 */ /* 0x002ea80000300800 */
[----:B------:R-:W2:Y:S04]  /*12950*/  LDL.LU R28, [R1+0x1aa4] ;  /* 0x001aa400011c7983 */ /* 0x000ea80000300800 */
        /* <DEDUP_REMOVED lines=8> */
[----:B0-----:R-:W2:Y:S04]  /*129e0*/  LDL.LU R5, [R1+0x1a94] ;  /* 0x001a940001057983 */ /* 0x001ea80000300800 */
[----:B-1----:R-:W2:Y:S01]  /*129f0*/  LDL.LU R15, [R1+0x1a90] ;  /* 0x001a9000010f7983 */ /* 0x002ea20000300800 */
[----:B------:R-:W-:-:S06]  /*12a00*/  PRMT R8, RZ, 0x7610, R8 ;  /* 0x00007610ff087816 */ /* 0x000fcc0000000008 */
[----:B------:R-:W3:Y:S04]  /*12a10*/  @!P6 LDG.E.U8 R8, desc[UR20][R60.64] ;  /* 0x000000143c08e981 */ /* 0x000ee8000c1e1100 */
[----:B------:R-:W4:Y:S01]  /*12a20*/  LDL.LU.64 R60, [R1+0x1a88] ;  /* 0x001a8800013c7983 */ /* 0x000f220000300a00 */
[----:B--2---:R-:W-:-:S06]  /*12a30*/  PRMT R15, RZ, 0x7610, R15 ;  /* 0x00007610ff0f7816 */ /* 0x004fcc000000000f */
[----:B------:R-:W2:Y:S04]  /*12a40*/  @!P6 LDG.E.U8 R15, desc[UR20][R58.64] ;  /* 0x000000143a0fe981 */ /* 0x000ea8000c1e1100 */
[----:B---3--:R-:W-:Y:S04]  /*12a50*/  STL [R1+0x760], R8 ;  /* 0x0007600801007387 */ /* 0x008fe80000100800 */
[----:B------:R-:W3:Y:S04]  /*12a60*/  LDL.LU.64 R58, [R1+0x1a80] ;  /* 0x001a8000013a7983 */ /* 0x000ee80000300a00 */
[----:B--2---:R0:W-:Y:S04]  /*12a70*/  STL [R1+0x75c], R15 ;  /* 0x00075c0f01007387 */ /* 0x0041e80000100800 */
[----:B0-----:R-:W2:Y:S01]  /*12a80*/  LDL.LU R15, [R1+0x1a78] ;  /* 0x001a7800010f7983 */ /* 0x001ea20000300800 */
[----:B------:R-:W-:-:S02]  /*12a90*/  PRMT R20, RZ, 0x7610, R20 ;  /* 0x00007610ff147816 */ /* 0x000fc40000000014 */
[----:B------:R-:W-:-:S04]  /*12aa0*/  PRMT R7, RZ, 0x7610, R7 ;  /* 0x00007610ff077816 */ /* 0x000fc80000000007 */
[----:B------:R-:W3:Y:S01]  /*12ab0*/  @!P1 LDG.E.U8 R20, desc[UR20][R56.64] ;  /* 0x0000001438149981 */ /* 0x000ee2000c1e1100 */
[----:B------:R-:W-:-:S03]  /*12ac0*/  PRMT R5, RZ, 0x7610, R5 ;  /* 0x00007610ff057816 */ /* 0x000fc60000000005 */
[----:B------:R-:W4:Y:S04]  /*12ad0*/  @!P5 LDG.E.U8 R7, desc[UR20][R50.64] ;  /* 0x000000143207d981 */ /* 0x000f28000c1e1100 */
[----:B------:R-:W4:Y:S04]  /*12ae0*/  @!P5 LDG.E.U8 R5, desc[UR20][R48.64] ;  /* 0x000000143005d981 */ /* 0x000f28000c1e1100 */
[----:B------:R-:W4:Y:S01]  /*12af0*/  LDL.LU.64 R56, [R1+0x1a70] ;  /* 0x001a700001387983 */ /* 0x000f220000300a00 */
[----:B--2---:R-:W-:-:S06]  /*12b00*/  PRMT R15, RZ, 0x7610, R15 ;  /* 0x00007610ff0f7816 */ /* 0x004fcc000000000f */
[----:B------:R-:W2:Y:S04]  /*12b10*/  @!P1 LDG.E.U8 R15, desc[UR20][R52.64] ;  /* 0x00000014340f9981 */ /* 0x000ea8000c1e1100 */
[----:B---3--:R0:W-:Y:S04]  /*12b20*/  STL [R1+0x730], R20 ;  /* 0x0007301401007387 */ /* 0x0081e80000100800 */
[----:B0-----:R-:W3:Y:S04]  /*12b30*/  LDL.LU R20, [R1+0x1a68] ;  /* 0x001a680001147983 */ /* 0x001ee80000300800 */
[----:B------:R-:W3:Y:S04]  /*12b40*/  LDL.LU.64 R52, [R1+0x1a60] ;  /* 0x001a600001347983 */ /* 0x000ee80000300a00 */
[----:B--2---:R0:W-:Y:S04]  /*12b50*/  STL [R1+0x728], R15 ;  /* 0x0007280f01007387 */ /* 0x0041e80000100800 */
[----:B0-----:R-:W2:Y:S04]  /*12b60*/  LDL.LU R15, [R1+0x1a58] ;  /* 0x001a5800010f7983 */ /* 0x001ea80000300800 */
[----:B------:R-:W2:Y:S04]  /*12b70*/  LDL.LU.64 R50, [R1+0x1a50] ;  /* 0x001a500001327983 */ /* 0x000ea80000300a00 */
[----:B----4-:R0:W-:Y:S04]  /*12b80*/  STL [R1+0x720], R7 ;  /* 0x0007200701007387 */ /* 0x0101e80000100800 */
[----:B0-----:R-:W4:Y:S04]  /*12b90*/  LDL.LU R7, [R1+0x1a48] ;  /* 0x001a480001077983 */ /* 0x001f280000300800 */
[----:B------:R-:W4:Y:S04]  /*12ba0*/  LDL.LU.64 R48, [R1+0x1a40] ;  /* 0x001a400001307983 */ /* 0x000f280000300a00 */
[----:B------:R0:W-:Y:S04]  /*12bb0*/  STL [R1+0x6e8], R5 ;  /* 0x0006e80501007387 */ /* 0x0001e80000100800 */
[----:B0-----:R-:W4:Y:S01]  /*12bc0*/  LDL.LU R5, [R1+0x1a38] ;  /* 0x001a380001057983 */ /* 0x001f220000300800 */
[----:B------:R-:W-:Y:S01]  /*12bd0*/  VIADD R8, R21, 0xffffffd1 ;  /* 0xffffffd115087836 */ /* 0x000fe20000000000 */
[----:B---3--:R-:W-:-:S04]  /*12be0*/  PRMT R20, RZ, 0x7610, R20 ;  /* 0x00007610ff147816 */ /* 0x008fc80000000014 */
[----:B------:R-:W-:Y:S02]  /*12bf0*/  ISETP.GE.U32.AND P6, PT, R8, 0x7fffff52, PT ;  /* 0x7fffff520800780c */ /* 0x000fe40003fc6070 */
[----:B------:R-:W-:Y:S01]  /*12c00*/  PRMT R47, RZ, 0x7610, R47 ;  /* 0x00007610ff2f7816 */ /* 0x000fe2000000002f */
[----:B------:R-:W3:Y:S10]  /*12c10*/  @!P0 LDG.E.U8 R20, desc[UR20][R36.64] ;  /* 0x0000001424148981 */ /* 0x000ef4000c1e1100 */
[----:B------:R-:W3:Y:S01]  /*12c20*/  @!P6 LDG.E.U8 R47, desc[UR20][R24.64] ;  /* 0x00000014182fe981 */ /* 0x000ee2000c1e1100 */
[----:B--2---:R-:W-:-:S06]  /*12c30*/  PRMT R15, RZ, 0x7610, R15 ;  /* 0x00007610ff0f7816 */ /* 0x004fcc000000000f */
[----:B------:R-:W2:Y:S01]  /*12c40*/  @!P2 LDG.E.U8 R15, desc[UR20][R44.64] ;  /* 0x000000142c0fa981 */ /* 0x000ea2000c1e1100 */
[----:B----4-:R-:W-:Y:S02]  /*12c50*/  PRMT R7, RZ, 0x7610, R7 ;  /* 0x00007610ff077816 */ /* 0x010fe40000000007 */
[----:B------:R-:W-:-:S04]  /*12c60*/  PRMT R5, RZ, 0x7610, R5 ;  /* 0x00007610ff057816 */ /* 0x000fc80000000005 */
[----:B------:R-:W4:Y:S01]  /*12c70*/  @!P0 LDG.E.U8 R7, desc[UR20][R38.64] ;  /* 0x0000001426078981 */ /* 0x000f22000c1e1100 */
[C---:B------:R-:W-:Y:S01]  /*12c80*/  VIADD R8, R21.reuse, 0xffffffd0 ;  /* 0xffffffd015087836 */ /* 0x040fe20000000000 */
[----:B------:R-:W-:Y:S02]  /*12c90*/  PRMT R78, RZ, 0x7610, R78 ;  /* 0x00007610ff4e7816 */ /* 0x000fe4000000004e */
[----:B------:R-:W3:Y:S04]  /*12ca0*/  LDL.LU.64 R44, [R1+0x1a30] ;  /* 0x001a3000012c7983 */ /* 0x000ee80000300a00 */
[----:B------:R-:W3:Y:S01]  /*12cb0*/  @!P2 LDG.E.U8 R5, desc[UR20][R40.64] ;  /* 0x000000142805a981 */ /* 0x000ee2000c1e1100 */
[----:B------:R-:W-:Y:S01]  /*12cc0*/  ISETP.GE.U32.AND P1, PT, R8, 0x7fffff51, PT ;  /* 0x7fffff510800780c */ /* 0x000fe20003f26070 */
[C---:B------:R-:W-:Y:S01]  /*12cd0*/  VIADD R8, R21.reuse, 0xffffffc9 ;  /* 0xffffffc915087836 */ /* 0x040fe20000000000 */
[----:B------:R-:W-:Y:S01]  /*12ce0*/  PRMT R75, RZ, 0x7610, R75 ;  /* 0x00007610ff4b7816 */ /* 0x000fe2000000004b */
[----:B------:R-:W4:Y:S03]  /*12cf0*/  @!P3 LDG.E.U8 R78, desc[UR20][R34.64] ;  /* 0x00000014224eb981 */ /* 0x000f26000c1e1100 */
[----:B------:R-:W-:Y:S01]  /*12d00*/  ISETP.GE.U32.AND P5, PT, R8, 0x7fffff4a, PT ;  /* 0x7fffff4a0800780c */ /* 0x000fe20003fa6070 */
[C---:B------:R-:W-:Y:S01]  /*12d10*/  VIADD R8, R21.reuse, 0xffffffc8 ;  /* 0xffffffc815087836 */ /* 0x040fe20000000000 */
[----:B------:R-:W4:Y:S04]  /*12d20*/  @!P3 LDG.E.U8 R75, desc[UR20][R30.64] ;  /* 0x000000141e4bb981 */ /* 0x000f28000c1e1100 */
[----:B------:R-:W-:Y:S01]  /*12d30*/  ISETP.GE.U32.AND P2, PT, R8, 0x7fffff49, PT ;  /* 0x7fffff490800780c */ /* 0x000fe20003f46070 */
[----:B------:R-:W-:-:S05]  /*12d40*/  VIADD R8, R21, 0xffffffc1 ;  /* 0xffffffc115087836 */ /* 0x000fca0000000000 */
[----:B------:R-:W-:Y:S01]  /*12d50*/  ISETP.GE.U32.AND P0, PT, R8, 0x7fffff42, PT ;  /* 0x7fffff420800780c */ /* 0x000fe20003f06070 */
[----:B------:R-:W-:Y:S01]  /*12d60*/  VIADD R8, R21, 0xffffffc0 ;  /* 0xffffffc015087836 */ /* 0x000fe20000000000 */
[----:B------:R-:W-:-:S04]  /*12d70*/  PRMT R72, RZ, 0x7610, R72 ;  /* 0x00007610ff487816 */ /* 0x000fc80000000048 */
[----:B------:R-:W-:Y:S02]  /*12d80*/  ISETP.GE.U32.AND P3, PT, R8, 0x7fffff41, PT ;  /* 0x7fffff410800780c */ /* 0x000fe40003f66070 */
[----:B------:R-:W-:Y:S01]  /*12d90*/  PRMT R8, RZ, 0x7610, R8 ;  /* 0x00007610ff087816 */ /* 0x000fe20000000008 */
[----:B------:R-:W4:Y:S05]  /*12da0*/  @!P6 LDG.E.U8 R72, desc[UR20][R22.64] ;  /* 0x000000141648e981 */ /* 0x000f2a000c1e1100 */
[----:B------:R0:W4:Y:S04]  /*12db0*/  @!P1 LDG.E.U8 R8, desc[UR20][R18.64] ;  /* 0x0000001412089981 */ /* 0x000128000c1e1100 */
[----:B--2---:R1:W-:Y:S04]  /*12dc0*/  STL [R1+0x6e0], R15 ;  /* 0x0006e00f01007387 */ /* 0x0043e80000100800 */
[----:B-1----:R-:W2:Y:S04]  /*12dd0*/  LDL.LU R15, [R1+0x1a28] ;  /* 0x001a2800010f7983 */ /* 0x002ea80000300800 */
[----:B------:R-:W2:Y:S04]  /*12de0*/  LDL.LU.64 R40, [R1+0x1a20] ;  /* 0x001a200001287983 */ /* 0x000ea80000300a00 */
[----:B---3--:R1:W-:Y:S04]  /*12df0*/  STL [R1+0x6dc], R5 ;  /* 0x0006dc0501007387 */ /* 0x0083e80000100800 */
[----:B-1----:R-:W3:Y:S04]  /*12e00*/  LDL.LU R5, [R1+0x1a18] ;  /* 0x001a180001057983 */ /* 0x002ee80000300800 */
[----:B------:R-:W2:Y:S04]  /*12e10*/  LDL.LU.64 R38, [R1+0x1a10] ;  /* 0x001a100001267983 */ /* 0x000ea80000300a00 */
[----:B----4-:R1:W-:Y:S04]  /*12e20*/  STL [R1+0x6a8], R7 ;  /* 0x0006a80701007387 */ /* 0x0103e80000100800 */
[----:B-1----:R-:W4:Y:S04]  /*12e30*/  LDL.LU R7, [R1+0x1a08] ;  /* 0x001a080001077983 */ /* 0x002f280000300800 */
[----:B------:R-:W2:Y:S04]  /*12e40*/  LDL.LU.64 R36, [R1+0x1a00] ;  /* 0x001a000001247983 */ /* 0x000ea80000300a00 */
[----:B------:R1:W-:Y:S04]  /*12e50*/  STL [R1+0x6a4], R20 ;  /* 0x0006a41401007387 */ /* 0x0003e80000100800 */
[----:B-1----:R-:W2:Y:S04]  /*12e60*/  LDL.LU R20, [R1+0x19f8] ;  /* 0x0019f80001147983 */ /* 0x002ea80000300800 */
[----:B------:R-:W2:Y:S04]  /*12e70*/  LDL.LU.64 R34, [R1+0x19f0] ;  /* 0x0019f00001227983 */ /* 0x000ea80000300a00 */
[----:B------:R-:W2:Y:S04]  /*12e80*/  LDL.LU.64 R30, [R1+0x19e8] ;  /* 0x0019e800011e7983 */ /* 0x000ea80000300a00 */
[----:B------:R-:W2:Y:S04]  /*12e90*/  LDL.LU.64 R24, [R1+0x19e0] ;  /* 0x0019e00001187983 */ /* 0x000ea80000300a00 */
[----:B------:R1:W-:Y:S04]  /*12ea0*/  STL [R1+0x660], R47 ;  /* 0x0006602f01007387 */ /* 0x0003e80000100800 */
[----:B------:R-:W2:Y:S04]  /*12eb0*/  LDL.LU.64 R22, [R1+0x19d8] ;  /* 0x0019d80001167983 */ /* 0x000ea80000300a00 */
[----:B------:R-:W0:Y:S01]  /*12ec0*/  LDL.LU R19, [R1+0x19d0] ;  /* 0x0019d00001137983 */ /* 0x000e220000300800 */
[----:B-1----:R-:W-:Y:S01]  /*12ed0*/  IMAD R47, R6, 0x36, RZ ;  /* 0x00000036062f7824 */ /* 0x002fe200078e02ff */
[----:B0-----:R-:W-:-:S06]  /*12ee0*/  PRMT R19, RZ, 0x7610, R19 ;  /* 0x00007610ff137816 */ /* 0x001fcc0000000013 */
[----:B------:R-:W3:Y:S01]  /*12ef0*/  @!P1 LDG.E.U8 R19, desc[UR20][R26.64] ;  /* 0x000000141a139981 */ /* 0x000ee2000c1e1100 */
[----:B------:R-:W-:-:S03]  /*12f00*/  IADD3 R18, P6, PT, R47, R0, RZ ;  /* 0x000000002f127210 */ /* 0x000fc60007fde0ff */
[----:B------:R0:W-:Y:S01]  /*12f10*/  STL [R1+0x628], R8 ;  /* 0x0006280801007387 */ /* 0x0001e20000100800 */
[----:B--2---:R-:W-:-:S03]  /*12f20*/  PRMT R22, RZ, 0x7610, R22 ;  /* 0x00007610ff167816 */ /* 0x004fc60000000016 */
[----:B------:R-:W-:Y:S01]  /*12f30*/  STL [R1+0x658], R72 ;  /* 0x0006584801007387 */ /* 0x000fe20000100800 */
[----:B0-----:R-:W-:-:S03]  /*12f40*/  SHF.R.S32.HI R8, RZ, 0x1f, R47 ;  /* 0x0000001fff087819 */ /* 0x001fc6000001142f */
[----:B------:R-:W-:Y:S01]  /*12f50*/  STL [R1+0xde0], R18 ;  /* 0x000de01201007387 */ /* 0x000fe20000100800 */
[----:B------:R-:W-:-:S03]  /*12f60*/  PRMT R23, RZ, 0x7610, R23 ;  /* 0x00007610ff177816 */ /* 0x000fc60000000017 */
[----:B---3--:R0:W-:Y:S02]  /*12f70*/  STL [R1+0x624], R19 ;  /* 0x0006241301007387 */ /* 0x0081e40000100800 */
[----:B0-----:R-:W-:Y:S01]  /*12f80*/  IMAD.X R19, R8, 0x1, R3, P6 ;  /* 0x0000000108137824 */ /* 0x001fe200030e0603 */
[----:B------:R-:W-:-:S04]  /*12f90*/  IADD3 R26, P6, PT, R47, R2, RZ ;  /* 0x000000022f1a7210 */ /* 0x000fc80007fde0ff */
[----:B------:R-:W2:Y:S01]  /*12fa0*/  @!P5 LDG.E.U8 R22, desc[UR20][R18.64] ;  /* 0x000000141216d981 */ /* 0x000ea2000c1e1100 */
[----:B------:R-:W-:-:S03]  /*12fb0*/  IMAD.X R27, R8, 0x1, R4, P6 ;  /* 0x00000001081b7824 */ /* 0x000fc600030e0604 */
[----:B------:R-:W-:Y:S04]  /*12fc0*/  STL [R1+0x698], R78 ;  /* 0x0006984e01007387 */ /* 0x000fe80000100800 */
[----:B------:R0:W-:Y:S04]  /*12fd0*/  STL [R1+0xddc], R19 ;  /* 0x000ddc1301007387 */ /* 0x0001e80000100800 */
[----:B------:R-:W-:Y:S04]  /*12fe0*/  STL [R1+0x668], R75 ;  /* 0x0006684b01007387 */ /* 0x000fe80000100800 */
[----:B------:R-:W3:Y:S04]  /*12ff0*/  @!P5 LDG.E.U8 R23, desc[UR20][R26.64] ;  /* 0x000000141a17d981 */ /* 0x000ee8000c1e1100 */
[----:B0-----:R-:W4:Y:S01]  /*13000*/  LDL.LU.64 R18, [R1+0x19c8] ;  /* 0x0019c80001127983 */ /* 0x001f220000300a00 */
[----:B------:R-:W-:-:S03]  /*13010*/  IMAD R47, R6, 0x37, RZ ;  /* 0x00000037062f7824 */ /* 0x000fc600078e02ff */
[----:B------:R-:W-:Y:S02]  /*13020*/  STL [R1+0xde8], R26 ;  /* 0x000de81a01007387 */ /* 0x000fe40000100800 */
[----:B------:R-:W-:Y:S02]  /*13030*/  SHF.R.S32.HI R8, RZ, 0x1f, R47 ;  /* 0x0000001fff087819 */ /* 0x000fe4000001142f */
[----:B--2---:R0:W-:Y:S04]  /*13040*/  STL [R1+0x618], R22 ;  /* 0x0006181601007387 */ /* 0x0041e80000100800 */
[----:B------:R-:W-:Y:S01]  /*13050*/  STL [R1+0xde4], R27 ;  /* 0x000de41b01007387 */ /* 0x000fe20000100800 */
[----:B0-----:R-:W-:-:S05]  /*13060*/  IADD3 R22, P6, PT, R47, R0, RZ ;  /* 0x000000002f167210 */ /* 0x001fca0007fde0ff */
[----:B------:R-:W-:Y:S04]  /*13070*/  STL [R1+0xdf0], R22 ;  /* 0x000df01601007387 */ /* 0x000fe80000100800 */
[----:B---3--:R0:W-:Y:S01]  /*13080*/  STL [R1+0x614], R23 ;  /* 0x0006141701007387 */ /* 0x0081e20000100800 */
[----:B----4-:R-:W-:Y:S02]  /*13090*/  PRMT R18, RZ, 0x7610, R18 ;  /* 0x00007610ff127816 */ /* 0x010fe40000000012 */
[----:B------:R-:W-:Y:S01]  /*130a0*/  PRMT R19, RZ, 0x7610, R19 ;  /* 0x00007610ff137816 */ /* 0x000fe20000000013 */
[----:B0-----:R-:W-:Y:S01]  /*130b0*/  IMAD.X R23, R8, 0x1, R3, P6 ;  /* 0x0000000108177824 */ /* 0x001fe200030e0603 */
[----:B------:R-:W-:-:S04]  /*130c0*/  IADD3 R26, P6, PT, R47, R2, RZ ;  /* 0x000000022f1a7210 */ /* 0x000fc80007fde0ff */
[----:B------:R-:W2:Y:S01]  /*130d0*/  @!P2 LDG.E.U8 R18, desc[UR20][R22.64] ;  /* 0x000000141612a981 */ /* 0x000ea2000c1e1100 */
[----:B------:R-:W-:-:S03]  /*130e0*/  IMAD.X R27, R8, 0x1, R4, P6 ;  /* 0x00000001081b7824 */ /* 0x000fc600030e0604 */
[----:B------:R0:W-:Y:S04]  /*130f0*/  STL [R1+0xdec], R23 ;  /* 0x000dec1701007387 */ /* 0x0001e80000100800 */
[----:B------:R-:W3:Y:S04]  /*13100*/  @!P2 LDG.E.U8 R19, desc[UR20][R26.64] ;  /* 0x000000141a13a981 */ /* 0x000ee8000c1e1100 */
[----:B0-----:R-:W4:Y:S01]  /*13110*/  LDL.LU.64 R22, [R1+0x19c0] ;  /* 0x0019c00001167983 */ /* 0x001f220000300a00 */
[----:B------:R-:W-:-:S03]  /*13120*/  IMAD R47, R6, 0x3e, RZ ;  /* 0x0000003e062f7824 */ /* 0x000fc600078e02ff */
[----:B------:R-:W-:Y:S02]  /*13130*/  STL [R1+0xdf8], R26 ;  /* 0x000df81a01007387 */ /* 0x000fe40000100800 */
[----:B------:R-:W-:Y:S02]  /*13140*/  SHF.R.S32.HI R8, RZ, 0x1f, R47 ;  /* 0x0000001fff087819 */ /* 0x000fe4000001142f */
[----:B--2---:R0:W-:Y:S04]  /*13150*/  STL [R1+0x5e0], R18 ;  /* 0x0005e01201007387 */ /* 0x0041e80000100800 */
[----:B------:R-:W-:Y:S01]  /*13160*/  STL [R1+0xdf4], R27 ;  /* 0x000df41b01007387 */ /* 0x000fe20000100800 */
[----:B0-----:R-:W-:Y:S02]  /*13170*/  IADD3 R18, P6, PT, R47, R0, RZ ;  /* 0x000000002f127210 */ /* 0x001fe40007fde0ff */
[----:B----4-:R-:W-:-:S03]  /*13180*/  PRMT R22, RZ, 0x7610, R22 ;  /* 0x00007610ff167816 */ /* 0x010fc60000000016 */
[----:B------:R-:W-:Y:S04]  /*13190*/  STL [R1+0xe50], R18 ;  /* 0x000e501201007387 */ /* 0x000fe80000100800 */
[----:B---3--:R0:W-:Y:S01]  /*131a0*/  STL [R1+0x5d8], R19 ;  /* 0x0005d81301007387 */ /* 0x0081e20000100800 */
[----:B------:R-:W-:Y:S01]  /*131b0*/  PRMT R23, RZ, 0x7610, R23 ;  /* 0x00007610ff177816 */ /* 0x000fe20000000017 */
[----:B0-----:R-:W-:Y:S01]  /*131c0*/  IMAD.X R19, R8, 0x1, R3, P6 ;  /* 0x0000000108137824 */ /* 0x001fe200030e0603 */
[----:B------:R-:W-:-:S04]  /*131d0*/  IADD3 R26, P6, PT, R47, R2, RZ ;  /* 0x000000022f1a7210 */ /* 0x000fc80007fde0ff */
[----:B------:R-:W2:Y:S01]  /*131e0*/  @!P0 LDG.E.U8 R22, desc[UR20][R18.64] ;  /* 0x0000001412168981 */ /* 0x000ea2000c1e1100 */
[----:B------:R-:W-:-:S03]  /*131f0*/  IMAD.X R27, R8, 0x1, R4, P6 ;  /* 0x00000001081b7824 */ /* 0x000fc600030e0604 */
[----:B------:R0:W-:Y:S04]  /*13200*/  STL [R1+0xe4c], R19 ;  /* 0x000e4c1301007387 */ /* 0x0001e80000100800 */
[----:B------:R-:W-:Y:S04]  /*13210*/  STL [R1+0xe58], R26 ;  /* 0x000e581a01007387 */ /* 0x000fe80000100800 */
[----:B------:R-:W3:Y:S04]  /*13220*/  @!P0 LDG.E.U8 R23, desc[UR20][R26.64] ;  /* 0x000000141a178981 */ /* 0x000ee8000c1e1100 */
[----:B0-----:R-:W4:Y:S01]  /*13230*/  LDL.LU.64 R18, [R1+0x19b8] ;  /* 0x0019b80001127983 */ /* 0x001f220000300a00 */
[----:B------:R-:W-:-:S05]  /*13240*/  IMAD R47, R6, 0x3f, RZ ;  /* 0x0000003f062f7824 */ /* 0x000fca00078e02ff */
[----:B------:R-:W-:Y:S01]  /*13250*/  SHF.R.S32.HI R8, RZ, 0x1f, R47 ;  /* 0x0000001fff087819 */ /* 0x000fe2000001142f */
[----:B--2---:R0:W-:Y:S04]  /*13260*/  STL [R1+0x5a8], R22 ;  /* 0x0005a81601007387 */ /* 0x0041e80000100800 */
[----:B------:R-:W-:Y:S01]  /*13270*/  STL [R1+0xe54], R27 ;  /* 0x000e541b01007387 */ /* 0x000fe20000100800 */
[----:B0-----:R-:W-:-:S05]  /*13280*/  IADD3 R22, P6, PT, R47, R0, RZ ;  /* 0x000000002f167210 */ /* 0x001fca0007fde0ff */
[----:B------:R-:W-:Y:S01]  /*13290*/  STL [R1+0xe60], R22 ;  /* 0x000e601601007387 */ /* 0x000fe20000100800 */
[----:B----4-:R-:W-:-:S03]  /*132a0*/  PRMT R18, RZ, 0x7610, R18 ;  /* 0x00007610ff127816 */ /* 0x010fc60000000012 */
[----:B---3--:R0:W-:Y:S01]  /*132b0*/  STL [R1+0x5a0], R23 ;  /* 0x0005a01701007387 */ /* 0x0081e20000100800 */
        /* <DEDUP_REMOVED lines=8> */
[----:B------:R-:W-:Y:S02]  /*13340*/  VIADD R72, R21, 0xffffffb9 ;  /* 0xffffffb915487836 */ /* 0x000fe40000000000 */
[----:B------:R-:W-:Y:S01]  /*13350*/  IMAD R47, R6, 0x46, RZ ;  /* 0x00000046062f7824 */ /* 0x000fe200078e02ff */
[----:B------:R-:W-:Y:S02]  /*13360*/  STL [R1+0xe68], R26 ;  /* 0x000e681a01007387 */ /* 0x000fe40000100800 */
[----:B------:R-:W-:-:S02]  /*13370*/  ISETP.GE.U32.AND P1, PT, R72, 0x7fffff3a, PT ;  /* 0x7fffff3a4800780c */ /* 0x000fc40003f26070 */
[----:B------:R-:W-:Y:S01]  /*13380*/  SHF.R.S32.HI R8, RZ, 0x1f, R47 ;  /* 0x0000001fff087819 */ /* 0x000fe2000001142f */
        /* <DEDUP_REMOVED lines=143> */
[----:B------:R-:W-:-:S05]  /*13c80*/  IMAD.X R27, R8, 0x1, R4, P6 ;  /* 0x00000001081b7824 */ /* 0x000fca00030e0604 */
[----:B------:R-:W3:Y:S01]  /*13c90*/  @!P2 LDG.E.U8 R19, desc[UR20][R26.64] ;  /* 0x000000141a13a981 */ /* 0x000ee2000c1e1100 */
[----:B------:R-:W-:Y:S02]  /*13ca0*/  VIADD R72, R21, 0xffffff99 ;  /* 0xffffff9915487836 */ /* 0x000fe40000000000 */
[----:B------:R-:W-:Y:S01]  /*13cb0*/  IMAD R47, R6, 0x66, RZ ;  /* 0x00000066062f7824 */ /* 0x000fe200078e02ff */
[----:B------:R0:W-:Y:S02]  /*13cc0*/  STL [R1+0x101c], R23 ;  /* 0x00101c1701007387 */ /* 0x0001e40000100800 */
[----:B------:R-:W-:Y:S02]  /*13cd0*/  ISETP.GE.U32.AND P0, PT, R72, 0x7fffff1a, PT ;  /* 0x7fffff1a4800780c */ /* 0x000fe40003f06070 */
[----:B------:R-:W-:Y:S01]  /*13ce0*/  STL [R1+0x1028], R26 ;  /* 0x0010281a01007387 */ /* 0x000fe20000100800 */
[----:B------:R-:W-:-:S03]  /*13cf0*/  SHF.R.S32.HI R8, RZ, 0x1f, R47 ;  /* 0x0000001fff087819 */ /* 0x000fc6000001142f */
[----:B0-----:R-:W4:Y:S01]  /*13d00*/  LDL.LU.64 R22, [R1+0x1970] ;  /* 0x0019700001167983 */ /* 0x001f220000300a00 */
[----:B------:R-:W-:-:S03]  /*13d10*/  PRMT R25, RZ, 0x7610, R25 ;  /* 0x00007610ff197816 */ /* 0x000fc60000000019 */
[----:B--2---:R0:W-:Y:S04]  /*13d20*/  STL [R1+0x460], R18 ;  /* 0x0004601201007387 */ /* 0x0041e80000100800 */
[----:B------:R-:W-:Y:S01]  /*13d30*/  STL [R1+0x1024], R27 ;  /* 0x0010241b01007387 */ /* 0x000fe20000100800 */
[----:B0-----:R-:W-:-:S05]  /*13d40*/  IADD3 R18, P6, PT, R47, R0, RZ ;  /* 0x000000002f127210 */ /* 0x001fca0007fde0ff */
[----:B------:R-:W-:Y:S04]  /*13d50*/  STL [R1+0x1080], R18 ;  /* 0x0010801201007387 */ /* 0x000fe80000100800 */
[----:B---3--:R0:W-:Y:S02]  /*13d60*/  STL [R1+0x45c], R19 ;  /* 0x00045c1301007387 */ /* 0x0081e40000100800 */
[----:B0-----:R-:W-:-:S05]  /*13d70*/  IMAD.X R19, R8, 0x1, R3, P6 ;  /* 0x0000000108137824 */ /* 0x001fca00030e0603 */
[----:B------:R0:W-:Y:S04]  /*13d80*/  STL [R1+0x107c], R19 ;  /* 0x00107c1301007387 */ /* 0x0001e80000100800 */
[----:B------:R1:W2:Y:S04]  /*13d90*/  @!P0 LDG.E.U8 R25, desc[UR20][R18.64] ;  /* 0x0000001412198981 */ /* 0x0002a8000c1e1100 */
[----:B0-----:R-:W1:Y:S01]  /*13da0*/  LDL.LU.64 R18, [R1+0x1968] ;  /* 0x0019680001127983 */ /* 0x001e620000300a00 */
[----:B------:R-:W-:-:S05]  /*13db0*/  IADD3 R26, P6, PT, R47, R2, RZ ;  /* 0x000000022f1a7210 */ /* 0x000fca0007fde0ff */
[----:B------:R-:W-:Y:S02]  /*13dc0*/  IMAD.X R27, R8, 0x1, R4, P6 ;  /* 0x00000001081b7824 */ /* 0x000fe400030e0604 */
[----:B------:R-:W-:Y:S01]  /*13dd0*/  VIADD R72, R21, 0xffffff98 ;  /* 0xffffff9815487836 */ /* 0x000fe20000000000 */
[----:B-1----:R-:W-:-:S06]  /*13de0*/  PRMT R19, RZ, 0x7610, R19 ;  /* 0x00007610ff137816 */ /* 0x002fcc0000000013 */
[----:B------:R0:W3:Y:S01]  /*13df0*/  @!P0 LDG.E.U8 R19, desc[UR20][R26.64] ;  /* 0x000000141a138981 */ /* 0x0000e2000c1e1100 */
[----:B------:R-:W-:Y:S01]  /*13e00*/  IMAD R47, R6, 0x67, RZ ;  /* 0x00000067062f7824 */ /* 0x000fe200078e02ff */
[----:B------:R-:W-:Y:S02]  /*13e10*/  ISETP.GE.U32.AND P3, PT, R72, 0x7fffff19, PT ;  /* 0x7fffff194800780c */ /* 0x000fe40003f66070 */
[----:B------:R-:W-:Y:S02]  /*13e20*/  STL [R1+0x1088], R26 ;  /* 0x0010881a01007387 */ /* 0x000fe40000100800 */
[----:B------:R-:W-:Y:S02]  /*13e30*/  SHF.R.S32.HI R8, RZ, 0x1f, R47 ;  /* 0x0000001fff087819 */ /* 0x000fe4000001142f */
[----:B--2---:R1:W-:Y:S02]  /*13e40*/  STL [R1+0x458], R25 ;  /* 0x0004581901007387 */ /* 0x0043e40000100800 */
[----:B-1----:R-:W-:-:S02]  /*13e50*/  IADD3 R25, P6, PT, R47, R0, RZ ;  /* 0x000000002f197210 */ /* 0x002fc40007fde0ff */
[----:B------:R1:W-:Y:S03]  /*13e60*/  STL [R1+0x1084], R27 ;  /* 0x0010841b01007387 */ /* 0x0003e60000100800 */
[----:B0-----:R-:W-:Y:S01]  /*13e70*/  IMAD.X R26, R8, 0x1, R3, P6 ;  /* 0x00000001081a7824 */ /* 0x001fe200030e0603 */
[----:B------:R-:W-:Y:S01]  /*13e80*/  STL [R1+0x1090], R25 ;  /* 0x0010901901007387 */ /* 0x000fe20000100800 */
[----:B----4-:R-:W-:Y:S02]  /*13e90*/  PRMT R23, RZ, 0x7610, R23 ;  /* 0x00007610ff177816 */ /* 0x010fe40000000017 */
[----:B-1----:R-:W-:Y:S01]  /*13ea0*/  @!P3 IMAD.MOV.U32 R27, RZ, RZ, R26 ;  /* 0x000000ffff1bb224 */ /* 0x002fe200078e001a */
[----:B---3--:R-:W-:Y:S04]  /*13eb0*/  STL [R1+0x454], R19 ;  /* 0x0004541301007387 */ /* 0x008fe80000100800 */
[----:B------:R0:W-:Y:S02]  /*13ec0*/  STL [R1+0x108c], R26 ;  /* 0x00108c1a01007387 */ /* 0x0001e40000100800 */
[----:B0-----:R-:W-:-:S05]  /*13ed0*/  @!P3 IMAD.MOV.U32 R26, RZ, RZ, R25 ;  /* 0x000000ffff1ab224 */ /* 0x001fca00078e0019 */
[----:B------:R0:W2:Y:S01]  /*13ee0*/  @!P3 LDG.E.U8 R23, desc[UR20][R26.64] ;  /* 0x000000141a17b981 */ /* 0x0000a2000c1e1100 */
[----:B------:R-:W-:-:S05]  /*13ef0*/  IADD3 R19, P6, PT, R47, R2, RZ ;  /* 0x000000022f137210 */ /* 0x000fca0007fde0ff */
[----:B------:R-:W-:Y:S01]  /*13f00*/  STL [R1+0x1098], R19 ;  /* 0x0010981301007387 */ /* 0x000fe20000100800 */
[----:B------:R-:W-:Y:S01]  /*13f10*/  PRMT R18, RZ, 0x7610, R18 ;  /* 0x00007610ff127816 */ /* 0x000fe20000000012 */
[----:B0-----:R-:W-:Y:S02]  /*13f20*/  @!P3 IMAD.MOV.U32 R26, RZ, RZ, R19 ;  /* 0x000000ffff1ab224 */ /* 0x001fe400078e0013 */
[----:B--2---:R0:W-:Y:S02]  /*13f30*/  STL [R1+0x428], R23 ;  /* 0x0004281701007387 */ /* 0x0041e40000100800 */
[----:B0-----:R-:W-:-:S04]  /*13f40*/  IMAD.X R23, R8, 0x1, R4, P6 ;  /* 0x0000000108177824 */ /* 0x001fc800030e0604 */
[----:B------:R-:W-:-:S05]  /*13f50*/  @!P3 IMAD.MOV.U32 R27, RZ, RZ, R23 ;  /* 0x000000ffff1bb224 */ /* 0x000fca00078e0017 */
[----:B------:R0:W2:Y:S01]  /*13f60*/  @!P3 LDG.E.U8 R18, desc[UR20][R26.64] ;  /* 0x000000141a12b981 */ /* 0x0000a2000c1e1100 */
[----:B------:R-:W-:Y:S02]  /*13f70*/  VIADD R72, R21, 0xffffff91 ;  /* 0xffffff9115487836 */ /* 0x000fe40000000000 */
[----:B------:R-:W-:-:S03]  /*13f80*/  IMAD R47, R6, 0x6e, RZ ;  /* 0x0000006e062f7824 */ /* 0x000fc600078e02ff */
[----:B------:R-:W-:Y:S02]  /*13f90*/  ISETP.GE.U32.AND P1, PT, R72, 0x7fffff12, PT ;  /* 0x7fffff124800780c */ /* 0x000fe40003f26070 */
[----:B------:R-:W-:Y:S02]  /*13fa0*/  SHF.R.S32.HI R8, RZ, 0x1f, R47 ;  /* 0x0000001fff087819 */ /* 0x000fe4000001142f */
[----:B------:R-:W-:Y:S01]  /*13fb0*/  IADD3 R25, P6, PT, R47, R0, RZ ;  /* 0x000000002f197210 */ /* 0x000fe20007fde0ff */
[----:B------:R-:W-:Y:S04]  /*13fc0*/  STL [R1+0x1094], R23 ;  /* 0x0010941701007387 */ /* 0x000fe80000100800 */
[----:B0-----:R-:W-:Y:S01]  /*13fd0*/  IMAD.X R26, R8, 0x1, R3, P6 ;  /* 0x00000001081a7824 */ /* 0x001fe200030e0603 */
[----:B------:R-:W-:Y:S01]  /*13fe0*/  STL [R1+0x10ec], R25 ;  /* 0x0010ec1901007387 */ /* 0x000fe20000100800 */
[----:B------:R-:W-:-:S02]  /*13ff0*/  PRMT R24, RZ, 0x7610, R24 ;  /* 0x00007610ff187816 */ /* 0x000fc40000000018 */
[----:B------:R-:W-:Y:S01]  /*14000*/  @!P1 IMAD.MOV.U32 R27, RZ, RZ, R26 ;  /* 0x000000ffff1b9224 */ /* 0x000fe200078e001a */
[----:B------:R-:W-:Y:S01]  /*14010*/  PRMT R22, RZ, 0x7610, R22 ;  /* 0x00007610ff167816 */ /* 0x000fe20000000016 */
[----:B------:R-:W-:Y:S01]  /*14020*/  VIADD R72, R21, 0xffffff90 ;  /* 0xffffff9015487836 */ /* 0x000fe20000000000 */
[----:B--2---:R0:W-:Y:S04]  /*14030*/  STL [R1+0x424], R18 ;  /* 0x0004241201007387 */ /* 0x0041e80000100800 */
[----:B------:R1:W-:Y:S01]  /*14040*/  STL [R1+0x10e8], R26 ;  /* 0x0010e81a01007387 */ /* 0x0003e20000100800 */
[----:B0-----:R-:W-:Y:S01]  /*14050*/  IADD3 R18, P6, PT, R47, R2, RZ ;  /* 0x000000022f127210 */ /* 0x001fe20007fde0ff */
[----:B-1----:R-:W-:-:S04]  /*14060*/  @!P1 IMAD.MOV.U32 R26, RZ, RZ, R25 ;  /* 0x000000ffff1a9224 */ /* 0x002fc800078e0019 */
[----:B------:R-:W-:Y:S01]  /*14070*/  IMAD.X R19, R8, 0x1, R4, P6 ;  /* 0x0000000108137824 */ /* 0x000fe200030e0604 */
[----:B------:R-:W2:Y:S04]  /*14080*/  @!P1 LDG.E.U8 R24, desc[UR20][R26.64] ;  /* 0x000000141a189981 */ /* 0x000ea8000c1e1100 */
[----:B------:R-:W3:Y:S01]  /*14090*/  @!P1 LDG.E.U8 R22, desc[UR20][R18.64] ;  /* 0x0000001412169981 */ /* 0x000ee2000c1e1100 */
[----:B------:R-:W-:Y:S01]  /*140a0*/  ISETP.GE.U32.AND P5, PT, R72, 0x7fffff11, PT ;  /* 0x7fffff114800780c */ /* 0x000fe20003fa6070 */
[----:B------:R-:W-:-:S05]  /*140b0*/  VIADD R72, R21, 0xffffff89 ;  /* 0xffffff8915487836 */ /* 0x000fca0000000000 */
[----:B------:R-:W-:Y:S01]  /*140c0*/  ISETP.GE.U32.AND P2, PT, R72, 0x7fffff0a, PT ;  /* 0x7fffff0a4800780c */ /* 0x000fe20003f46070 */
[----:B------:R-:W-:-:S05]  /*140d0*/  VIADD R72, R21, 0xffffff88 ;  /* 0xffffff8815487836 */ /* 0x000fca0000000000 */
[----:B------:R-:W-:Y:S01]  /*140e0*/  ISETP.GE.U32.AND P0, PT, R72, 0x7fffff09, PT ;  /* 0x7fffff094800780c */ /* 0x000fe20003f06070 */
[----:B------:R-:W-:-:S05]  /*140f0*/  VIADD R72, R21, 0xffffff81 ;  /* 0xffffff8115487836 */ /* 0x000fca0000000000 */
[----:B------:R-:W-:Y:S01]  /*14100*/  ISETP.GE.U32.AND P3, PT, R72, 0x7fffff02, PT ;  /* 0x7fffff024800780c */ /* 0x000fe20003f66070 */
[----:B------:R-:W-:Y:S01]  /*14110*/  IMAD R72, R6, 0x6f, RZ ;  /* 0x0000006f06487824 */ /* 0x000fe200078e02ff */
[----:B------:R-:W-:Y:S04]  /*14120*/  STL [R1+0x10f4], R18 ;  /* 0x0010f41201007387 */ /* 0x000fe80000100800 */
[----:B------:R-:W-:Y:S01]  /*14130*/  IADD3 R23, P6, PT, R72, R0, RZ ;  /* 0x0000000048177210 */ /* 0x000fe20007fde0ff */
[----:B------:R-:W4:Y:S01]  /*14140*/  LDL.LU R26, [R1+0x1960] ;  /* 0x00196000011a7983 */ /* 0x000f220000300800 */
[----:B------:R-:W-:-:S03]  /*14150*/  SHF.R.S32.HI R47, RZ, 0x1f, R72 ;  /* 0x0000001fff2f7819 */ /* 0x000fc60000011448 */
[----:B------:R0:W-:Y:S04]  /*14160*/  STL [R1+0x10f0], R19 ;  /* 0x0010f01301007387 */ /* 0x0001e80000100800 */
[----:B------:R-:W-:Y:S01]  /*14170*/  STL [R1+0x10fc], R23 ;  /* 0x0010fc1701007387 */ /* 0x000fe20000100800 */
[----:B------:R-:W-:-:S03]  /*14180*/  PRMT R8, RZ, 0x7610, R8 ;  /* 0x00007610ff087816 */ /* 0x000fc60000000008 */
[----:B--2---:R1:W-:Y:S04]  /*14190*/  STL [R1+0x420], R24 ;  /* 0x0004201801007387 */ /* 0x0043e80000100800 */
[----:B0-----:R-:W2:Y:S01]  /*141a0*/  LDL.LU.64 R18, [R1+0x1958] ;  /* 0x0019580001127983 */ /* 0x001ea20000300a00 */
[----:B-1----:R-:W-:-:S03]  /*141b0*/  IMAD.X R24, R47, 0x1, R3, P6 ;  /* 0x000000012f187824 */ /* 0x002fc600030e0603 */
[----:B---3--:R-:W-:Y:S01]  /*141c0*/  STL [R1+0x128], R22 ;  /* 0x0001281601007387 */ /* 0x008fe20000100800 */
[----:B------:R-:W-:-:S03]  /*141d0*/  @!P5 IMAD.MOV.U32 R25, RZ, RZ, R24 ;  /* 0x000000ffff19d224 */ /* 0x000fc600078e0018 */
[----:B------:R0:W-:Y:S02]  /*141e0*/  STL [R1+0x10f8], R24 ;  /* 0x0010f81801007387 */ /* 0x0001e40000100800 */
[----:B0-----:R-:W-:-:S05]  /*141f0*/  @!P5 IMAD.MOV.U32 R24, RZ, RZ, R23 ;  /* 0x000000ffff18d224 */ /* 0x001fca00078e0017 */
[----:B------:R0:W3:Y:S01]  /*14200*/  @!P5 LDG.E.U8 R8, desc[UR20][R24.64] ;  /* 0x000000141808d981 */ /* 0x0000e2000c1e1100 */
[----:B------:R-:W-:Y:S01]  /*14210*/  IADD3 R22, P1, PT, R72, R2, RZ ;  /* 0x0000000248167210 */ /* 0x000fe20007f3e0ff */
[----:B------:R-:W-:-:S04]  /*14220*/  IMAD R72, R6, 0x76, RZ ;  /* 0x0000007606487824 */ /* 0x000fc800078e02ff */
[----:B------:R-:W-:Y:S01]  /*14230*/  IMAD.X R23, R47, 0x1, R4, P1 ;  /* 0x000000012f177824 */ /* 0x000fe200008e0604 */
[----:B------:R-:W-:Y:S01]  /*14240*/  STL [R1+0x1104], R22 ;  /* 0x0011041601007387 */ /* 0x000fe20000100800 */
[----:B0-----:R-:W-:Y:S02]  /*14250*/  IADD3 R24, P6, PT, R72, R0, RZ ;  /* 0x0000000048187210 */ /* 0x001fe40007fde0ff */
[----:B----4-:R-:W-:Y:S02]  /*14260*/  PRMT R26, RZ, 0x7610, R26 ;  /* 0x00007610ff1a7816 */ /* 0x010fe4000000001a */
[----:B--2---:R-:W-:-:S06]  /*14270*/  PRMT R18, RZ, 0x7610, R18 ;  /* 0x00007610ff127816 */ /* 0x004fcc0000000012 */
[----:B------:R-:W2:Y:S04]  /*14280*/  @!P5 LDG.E.U8 R18, desc[UR20][R22.64] ;  /* 0x000000141612d981 */ /* 0x000ea8000c1e1100 */
[----:B---3--:R0:W-:Y:S02]  /*14290*/  STL [R1+0x41c], R8 ;  /* 0x00041c0801007387 */ /* 0x0081e40000100800 */
[----:B0-----:R-:W-:-:S05]  /*142a0*/  SHF.R.S32.HI R8, RZ, 0x1f, R72 ;  /* 0x0000001fff087819 */ /* 0x001fca0000011448 */
[----:B------:R-:W-:-:S05]  /*142b0*/  IMAD.X R25, R8, 0x1, R3, P6 ;  /* 0x0000000108197824 */ /* 0x000fca00030e0603 */
[----:B------:R-:W3:Y:S04]  /*142c0*/  @!P2 LDG.E.U8 R26, desc[UR20][R24.64] ;  /* 0x00000014181aa981 */ /* 0x000ee8000c1e1100 */
[----:B------:R0:W-:Y:S04]  /*142d0*/  STL [R1+0x1100], R23 ;  /* 0x0011001701007387 */ /* 0x0001e80000100800 */
[----:B0-----:R-:W4:Y:S01]  /*142e0*/  LDL.LU R23, [R1+0x1950] ;  /* 0x0019500001177983 */ /* 0x001f220000300800 */
[----:B------:R-:W-:-:S03]  /*142f0*/  PRMT R16, RZ, 0x7610, R16 ;  /* 0x00007610ff107816 */ /* 0x000fc60000000010 */
[----:B--2---:R0:W-:Y:S02]  /*14300*/  STL [R1+0x3f8], R18 ;  /* 0x0003f81201007387 */ /* 0x0041e40000100800 */
[----:B0-----:R-:W-:Y:S01]  /*14310*/  IMAD.MOV.U32 R18, RZ, RZ, R17 ;  /* 0x000000ffff127224 */ /* 0x001fe200078e0011 */
[----:B------:R-:W-:Y:S01]  /*14320*/  IADD3 R17, P5, PT, R72, R2, RZ ;  /* 0x0000000248117210 */ /* 0x000fe20007fbe0ff */
[----:B------:R-:W-:Y:S04]  /*14330*/  STL [R1+0x1150], R24 ;  /* 0x0011501801007387 */ /* 0x000fe80000100800 */
[----:B------:R-:W-:Y:S01]  /*14340*/  IMAD.X R22, R8, 0x1, R4, P5 ;  /* 0x0000000108167824 */ /* 0x000fe200028e0604 */
[----:B------:R-:W-:Y:S04]  /*14350*/  STL [R1+0x1158], R17 ;  /* 0x0011581101007387 */ /* 0x000fe80000100800 */
[----:B------:R0:W-:Y:S01]  /*14360*/  STL [R1+0x114c], R25 ;  /* 0x00114c1901007387 */ /* 0x0001e20000100800 */
[----:B------:R-:W-:-:S03]  /*14370*/  @!P2 IMAD.MOV.U32 R27, RZ, RZ, R22 ;  /* 0x000000ffff1ba224 */ /* 0x000fc600078e0016 */
[----:B------:R-:W-:Y:S04]  /*14380*/  STL [R1+0x1154], R22 ;  /* 0x0011541601007387 */ /* 0x000fe80000100800 */
[----:B0-----:R-:W2:Y:S04]  /*14390*/  LDL.LU.64 R24, [R1+0x1948] ;  /* 0x0019480001187983 */ /* 0x001ea80000300a00 */
[----:B---3--:R0:W-:Y:S02]  /*143a0*/  STL [R1+0x3f4], R26 ;  /* 0x0003f41a01007387 */ /* 0x0081e40000100800 */
[----:B0-----:R-:W-:-:S05]  /*143b0*/  @!P2 IMAD.MOV.U32 R26, RZ, RZ, R17 ;  /* 0x000000ffff1aa224 */ /* 0x001fca00078e0011 */
[----:B------:R0:W3:Y:S01]  /*143c0*/  @!P2 LDG.E.U8 R16, desc[UR20][R26.64] ;  /* 0x000000141a10a981 */ /* 0x0000e2000c1e1100 */
[----:B------:R-:W-:-:S05]  /*143d0*/  VIADD R47, R21, 0xffffff80 ;  /* 0xffffff80152f7836 */ /* 0x000fca0000000000 */
[----:B------:R-:W-:Y:S01]  /*143e0*/  ISETP.GE.U32.AND P1, PT, R47, 0x7fffff01, PT ;  /* 0x7fffff012f00780c */ /* 0x000fe20003f26070 */
[----:B------:R-:W-:-:S05]  /*143f0*/  IMAD R47, R6, 0x77, RZ ;  /* 0x00000077062f7824 */ /* 0x000fca00078e02ff */
[----:B------:R-:W-:Y:S02]  /*14400*/  SHF.R.S32.HI R8, RZ, 0x1f, R47 ;  /* 0x0000001fff087819 */ /* 0x000fe4000001142f */
[----:B0-----:R-:W-:-:S05]  /*14410*/  IADD3 R26, P5, PT, R47, R2, RZ ;  /* 0x000000022f1a7210 */ /* 0x001fca0007fbe0ff */
[----:B------:R-:W-:Y:S01]  /*14420*/  IMAD.X R27, R8, 0x1, R4, P5 ;  /* 0x00000001081b7824 */ /* 0x000fe200028e0604 */
[----:B--2---:R-:W-:Y:S02]  /*14430*/  PRMT R24, RZ, 0x7610, R24 ;  /* 0x00007610ff187816 */ /* 0x004fe40000000018 */
[----:B------:R-:W-:-:S06]  /*14440*/  PRMT R25, RZ, 0x7610, R25 ;  /* 0x00007610ff197816 */ /* 0x000fcc0000000019 */
[----:B------:R-:W2:Y:S04]  /*14450*/  @!P0 LDG.E.U8 R25, desc[UR20][R26.64] ;  /* 0x000000141a198981 */ /* 0x000ea8000c1e1100 */
[----:B---3--:R0:W-:Y:S02]  /*14460*/  STL [R1+0x3c8], R16 ;  /* 0x0003c81001007387 */ /* 0x0081e40000100800 */
[----:B0-----:R-:W-:-:S05]  /*14470*/  IADD3 R16, P2, PT, R47, R0, RZ ;  /* 0x000000002f107210 */ /* 0x001fca0007f5e0ff */
[----:B------:R-:W-:-:S05]  /*14480*/  IMAD.X R17, R8, 0x1, R3, P2 ;  /* 0x0000000108117824 */ /* 0x000fca00010e0603 */
[----:B------:R-:W3:Y:S01]  /*14490*/  @!P0 LDG.E.U8 R24, desc[UR20][R16.64] ;  /* 0x0000001410188981 */ /* 0x000ee2000c1e1100 */
[----:B------:R-:W-:-:S03]  /*144a0*/  IMAD R72, R6, 0x7e, RZ ;  /* 0x0000007e06487824 */ /* 0x000fc600078e02ff */
[----:B------:R-:W-:Y:S02]  /*144b0*/  STL [R1+0x1160], R16 ;  /* 0x0011601001007387 */ /* 0x000fe40000100800 */
[----:B------:R-:W-:Y:S02]  /*144c0*/  IADD3 R22, P2, PT, R72, R0, RZ ;  /* 0x0000000048167210 */ /* 0x000fe40007f5e0ff */
[----:B------:R-:W-:Y:S01]  /*144d0*/  STL [R1+0x1168], R26 ;  /* 0x0011681a01007387 */ /* 0x000fe20000100800 */
[----:B------:R-:W-:-:S03]  /*144e0*/  SHF.R.S32.HI R47, RZ, 0x1f, R72 ;  /* 0x0000001fff2f7819 */ /* 0x000fc60000011448 */
[----:B------:R0:W-:Y:S04]  /*144f0*/  STL [R1+0x115c], R17 ;  /* 0x00115c1101007387 */ /* 0x0001e80000100800 */
[----:B0-----:R-:W2:Y:S04]  /*14500*/  LDL.LU.64 R16, [R1+0x1940] ;  /* 0x0019400001107983 */ /* 0x001ea80000300a00 */
[----:B------:R-:W-:Y:S04]  /*14510*/  STL [R1+0x11c0], R22 ;  /* 0x0011c01601007387 */ /* 0x000fe80000100800 */
[----:B------:R-:W-:Y:S01]  /*14520*/  STL [R1+0x1164], R27 ;  /* 0x0011641b01007387 */ /* 0x000fe20000100800 */
[----:B------:R-:W-:-:S03]  /*14530*/  PRMT R8, RZ, 0x7610, R8 ;  /* 0x00007610ff087816 */ /* 0x000fc60000000008 */
[----:B---3--:R0:W-:Y:S02]  /*14540*/  STL [R1+0x3c4], R24 ;  /* 0x0003c41801007387 */ /* 0x0081e40000100800 */
[----:B0-----:R-:W-:-:S05]  /*14550*/  IMAD.X R24, R47, 0x1, R3, P2 ;  /* 0x000000012f187824 */ /* 0x001fca00010e0603 */
[----:B------:R-:W-:Y:S04]  /*14560*/  STL [R1+0x11bc], R24 ;  /* 0x0011bc1801007387 */ /* 0x000fe80000100800 */
[----:B------:R-:W-:Y:S04]  /*14570*/  STL [R1+0x16dc], R6 ;  /* 0x0016dc0601007387 */ /* 0x000fe80000100800 */
[----:B------:R-:W-:Y:S04]  /*14580*/  STL [R1+0x173c], R6 ;  /* 0x00173c0601007387 */ /* 0x000fe80000100800 */
[----:B------:R-:W-:Y:S04]  /*14590*/  STL [R1+0x1754], R6 ;  /* 0x0017540601007387 */ /* 0x000fe80000100800 */
[----:B------:R-:W-:Y:S04]  /*145a0*/  STL [R1+0x176c], R6 ;  /* 0x00176c0601007387 */ /* 0x000fe80000100800 */
[----:B--2---:R0:W-:Y:S02]  /*145b0*/  STL [R1+0x3c0], R25 ;  /* 0x0003c01901007387 */ /* 0x0041e40000100800 */
[----:B0-----:R-:W-:-:S02]  /*145c0*/  @!P3 IMAD.MOV.U32 R25, RZ, RZ, R24 ;  /* 0x000000ffff19b224 */ /* 0x001fc400078e0018 */
[----:B------:R-:W-:-:S05]  /*145d0*/  @!P3 IMAD.MOV.U32 R24, RZ, RZ, R22 ;  /* 0x000000ffff18b224 */ /* 0x000fca00078e0016 */
[----:B------:R0:W2:Y:S01]  /*145e0*/  @!P3 LDG.E.U8 R8, desc[UR20][R24.64] ;  /* 0x000000141808b981 */ /* 0x0000a2000c1e1100 */
[----:B------:R-:W-:Y:S01]  /*145f0*/  IMAD R75, R6, 0x7f, RZ ;  /* 0x0000007f064b7824 */ /* 0x000fe200078e02ff */
[----:B------:R-:W-:-:S04]  /*14600*/  PRMT R19, RZ, 0x7610, R19 ;  /* 0x00007610ff137816 */ /* 0x000fc80000000013 */
[----:B0-----:R-:W-:Y:S02]  /*14610*/  IADD3 R24, P5, PT, R75, R0, RZ ;  /* 0x000000004b187210 */ /* 0x001fe40007fbe0ff */
[----:B------:R-:W-:Y:S01]  /*14620*/  IADD3 R26, P0, PT, R72, R2, RZ ;  /* 0x00000002481a7210 */ /* 0x000fe20007f1e0ff */
[----:B--2---:R0:W-:Y:S02]  /*14630*/  STL [R1+0x3bc], R8 ;  /* 0x0003bc0801007387 */ /* 0x0041e40000100800 */
[----:B0-----:R-:W-:-:S05]  /*14640*/  SHF.R.S32.HI R8, RZ, 0x1f, R75 ;  /* 0x0000001fff087819 */ /* 0x001fca000001144b */
[----:B------:R-:W-:-:S05]  /*14650*/  IMAD.X R25, R8, 0x1, R3, P5 ;  /* 0x0000000108197824 */ /* 0x000fca00028e0603 */
[----:B------:R-:W2:Y:S01]  /*14660*/  @!P1 LDG.E.U8 R19, desc[UR20][R24.64] ;  /* 0x0000001418139981 */ /* 0x000ea2000c1e1100 */
[----:B------:R-:W-:-:S03]  /*14670*/  IMAD.X R27, R47, 0x1, R4, P0 ;  /* 0x000000012f1b7824 */ /* 0x000fc600000e0604 */
[----:B------:R-:W-:Y:S01]  /*14680*/  STL [R1+0x11c8], R26 ;  /* 0x0011c81a01007387 */ /* 0x000fe20000100800 */
[----:B------:R-:W-:-:S03]  /*14690*/  IMAD.MOV.U32 R22, RZ, RZ, R18 ;  /* 0x000000ffff167224 */ /* 0x000fc600078e0012 */
[----:B------:R-:W-:Y:S01]  /*146a0*/  STL [R1+0x16e0], R0 ;  /* 0x0016e00001007387 */ /* 0x000fe20000100800 */
[----:B------:R-:W-:-:S03]  /*146b0*/  IADD3 R18, P6, PT, R75, R2, RZ ;  /* 0x000000024b127210 */ /* 0x000fc60007fde0ff */
[----:B------:R-:W-:Y:S04]  /*146c0*/  STL [R1+0x1740], R0 ;  /* 0x0017400001007387 */ /* 0x000fe80000100800 */
[----:B------:R0:W-:Y:S04]  /*146d0*/  STL [R1+0x1750], R0 ;  /* 0x0017500001007387 */ /* 0x0001e80000100800 */
[----:B------:R-:W-:Y:S01]  /*146e0*/  STL [R1+0x11d0], R24 ;  /* 0x0011d01801007387 */ /* 0x000fe20000100800 */
[----:B------:R-:W-:-:S03]  /*146f0*/  PRMT R28, RZ, 0x7610, R28 ;  /* 0x00007610ff1c7816 */ /* 0x000fc6000000001c */
[----:B------:R1:W-:Y:S04]  /*14700*/  STL [R1+0x11c4], R27 ;  /* 0x0011c41b01007387 */ /* 0x0003e80000100800 */
[----:B------:R-:W-:Y:S04]  /*14710*/  STL [R1+0x16e4], R2 ;  /* 0x0016e40201007387 */ /* 0x000fe80000100800 */
[----:B------:R-:W-:Y:S04]  /*14720*/  STL [R1+0x174c], R2 ;  /* 0x00174c0201007387 */ /* 0x000fe80000100800 */
[----:B------:R-:W-:Y:S04]  /*14730*/  STL [R1+0x1788], R2 ;  /* 0x0017880201007387 */ /* 0x000fe80000100800 */
[----:B------:R-:W-:Y:S01]  /*14740*/  STL [R1+0x11d8], R18 ;  /* 0x0011d81201007387 */ /* 0x000fe20000100800 */
[----:B------:R-:W-:-:S03]  /*14750*/  IMAD.X R8, R8, 0x1, R4, P6 ;  /* 0x0000000108087824 */ /* 0x000fc600030e0604 */
[----:B------:R-:W-:Y:S04]  /*14760*/  STL [R1+0x16e8], R3 ;  /* 0x0016e80301007387 */ /* 0x000fe80000100800 */
[----:B------:R-:W-:Y:S04]  /*14770*/  STL [R1+0x1758], R3 ;  /* 0x0017580301007387 */ /* 0x000fe80000100800 */
[----:B------:R-:W-:Y:S04]  /*14780*/  STL [R1+0x1770], R3 ;  /* 0x0017700301007387 */ /* 0x000fe80000100800 */
[----:B------:R3:W-:Y:S04]  /*14790*/  STL [R1+0x11cc], R25 ;  /* 0x0011cc1901007387 */ /* 0x0007e80000100800 */
[----:B------:R-:W-:Y:S04]  /*147a0*/  STL [R1+0x178c], R3 ;  /* 0x00178c0301007387 */ /* 0x000fe80000100800 */
[----:B------:R-:W4:Y:S01]  /*147b0*/  @!P3 LDG.E.U8 R28, desc[UR20][R26.64] ;  /* 0x000000141a1cb981 */ /* 0x000f22000c1e1100 */
[----:B0-----:R-:W-:-:S03]  /*147c0*/  PRMT R0, RZ, 0x7610, R0 ;  /* 0x00007610ff007816 */ /* 0x001fc60000000000 */
[----:B-1----:R-:W4:Y:S04]  /*147d0*/  LDL.LU.64 R26, [R1+0x1938] ;  /* 0x00193800011a7983 */ /* 0x002f280000300a00 */
[----:B------:R-:W-:Y:S04]  /*147e0*/  STL [R1+0x16ec], R4 ;  /* 0x0016ec0401007387 */ /* 0x000fe80000100800 */
[----:B------:R-:W-:Y:S04]  /*147f0*/  STL [R1+0x175c], R4 ;  /* 0x00175c0401007387 */ /* 0x000fe80000100800 */
[----:B------:R-:W-:Y:S04]  /*14800*/  STL [R1+0x11d4], R8 ;  /* 0x0011d40801007387 */ /* 0x000fe80000100800 */
[----:B---3--:R-:W3:Y:S04]  /*14810*/  LDL.LU R25, [R1+0x1930] ;  /* 0x0019300001197983 */ /* 0x008ee80000300800 */
[----:B--2---:R0:W-:Y:S02]  /*14820*/  STL [R1+0x3b4], R19 ;  /* 0x0003b41301007387 */ /* 0x0041e40000100800 */
[----:B0-----:R-:W-:-:S05]  /*14830*/  @!P1 IMAD.MOV.U32 R19, RZ, RZ, R8 ;  /* 0x000000ffff139224 */ /* 0x001fca00078e0008 */
[----:B------:R-:W2:Y:S04]  /*14840*/  @!P1 LDG.E.U8 R0, desc[UR20][R18.64] ;  /* 0x0000001412009981 */ /* 0x000ea8000c1e1100 */
[----:B------:R-:W3:Y:S04]  /*14850*/  LDL.LU.64 R18, [R1+0x1928] ;  /* 0x0019280001127983 */ /* 0x000ee80000300a00 */
[----:B--2---:R0:W-:Y:S02]  /*14860*/  STL [R1+0x384], R0 ;  /* 0x0003840001007387 */ /* 0x0041e40000100800 */
[----:B0-----:R-:W-:-:S05]  /*14870*/  VIADD R0, R64, 0xfb ;  /* 0x000000fb40007836 */ /* 0x001fca0000000000 */
[----:B------:R0:W-:Y:S01]  /*14880*/  STL [R1+0x1514], R0 ;  /* 0x0015140001007387 */ /* 0x0001e20000100800 */
[----:B------:R-:W-:Y:S02]  /*14890*/  IABS R8, R0 ;  /* 0x0000000000087213 */ /* 0x000fe40000000000 */
[----:B0-----:R-:W0:Y:S01]  /*148a0*/  S2R R0, SR_TID.X ;  /* 0x0000000000007919 */ /* 0x001e220000002100 */
[----:B----4-:R1:W-:Y:S04]  /*148b0*/  STL [R1+0x3b8], R28 ;  /* 0x0003b81c01007387 */ /* 0x0103e80000100800 */
[----:B-1----:R-:W2:Y:S01]  /*148c0*/  LDL R28, [R1+0x13a4] ;  /* 0x0013a400011c7983 */ /* 0x002ea20000100800 */
[----:B0-----:R-:W-:-:S05]  /*148d0*/  LOP3.LUT R0, R0, 0x7f, RZ, 0xc0, !PT ;  /* 0x0000007f00007812 */ /* 0x001fca00078ec0ff */
[----:B------:R-:W-:Y:S01]  /*148e0*/  STL [R1+0x1800], R0 ;  /* 0x0018000001007387 */ /* 0x000fe20000100800 */
[----:B------:R-:W-:-:S03]  /*148f0*/  IMAD R78, R0, R7, RZ ;  /* 0x00000007004e7224 */ /* 0x000fc600078e02ff */
[----:B------:R-:W-:Y:S04]  /*14900*/  STL [R1+0x16f0], R7 ;  /* 0x0016f00701007387 */ /* 0x000fe80000100800 */
[----:B------:R0:W-:Y:S04]  /*14910*/  STL [R1+0x1774], R7 ;  /* 0x0017740701007387 */ /* 0x0001e80000100800 */
[----:B0-----:R-:W4:Y:S01]  /*14920*/  LDL R7, [R1+0x1384] ;  /* 0x0013840001077983 */ /* 0x001f220000100800 */
[----:B------:R-:W-:-:S13]  /*14930*/  ISETP.GT.U32.AND P2, PT, R9, R15, PT ;  /* 0x0000000f0900720c */ /* 0x000fda0003f44070 */
[----:B------:R-:W-:Y:S01]  /*14940*/  @!P2 IMAD.IADD R15, R15, 0x1, -R9 ;  /* 0x000000010f0fa824 */ /* 0x000fe200078e0a09 */
[C---:B---3--:R-:W-:Y:S02]  /*14950*/  ISETP.GT.U32.AND P2, PT, R9.reuse, R18, PT ;  /* 0x000000120900720c */ /* 0x048fe40003f44070 */
[C---:B------:R-:W-:Y:S02]  /*14960*/  ISETP.GT.U32.AND P0, PT, R9.reuse, R16, PT ;  /* 0x000000100900720c */ /* 0x040fe40003f04070 */
[----:B------:R-:W-:-:S09]  /*14970*/  ISETP.GT.U32.AND P3, PT, R9, R15, PT ;  /* 0x0000000f0900720c */ /* 0x000fd20003f64070 */
[--C-:B------:R-:W-:Y:S02]  /*14980*/  @!P2 IMAD.IADD R18, R18, 0x1, -R9.reuse ;  /* 0x000000011212a824 */ /* 0x100fe400078e0a09 */
[--C-:B------:R-:W-:Y:S01]  /*14990*/  @!P0 IMAD.IADD R16, R16, 0x1, -R9.reuse ;  /* 0x0000000110108824 */ /* 0x100fe200078e0a09 */
[----:B------:R-:W-:Y:S01]  /*149a0*/  ISETP.GE.AND P0, PT, R64, RZ, PT ;  /* 0x000000ff4000720c */ /* 0x000fe20003f06270 */
[----:B------:R-:W-:-:S04]  /*149b0*/  @!P3 IMAD.IADD R15, R15, 0x1, -R9 ;  /* 0x000000010f0fb824 */ /* 0x000fc800078e0a09 */
[----:B------:R-:W-:Y:S01]  /*149c0*/  IMAD.MOV.U32 R72, RZ, RZ, R15 ;  /* 0x000000ffff487224 */ /* 0x000fe200078e000f */
[----:B------:R-:W-:Y:S01]  /*149d0*/  ISETP.NE.AND P1, PT, R5, RZ, PT ;  /* 0x000000ff0500720c */ /* 0x000fe20003f25270 */
[----:B------:R-:W-:Y:S01]  /*149e0*/  IMAD.MOV.U32 R24, RZ, RZ, R22 ;  /* 0x000000ffff187224 */ /* 0x000fe200078e0016 */
[----:B------:R-:W-:Y:S01]  /*149f0*/  LOP3.LUT R47, RZ, R5, RZ, 0x33, !PT ;  /* 0x00000005ff2f7212 */ /* 0x000fe200078e33ff */
[----:B------:R-:W-:Y:S01]  /*14a00*/  IMAD.MOV.U32 R5, RZ, RZ, R8 ;  /* 0x000000ffff057224 */ /* 0x000fe200078e0008 */
[----:B------:R-:W-:Y:S01]  /*14a10*/  ISETP.GT.U32.AND P3, PT, R9, R17, PT ;  /* 0x000000110900720c */ /* 0x000fe20003f64070 */
[----:B------:R-:W-:Y:S02]  /*14a20*/  VIADD R22, R21, 0x7f ;  /* 0x0000007f15167836 */ /* 0x000fe40000000000 */
[----:B------:R-:W-:Y:S02]  /*14a30*/  @!P0 IMAD.MOV R72, RZ, RZ, -R72 ;  /* 0x000000ffff488224 */ /* 0x000fe400078e0a48 */
[----:B------:R-:W-:Y:S01]  /*14a40*/  IMAD.HI.U32 R75, R10, R5, RZ ;  /* 0x000000050a4b7227 */ /* 0x000fe200078e00ff */
[----:B------:R-:W-:-:S02]  /*14a50*/  ISETP.GT.AND P0, PT, R22, 0x7f, PT ;  /* 0x0000007f1600780c */ /* 0x000fc40003f04270 */
[----:B------:R-:W-:Y:S01]  /*14a60*/  SEL R72, R47, R72, !P1 ;  /* 0x000000482f487207 */ /* 0x000fe20004800000 */
[----:B------:R-:W-:Y:S01]  /*14a70*/  IMAD.MOV R15, RZ, RZ, -R75 ;  /* 0x000000ffff0f7224 */ /* 0x000fe200078e0a4b */
[----:B------:R-:W-:Y:S01]  /*14a80*/  IADD3 R8, P6, PT, R78, UR18, RZ ;  /* 0x000000124e087c10 */ /* 0x000fe2000ffde0ff */
[----:B------:R-:W3:Y:S02]  /*14a90*/  LDL R22, [R1+0x13c4] ;  /* 0x0013c40001167983 */ /* 0x000ee40000100800 */
[----:B------:R-:W-:Y:S01]  /*14aa0*/  IMAD R72, R72, UR4, RZ ;  /* 0x0000000448487c24 */ /* 0x000fe2000f8e02ff */
[----:B------:R-:W-:Y:S01]  /*14ab0*/  PRMT R26, RZ, 0x7610, R26 ;  /* 0x00007610ff1a7816 */ /* 0x000fe2000000001a */
[----:B------:R-:W-:Y:S01]  /*14ac0*/  IMAD R15, R9, R15, R5 ;  /* 0x0000000f090f7224 */ /* 0x000fe200078e0205 */
[----:B------:R-:W-:Y:S01]  /*14ad0*/  LEA.HI.X.SX32 R5, R78, UR19, 0x1, P6 ;  /* 0x000000134e057c11 */ /* 0x000fe2000b0f0eff */
[----:B------:R-:W-:Y:S01]  /*14ae0*/  @!P3 IMAD.IADD R17, R17, 0x1, -R9 ;  /* 0x000000011111b824 */ /* 0x000fe200078e0a09 */
[----:B------:R0:W-:Y:S01]  /*14af0*/  STS.U8 [R32+UR9+0x4f00], R29 ;  /* 0x004f001d20007988 */ /* 0x0001e20008000009 */
[----:B----4-:R-:W-:Y:S01]  /*14b00*/  ISETP.GE.AND P2, PT, R7, RZ, PT ;  /* 0x000000ff0700720c */ /* 0x010fe20003f46270 */
[----:B------:R-:W1:Y:S01]  /*14b10*/  LDCU UR4, c[0x0][0x3b0] ;  /* 0x00007600ff0477ac */ /* 0x000e620008000800 */
[----:B------:R-:W4:Y:S01]  /*14b20*/  S2R R7, SR_TID.X ;  /* 0x0000000000077919 */ /* 0x000f220000002100 */
[----:B--2---:R-:W-:-:S02]  /*14b30*/  ISETP.GE.AND P3, PT, R28, RZ, PT ;  /* 0x000000ff1c00720c */ /* 0x004fc40003f66270 */
[----:B------:R-:W-:-:S04]  /*14b40*/  IADD3 R28, P6, PT, R72, R8, RZ ;  /* 0x00000008481c7210 */ /* 0x000fc80007fde0ff */
[----:B0-----:R-:W-:Y:S02]  /*14b50*/  LEA.HI.X.SX32 R29, R72, R5, 0x1, P6 ;  /* 0x00000005481d7211 */ /* 0x001fe400030f0eff */
[----:B----4-:R-:W-:-:S04]  /*14b60*/  LOP3.LUT R7, R7, 0x7f, RZ, 0xc0, !PT ;  /* 0x0000007f07077812 */ /* 0x010fc800078ec0ff */
[----:B------:R-:W-:Y:S02]  /*14b70*/  ISETP.LT.AND P0, PT, R7, R21, P0 ;  /* 0x000000150700720c */ /* 0x000fe40000701270 */
[----:B------:R-:W2:Y:S04]  /*14b80*/  LDL.LU R21, [R1+0x1920] ;  /* 0x0019200001157983 */ /* 0x000ea80000300800 */
[----:B------:R-:W4:Y:S07]  /*14b90*/  LDL R32, [R1+0x13e4] ;  /* 0x0013e40001207983 */ /* 0x000f2e0000100800 */
[----:B------:R-:W2:Y:S01]  /*14ba0*/  @P0 LDG.E.U8 R26, desc[UR20][R28.64] ;  /* 0x000000141c1a0981 */ /* 0x000ea2000c1e1100 */
[----:B------:R-:W-:-:S13]  /*14bb0*/  ISETP.GT.U32.AND P5, PT, R9, R16, PT ;  /* 0x000000100900720c */ /* 0x000fda0003fa4070 */
[----:B------:R-:W-:Y:S01]  /*14bc0*/  @!P5 IMAD.IADD R16, R16, 0x1, -R9 ;  /* 0x000000011010d824 */ /* 0x000fe200078e0a09 */
[----:B------:R-:W-:-:S13]  /*14bd0*/  ISETP.GT.U32.AND P5, PT, R9, R18, PT ;  /* 0x000000120900720c */ /* 0x000fda0003fa4070 */
[----:B------:R-:W-:Y:S01]  /*14be0*/  @!P5 IMAD.IADD R18, R18, 0x1, -R9 ;  /* 0x000000011212d824 */ /* 0x000fe200078e0a09 */
[C---:B------:R-:W-:Y:S01]  /*14bf0*/  ISETP.GT.U32.AND P5, PT, R9.reuse, R19, PT ;  /* 0x000000130900720c */ /* 0x040fe20003fa4070 */
[----:B------:R-:W-:Y:S01]  /*14c00*/  @!P2 IMAD.MOV R16, RZ, RZ, -R16 ;  /* 0x000000ffff10a224 */ /* 0x000fe200078e0a10 */
[C---:B------:R-:W-:Y:S02]  /*14c10*/  ISETP.GT.U32.AND P2, PT, R9.reuse, R17, PT ;  /* 0x000000110900720c */ /* 0x040fe40003f44070 */
[----:B------:R-:W-:Y:S01]  /*14c20*/  ISETP.GT.U32.AND P6, PT, R9, R20, PT ;  /* 0x000000140900720c */ /* 0x000fe20003fc4070 */
[----:B------:R-:W-:Y:S01]  /*14c30*/  @!P3 IMAD.MOV R18, RZ, RZ, -R18 ;  /* 0x000000ffff12b224 */ /* 0x000fe200078e0a12 */
[----:B---3--:R-:W-:Y:S02]  /*14c40*/  ISETP.GE.AND P3, PT, R22, RZ, PT ;  /* 0x000000ff1600720c */ /* 0x008fe40003f66270 */
[----:B------:R-:W-:-:S05]  /*14c50*/  SEL R16, R47, R16, !P1 ;  /* 0x000000102f107207 */ /* 0x000fca0004800000 */
[----:B------:R-:W-:Y:S01]  /*14c60*/  @!P5 IMAD.IADD R19, R19, 0x1, -R9 ;  /* 0x000000011313d824 */ /* 0x000fe200078e0a09 */
[----:B------:R-:W-:-:S04]  /*14c70*/  SEL R18, R47, R18, !P1 ;  /* 0x000000122f127207 */ /* 0x000fc80004800000 */
[----:B------:R-:W-:Y:S01]  /*14c80*/  ISETP.GT.U32.AND P5, PT, R9, R19, PT ;  /* 0x000000130900720c */ /* 0x000fe20003fa4070 */
[----:B------:R-:W-:Y:S01]  /*14c90*/  IMAD R16, R16, UR5, RZ ;  /* 0x0000000510107c24 */ /* 0x000fe2000f8e02ff */
[----:B------:R-:W-:Y:S01]  /*14ca0*/  STL [R1+0x350], R28 ;  /* 0x0003501c01007387 */ /* 0x000fe20000100800 */
[----:B------:R-:W-:Y:S01]  /*14cb0*/  @!P2 IMAD.IADD R17, R17, 0x1, -R9 ;  /* 0x000000011111a824 */ /* 0x000fe200078e0a09 */
[----:B------:R-:W-:Y:S01]  /*14cc0*/  PRMT R23, RZ, 0x7610, R23 ;  /* 0x00007610ff177816 */ /* 0x000fe20000000017 */
[----:B-1----:R-:W-:Y:S01]  /*14cd0*/  IMAD R18, R18, UR4, RZ ;  /* 0x0000000412127c24 */ /* 0x002fe2000f8e02ff */
[----:B------:R0:W-:Y:S01]  /*14ce0*/  STL [R1+0x34c], R29 ;  /* 0x00034c1d01007387 */ /* 0x0001e20000100800 */
[----:B------:R-:W-:Y:S01]  /*14cf0*/  @!P6 IMAD.IADD R20, R20, 0x1, -R9 ;  /* 0x000000011414e824 */ /* 0x000fe200078e0a09 */
[C---:B------:R-:W-:Y:S01]  /*14d00*/  IADD3 R22, P6, PT, R16.reuse, R8, RZ ;  /* 0x0000000810167210 */ /* 0x040fe20007fde0ff */
[----:B------:R-:W-:Y:S01]  /*14d10*/  @!P3 IMAD.MOV R17, RZ, RZ, -R17 ;  /* 0x000000ffff11b224 */ /* 0x000fe200078e0a11 */
[----:B------:R-:W-:Y:S01]  /*14d20*/  PRMT R25, RZ, 0x7610, R25 ;  /* 0x00007610ff197816 */ /* 0x000fe20000000019 */
[----:B------:R-:W1:Y:S01]  /*14d30*/  LDCU UR4, c[0x0][0x3b0] ;  /* 0x00007600ff0477ac */ /* 0x000e620008000800 */
[----:B------:R-:W-:Y:S01]  /*14d40*/  LEA.HI.X.SX32 R16, R16, R5, 0x1, P6 ;  /* 0x0000000510107211 */ /* 0x000fe200030f0eff */
[----:B------:R-:W-:Y:S01]  /*14d50*/  @!P5 IMAD.IADD R19, R19, 0x1, -R9 ;  /* 0x000000011313d824 */ /* 0x000fe200078e0a09 */
[----:B------:R-:W-:Y:S01]  /*14d60*/  PRMT R27, RZ, 0x7610, R27 ;  /* 0x00007610ff1b7816 */ /* 0x000fe2000000001b */
[----:B------:R-:W3:Y:S01]  /*14d70*/  LDCU UR5, c[0x0][0x3b0] ;  /* 0x00007600ff0577ac */ /* 0x000ee20008000800 */
[----:B0-----:R-:W3:Y:S04]  /*14d80*/  LDL.LU R29, [R1+0x191c] ;  /* 0x00191c00011d7983 */ /* 0x001ee80000300800 */
[----:B------:R-:W3:Y:S01]  /*14d90*/  LDL R28, [R1+0x1404] ;  /* 0x00140400011c7983 */ /* 0x000ee20000100800 */
[----:B----4-:R-:W-:Y:S01]  /*14da0*/  ISETP.GE.AND P5, PT, R32, RZ, PT ;  /* 0x000000ff2000720c */ /* 0x010fe20003fa6270 */
[----:B------:R-:W-:-:S02]  /*14db0*/  IMAD.MOV.U32 R32, RZ, RZ, R24 ;  /* 0x000000ffff207224 */ /* 0x000fc400078e0018 */
[----:B--2---:R0:W-:Y:S04]  /*14dc0*/  STL [R1+0x380], R26 ;  /* 0x0003801a01007387 */ /* 0x0041e80000100800 */
[----:B------:R-:W-:Y:S01]  /*14dd0*/  STL [R1+0x390], R22 ;  /* 0x0003901601007387 */ /* 0x000fe20000100800 */
[----:B0-----:R-:W-:-:S04]  /*14de0*/  IADD3 R26, P3, PT, R18, R8, RZ ;  /* 0x00000008121a7210 */ /* 0x001fc80007f7e0ff */
[----:B------:R-:W-:Y:S01]  /*14df0*/  LEA.HI.X.SX32 R24, R18, R5, 0x1, P3 ;  /* 0x0000000512187211 */ /* 0x000fe200018f0eff */
[----:B------:R-:W-:Y:S01]  /*14e00*/  STL [R1+0x3d0], R26 ;  /* 0x0003d01a01007387 */ /* 0x000fe20000100800 */
[----:B------:R-:W-:Y:S01]  /*14e10*/  SEL R18, R47, R17, !P1 ;  /* 0x000000112f127207 */ /* 0x000fe20004800000 */
[----:B------:R-:W-:Y:S02]  /*14e20*/  @P0 IMAD.MOV.U32 R17, RZ, RZ, R16 ;  /* 0x000000ffff110224 */ /* 0x000fe400078e0010 */
[----:B------:R0:W-:Y:S02]  /*14e30*/  STL [R1+0x38c], R16 ;  /* 0x00038c1001007387 */ /* 0x0001e40000100800 */
[----:B------:R-:W-:Y:S02]  /*14e40*/  IMAD R18, R18, UR6, RZ ;  /* 0x0000000612127c24 */ /* 0x000fe4000f8e02ff */
[----:B------:R-:W-:Y:S01]  /*14e50*/  @!P5 IMAD.MOV R19, RZ, RZ, -R19 ;  /* 0x000000ffff13d224 */ /* 0x000fe200078e0a13 */
[----:B---3--:R-:W-:Y:S01]  /*14e60*/  ISETP.GE.AND P6, PT, R28, RZ, PT ;  /* 0x000000ff1c00720c */ /* 0x008fe20003fc6270 */
[----:B0-----:R-:W-:Y:S01]  /*14e70*/  @P0 IMAD.MOV.U32 R16, RZ, RZ, R22 ;  /* 0x000000ffff100224 */ /* 0x001fe200078e0016 */
[----:B------:R-:W-:Y:S01]  /*14e80*/  ISETP.GT.U32.AND P2, PT, R9, R20, PT ;  /* 0x000000140900720c */ /* 0x000fe20003f44070 */
[----:B------:R-:W2:Y:S01]  /*14e90*/  LDL.LU R22, [R1+0x1918] ;  /* 0x0019180001167983 */ /* 0x000ea20000300800 */
[----:B------:R-:W-:Y:S01]  /*14ea0*/  PRMT R34, RZ, 0x7610, R34 ;  /* 0x00007610ff227816 */ /* 0x000fe20000000022 */
[----:B------:R-:W0:Y:S02]  /*14eb0*/  LDCU UR6, c[0x0][0x3b0] ;  /* 0x00007600ff0677ac */ /* 0x000e240008000800 */
[----:B------:R3:W4:Y:S02]  /*14ec0*/  @P0 LDG.E.U8 R23, desc[UR20][R16.64] ;  /* 0x0000001410170981 */ /* 0x000724000c1e1100 */
[----:B---3--:R-:W-:-:S02]  /*14ed0*/  @P0 IMAD.MOV.U32 R16, RZ, RZ, R26 ;  /* 0x000000ffff100224 */ /* 0x008fc400078e001a */
[----:B------:R-:W-:-:S05]  /*14ee0*/  @P0 IMAD.MOV.U32 R17, RZ, RZ, R24 ;  /* 0x000000ffff110224 */ /* 0x000fca00078e0018 */
[----:B------:R3:W2:Y:S02]  /*14ef0*/  @P0 LDG.E.U8 R25, desc[UR20][R16.64] ;  /* 0x0000001410190981 */ /* 0x0006a4000c1e1100 */
[----:B---3--:R-:W-:-:S04]  /*14f00*/  IADD3 R16, P5, PT, R18, R8, RZ ;  /* 0x0000000812107210 */ /* 0x008fc80007fbe0ff */
[----:B------:R-:W-:-:S05]  /*14f10*/  LEA.HI.X.SX32 R17, R18, R5, 0x1, P5 ;  /* 0x0000000512117211 */ /* 0x000fca00028f0eff */
[----:B------:R-:W3:Y:S04]  /*14f20*/  @P0 LDG.E.U8 R27, desc[UR20][R16.64] ;  /* 0x00000014101b0981 */ /* 0x000ee8000c1e1100 */
[----:B------:R-:W-:Y:S04]  /*14f30*/  STL [R1+0x3cc], R24 ;  /* 0x0003cc1801007387 */ /* 0x000fe80000100800 */
[----:B----4-:R4:W-:Y:S04]  /*14f40*/  STL [R1+0x37c], R23 ;  /* 0x00037c1701007387 */ /* 0x0109e80000100800 */
[----:B----4-:R-:W4:Y:S04]  /*14f50*/  LDL.LU R23, [R1+0x1914] ;  /* 0x0019140001177983 */ /* 0x010f280000300800 */
[----:B------:R-:W4:Y:S04]  /*14f60*/  LDL.LU R24, [R1+0x1910] ;  /* 0x0019100001187983 */ /* 0x000f280000300800 */
[----:B------:R-:W4:Y:S04]  /*14f70*/  LDL.LU R26, [R1+0x190c] ;  /* 0x00190c00011a7983 */ /* 0x000f280000300800 */
[----:B--2---:R2:W-:Y:S04]  /*14f80*/  STL [R1+0x378], R25 ;  /* 0x0003781901007387 */ /* 0x0045e80000100800 */
[----:B--2---:R-:W2:Y:S04]  /*14f90*/  LDL.LU R25, [R1+0x1908] ;  /* 0x0019080001197983 */ /* 0x004ea80000300800 */
[----:B------:R-:W2:Y:S04]  /*14fa0*/  LDL R28, [R1+0x1448] ;  /* 0x00144800011c7983 */ /* 0x000ea80000100800 */
[----:B------:R-:W-:Y:S04]  /*14fb0*/  STL [R1+0x430], R16 ;  /* 0x0004301001007387 */ /* 0x000fe80000100800 */
[----:B------:R-:W-:Y:S04]  /*14fc0*/  STL [R1+0x42c], R17 ;  /* 0x00042c1101007387 */ /* 0x000fe80000100800 */
[----:B---3--:R3:W-:Y:S04]  /*14fd0*/  STL [R1+0x374], R27 ;  /* 0x0003741b01007387 */ /* 0x0087e80000100800 */
[----:B---3--:R-:W3:Y:S04]  /*14fe0*/  LDL.LU R27, [R1+0x1904] ;  /* 0x00190400011b7983 */ /* 0x008ee80000300800 */
[----:B------:R-:W2:Y:S01]  /*14ff0*/  LDL R16, [R1+0x141c] ;  /* 0x00141c0001107983 */ /* 0x000ea20000100800 */
[----:B------:R-:W-:Y:S01]  /*15000*/  @!P2 IMAD.IADD R20, R20, 0x1, -R9 ;  /* 0x000000011414a824 */ /* 0x000fe200078e0a09 */
[----:B------:R-:W-:-:S02]  /*15010*/  ISETP.GT.U32.AND P2, PT, R9, R22, PT ;  /* 0x000000160900720c */ /* 0x000fc40003f44070 */
[----:B------:R-:W-:Y:S01]  /*15020*/  SEL R19, R47, R19, !P1 ;  /* 0x000000132f137207 */ /* 0x000fe20004800000 */
[----:B------:R-:W-:-:S04]  /*15030*/  @!P6 IMAD.MOV R20, RZ, RZ, -R20 ;  /* 0x000000ffff14e224 */ /* 0x000fc800078e0a14 */
[----:B------:R-:W-:-:S06]  /*15040*/  IMAD R19, R19, UR7, RZ ;  /* 0x0000000713137c24 */ /* 0x000fcc000f8e02ff */
[----:B------:R-:W-:Y:S01]  /*15050*/  @!P2 IMAD.IADD R22, R22, 0x1, -R9 ;  /* 0x000000011616a824 */ /* 0x000fe200078e0a09 */
[C---:B------:R-:W-:Y:S01]  /*15060*/  IADD3 R17, P6, PT, R19.reuse, R8, RZ ;  /* 0x0000000813117210 */ /* 0x040fe20007fde0ff */
[----:B------:R-:W0:Y:S04]  /*15070*/  LDCU UR7, c[0x0][0x3b0] ;  /* 0x00007600ff0777ac */ /* 0x000e280008000800 */
[----:B------:R0:W-:Y:S01]  /*15080*/  STL [R1+0x470], R17 ;  /* 0x0004701101007387 */ /* 0x0001e20000100800 */
[----:B--2---:R-:W-:Y:S02]  /*15090*/  ISETP.GE.AND P2, PT, R16, RZ, PT ;  /* 0x000000ff1000720c */ /* 0x004fe40003f46270 */
[----:B------:R-:W-:-:S04]  /*150a0*/  LEA.HI.X.SX32 R16, R19, R5, 0x1, P6 ;  /* 0x0000000513107211 */ /* 0x000fc800030f0eff */
[-C--:B0-----:R-:W-:Y:S01]  /*150b0*/  @P0 LOP3.LUT R17, R17, R16.reuse, RZ, 0x3c, !PT ;  /* 0x0000001011110212 */ /* 0x081fe200078e3cff */
[----:B------:R0:W-:Y:S03]  /*150c0*/  STL [R1+0x46c], R16 ;  /* 0x00046c1001007387 */ /* 0x0001e60000100800 */
[----:B0-----:R-:W-:-:S04]  /*150d0*/  @P0 LOP3.LUT R16, R17, R16, RZ, 0x3c, !PT ;  /* 0x0000001011100212 */ /* 0x001fc800078e3cff */
[----:B------:R-:W-:-:S05]  /*150e0*/  @P0 LOP3.LUT R17, R17, R16, RZ, 0x3c, !PT ;  /* 0x0000001011110212 */ /* 0x000fca00078e3cff */
[----:B------:R0:W2:Y:S01]  /*150f0*/  @P0 LDG.E.U8 R34, desc[UR20][R16.64] ;  /* 0x0000001410220981 */ /* 0x0000a2000c1e1100 */
[----:B------:R-:W-:Y:S02]  /*15100*/  ISETP.GT.U32.AND P3, PT, R9, R21, PT ;  /* 0x000000150900720c */ /* 0x000fe40003f64070 */
[----:B------:R-:W-:-:S11]  /*15110*/  SEL R20, R47, R20, !P1 ;  /* 0x000000142f147207 */ /* 0x000fd60004800000 */
[----:B------:R-:W-:-:S05]  /*15120*/  @!P3 IMAD.IADD R21, R21, 0x1, -R9 ;  /* 0x000000011515b824 */ /* 0x000fca00078e0a09 */
[----:B------:R-:W-:Y:S01]  /*15130*/  ISETP.GT.U32.AND P3, PT, R9, R21, PT ;  /* 0x000000150900720c */ /* 0x000fe20003f64070 */
[----:B-1----:R-:W-:Y:S01]  /*15140*/  IMAD R20, R20, UR4, RZ ;  /* 0x0000000414147c24 */ /* 0x002fe2000f8e02ff */
[----:B------:R-:W-:Y:S01]  /*15150*/  PRMT R30, RZ, 0x7610, R30 ;  /* 0x00007610ff1e7816 */ /* 0x000fe2000000001e */
[----:B------:R-:W1:Y:S10]  /*15160*/  LDCU UR4, c[0x0][0x3b0] ;  /* 0x00007600ff0477ac */ /* 0x000e740008000800 */
[----:B------:R-:W-:Y:S01]  /*15170*/  @!P3 IMAD.IADD R21, R21, 0x1, -R9 ;  /* 0x000000011515b824 */ /* 0x000fe200078e0a09 */
[----:B0-----:R-:W-:-:S04]  /*15180*/  IADD3 R17, P3, PT, R20, R8, RZ ;  /* 0x0000000814117210 */ /* 0x001fc80007f7e0ff */
[----:B------:R-:W-:Y:S02]  /*15190*/  LEA.HI.X.SX32 R16, R20, R5, 0x1, P3 ;  /* 0x0000000514107211 */ /* 0x000fe400018f0eff */
[----:B------:R-:W-:Y:S01]  /*151a0*/  ISETP.GE.AND P3, PT, R28, RZ, PT ;  /* 0x000000ff1c00720c */ /* 0x000fe20003f66270 */
[----:B--2---:R0:W-:Y:S04]  /*151b0*/  STL [R1+0x2b4], R34 ;  /* 0x0002b42201007387 */ /* 0x0041e80000100800 */
[----:B0-----:R-:W2:Y:S04]  /*151c0*/  LDL R34, [R1+0x148c] ;  /* 0x00148c0001227983 */ /* 0x001ea80000100800 */
[----:B------:R0:W-:Y:S04]  /*151d0*/  STL [R1+0x4b0], R17 ;  /* 0x0004b01101007387 */ /* 0x0001e80000100800 */
[----:B------:R1:W-:Y:S04]  /*151e0*/  STL [R1+0x4ac], R16 ;  /* 0x0004ac1001007387 */ /* 0x0003e80000100800 */
[----:B------:R-:W2:Y:S01]  /*151f0*/  LDL.LU R28, [R1+0x1900] ;  /* 0x00190000011c7983 */ /* 0x000ea20000300800 */
[----:B0-----:R-:W-:-:S04]  /*15200*/  @P0 LOP3.LUT R17, R17, R16, RZ, 0x3c, !PT ;  /* 0x0000001011110212 */ /* 0x001fc800078e3cff */
[----:B-1----:R-:W-:-:S04]  /*15210*/  @P0 LOP3.LUT R16, R17, R16, RZ, 0x3c, !PT ;  /* 0x0000001011100212 */ /* 0x002fc800078e3cff */
[----:B------:R-:W-:-:S05]  /*15220*/  @P0 LOP3.LUT R17, R17, R16, RZ, 0x3c, !PT ;  /* 0x0000001011110212 */ /* 0x000fca00078e3cff */
[----:B------:R0:W2:Y:S04]  /*15230*/  @P0 LDG.E.U8 R30, desc[UR20][R16.64] ;  /* 0x00000014101e0981 */ /* 0x0000a8000c1e1100 */
[----:B------:R-:W3:Y:S01]  /*15240*/  LDL R16, [R1+0x1460] ;  /* 0x0014600001107983 */ /* 0x000ee20000100800 */
[C---:B----4-:R-:W-:Y:S01]  /*15250*/  ISETP.GT.U32.AND P5, PT, R9.reuse, R23, PT ;  /* 0x000000170900720c */ /* 0x050fe20003fa4070 */
[----:B------:R-:W-:Y:S01]  /*15260*/  @!P2 IMAD.MOV R21, RZ, RZ, -R21 ;  /* 0x000000ffff15a224 */ /* 0x000fe200078e0a15 */
[----:B------:R-:W-:-:S11]  /*15270*/  ISETP.GT.U32.AND P2, PT, R9, R24, PT ;  /* 0x000000180900720c */ /* 0x000fd60003f44070 */
[----:B------:R-:W-:Y:S01]  /*15280*/  @!P5 IMAD.IADD R23, R23, 0x1, -R9 ;  /* 0x000000011717d824 */ /* 0x000fe200078e0a09 */
[----:B------:R-:W-:-:S04]  /*15290*/  SEL R21, R47, R21, !P1 ;  /* 0x000000152f157207 */ /* 0x000fc80004800000 */
[C---:B------:R-:W-:Y:S02]  /*152a0*/  ISETP.GT.U32.AND P6, PT, R9.reuse, R23, PT ;  /* 0x000000170900720c */ /* 0x040fe40003fc4070 */
[----:B------:R-:W-:Y:S01]  /*152b0*/  ISETP.GT.U32.AND P5, PT, R9, R22, PT ;  /* 0x000000160900720c */ /* 0x000fe20003fa4070 */
[----:B------:R-:W-:Y:S01]  /*152c0*/  IMAD R21, R21, UR5, RZ ;  /* 0x0000000515157c24 */ /* 0x000fe2000f8e02ff */
[----:B------:R-:W-:Y:S01]  /*152d0*/  PRMT R29, RZ, 0x7610, R29 ;  /* 0x00007610ff1d7816 */ /* 0x000fe2000000001d */
[----:B------:R-:W-:Y:S01]  /*152e0*/  @!P2 IMAD.IADD R24, R24, 0x1, -R9 ;  /* 0x000000011818a824 */ /* 0x000fe200078e0a09 */
[----:B------:R-:W-:Y:S01]  /*152f0*/  PRMT R41, RZ, 0x7610, R41 ;  /* 0x00007610ff297816 */ /* 0x000fe20000000029 */
[----:B------:R-:W1:Y:S06]  /*15300*/  LDCU UR5, c[0x0][0x3b0] ;  /* 0x00007600ff0577ac */ /* 0x000e6c0008000800 */
[--C-:B------:R-:W-:Y:S01]  /*15310*/  @!P6 IMAD.IADD R23, R23, 0x1, -R9.reuse ;  /* 0x000000011717e824 */ /* 0x100fe200078e0a09 */
[----:B0-----:R-:W-:Y:S01]  /*15320*/  IADD3 R17, P6, PT, R21, R8, RZ ;  /* 0x0000000815117210 */ /* 0x001fe20007fde0ff */
[----:B------:R-:W-:-:S04]  /*15330*/  @!P5 IMAD.IADD R22, R22, 0x1, -R9 ;  /* 0x000000011616d824 */ /* 0x000fc800078e0a09 */
[----:B------:R-:W-:-:S05]  /*15340*/  @!P3 IMAD.MOV R22, RZ, RZ, -R22 ;  /* 0x000000ffff16b224 */ /* 0x000fca00078e0a16 */
[----:B------:R-:W-:-:S05]  /*15350*/  SEL R22, R47, R22, !P1 ;  /* 0x000000162f167207 */ /* 0x000fca0004800000 */
[----:B------:R-:W-:Y:S01]  /*15360*/  IMAD R22, R22, UR4, RZ ;  /* 0x0000000416167c24 */ /* 0x000fe2000f8e02ff */
[----:B--2---:R0:W-:Y:S01]  /*15370*/  STL [R1+0x290], R30 ;  /* 0x0002901e01007387 */ /* 0x0041e20000100800 */
[----:B---3--:R-:W-:-:S03]  /*15380*/  ISETP.GE.AND P2, PT, R16, RZ, PT ;  /* 0x000000ff1000720c */ /* 0x008fc60003f46270 */
[----:B0-----:R-:W2:Y:S01]  /*15390*/  LDL R30, [R1+0x14a4] ;  /* 0x0014a400011e7983 */ /* 0x001ea20000100800 */
[----:B------:R-:W-:Y:S01]  /*153a0*/  LEA.HI.X.SX32 R16, R21, R5, 0x1, P6 ;  /* 0x0000000515107211 */ /* 0x000fe200030f0eff */
[----:B------:R-:W0:Y:S02]  /*153b0*/  LDCU UR4, c[0x0][0x3b0] ;  /* 0x00007600ff0477ac */ /* 0x000e240008000800 */
[----:B------:R3:W-:Y:S01]  /*153c0*/  STL [R1+0x4f0], R17 ;  /* 0x0004f01101007387 */ /* 0x0007e20000100800 */
[----:B------:R-:W-:-:S03]  /*153d0*/  ISETP.GT.U32.AND P6, PT, R9, R25, PT ;  /* 0x000000190900720c */ /* 0x000fc60003fc4070 */
[----:B------:R4:W-:Y:S01]  /*153e0*/  STL [R1+0x4ec], R16 ;  /* 0x0004ec1001007387 */ /* 0x0009e20000100800 */
[----:B---3--:R-:W-:-:S04]  /*153f0*/  @P0 LOP3.LUT R17, R17, R16, RZ, 0x3c, !PT ;  /* 0x0000001011110212 */ /* 0x008fc800078e3cff */
[----:B----4-:R-:W-:-:S04]  /*15400*/  @P0 LOP3.LUT R16, R17, R16, RZ, 0x3c, !PT ;  /* 0x0000001011100212 */ /* 0x010fc800078e3cff */
[----:B------:R-:W-:Y:S01]  /*15410*/  @P0 LOP3.LUT R17, R17, R16, RZ, 0x3c, !PT ;  /* 0x0000001011110212 */ /* 0x000fe200078e3cff */
[----:B------:R-:W-:-:S04]  /*15420*/  @!P6 IMAD.IADD R25, R25, 0x1, -R9 ;  /* 0x000000011919e824 */ /* 0x000fc800078e0a09 */
[----:B------:R3:W4:Y:S02]  /*15430*/  @P0 LDG.E.U8 R29, desc[UR20][R16.64] ;  /* 0x00000014101d0981 */ /* 0x000724000c1e1100 */
[----:B---3--:R-:W-:-:S04]  /*15440*/  IADD3 R16, P6, PT, R22, R8, RZ ;  /* 0x0000000816107210 */ /* 0x008fc80007fde0ff */
[----:B------:R-:W-:-:S05]  /*15450*/  LEA.HI.X.SX32 R17, R22, R5, 0x1, P6 ;  /* 0x0000000516117211 */ /* 0x000fca00030f0eff */
[----:B------:R3:W3:Y:S01]  /*15460*/  @P0 LDG.E.U8 R41, desc[UR20][R16.64] ;  /* 0x0000001410290981 */ /* 0x0006e2000c1e1100 */
[----:B------:R-:W-:Y:S01]  /*15470*/  ISETP.GT.U32.AND P3, PT, R9, R24, PT ;  /* 0x000000180900720c */ /* 0x000fe20003f64070 */
[----:B------:R-:W-:-:S05]  /*15480*/  @!P2 IMAD.MOV R23, RZ, RZ, -R23 ;  /* 0x000000ffff17a224 */ /* 0x000fca00078e0a17 */
[----:B------:R-:W-:Y:S02]  /*15490*/  SEL R23, R47, R23, !P1 ;  /* 0x000000172f177207 */ /* 0x000fe40004800000 */
[----:B------:R-:W-:-:S03]  /*154a0*/  ISETP.GE.AND P2, PT, R34, RZ, PT ;  /* 0x000000ff2200720c */ /* 0x000fc60003f46270 */
[----:B-1----:R-:W-:Y:S01]  /*154b0*/  IMAD R23, R23, UR5, RZ ;  /* 0x0000000517177c24 */ /* 0x002fe2000f8e02ff */
[----:B------:R-:W-:Y:S01]  /*154c0*/  PRMT R36, RZ, 0x7610, R36 ;  /* 0x00007610ff247816 */ /* 0x000fe20000000024 */
[----:B------:R-:W-:Y:S01]  /*154d0*/  @!P3 IMAD.IADD R24, R24, 0x1, -R9 ;  /* 0x000000011818b824 */ /* 0x000fe200078e0a09 */
[----:B------:R-:W-:Y:S01]  /*154e0*/  ISETP.GT.U32.AND P5, PT, R9, R26, PT ;  /* 0x0000001a0900720c */ /* 0x000fe20003fa4070 */
[----:B------:R-:W1:Y:S01]  /*154f0*/  LDCU UR5, c[0x0][0x3b0] ;  /* 0x00007600ff0577ac */ /* 0x000e620008000800 */
[----:B--2---:R-:W-:Y:S02]  /*15500*/  ISETP.GE.AND P3, PT, R30, RZ, PT ;  /* 0x000000ff1e00720c */ /* 0x004fe40003f66270 */
[C---:B------:R-:W-:Y:S01]  /*15510*/  IADD3 R30, P6, PT, R23.reuse, R8, RZ ;  /* 0x00000008171e7210 */ /* 0x040fe20007fde0ff */
[----:B----4-:R2:W-:Y:S04]  /*15520*/  STL [R1+0x280], R29 ;  /* 0x0002801d01007387 */ /* 0x0105e80000100800 */
[----:B--2---:R-:W2:Y:S04]  /*15530*/  LDL.LU R29, [R1+0x18fc] ;  /* 0x0018fc00011d7983 */ /* 0x004ea80000300800 */
[----:B------:R-:W4:Y:S04]  /*15540*/  LDL R34, [R1+0x14bc] ;  /* 0x0014bc0001227983 */ /* 0x000f280000100800 */
[----:B------:R3:W-:Y:S04]  /*15550*/  STL [R1+0x530], R16 ;  /* 0x0005301001007387 */ /* 0x0007e80000100800 */
[----:B------:R0:W-:Y:S04]  /*15560*/  STL [R1+0x52c], R17 ;  /* 0x00052c1101007387 */ /* 0x0001e80000100800 */
[----:B------:R-:W-:Y:S01]  /*15570*/  STL [R1+0x570], R30 ;  /* 0x0005701e01007387 */ /* 0x000fe20000100800 */
[----:B---3--:R-:W-:-:S03]  /*15580*/  LEA.HI.X.SX32 R16, R23, R5, 0x1, P6 ;  /* 0x0000000517107211 */ /* 0x008fc600030f0eff */
[----:B------:R3:W-:Y:S02]  /*15590*/  STL [R1+0x274], R41 ;  /* 0x0002742901007387 */ /* 0x0007e40000100800 */
[----:B0-----:R-:W-:Y:S02]  /*155a0*/  @P0 IMAD.MOV.U32 R17, RZ, RZ, R16 ;  /* 0x000000ffff110224 */ /* 0x001fe400078e0010 */
[----:B---3--:R-:W3:Y:S04]  /*155b0*/  LDL R41, [R1+0x14e8] ;  /* 0x0014e80001297983 */ /* 0x008ee80000100800 */
[----:B------:R0:W-:Y:S02]  /*155c0*/  STL [R1+0x56c], R16 ;  /* 0x00056c1001007387 */ /* 0x0001e40000100800 */
[----:B0-----:R-:W-:-:S02]  /*155d0*/  @P0 IMAD.MOV.U32 R16, RZ, RZ, R30 ;  /* 0x000000ffff100224 */ /* 0x001fc400078e001e */
[--C-:B------:R-:W-:Y:S02]  /*155e0*/  @!P5 IMAD.IADD R26, R26, 0x1, -R9.reuse ;  /* 0x000000011a1ad824 */ /* 0x100fe400078e0a09 */
[----:B------:R-:W-:Y:S01]  /*155f0*/  @!P2 IMAD.MOV R24, RZ, RZ, -R24 ;  /* 0x000000ffff18a224 */ /* 0x000fe200078e0a18 */
[----:B------:R0:W2:Y:S02]  /*15600*/  @P0 LDG.E.U8 R36, desc[UR20][R16.64] ;  /* 0x0000001410240981 */ /* 0x0000a4000c1e1100 */
[C---:B------:R-:W-:Y:S02]  /*15610*/  ISETP.GT.U32.AND P5, PT, R9.reuse, R26, PT ;  /* 0x0000001a0900720c */ /* 0x040fe40003fa4070 */
[C---:B------:R-:W-:Y:S01]  /*15620*/  ISETP.GT.U32.AND P6, PT, R9.reuse, R28, PT ;  /* 0x0000001c0900720c */ /* 0x040fe20003fc4070 */
[----:B------:R-:W2:Y:S10]  /*15630*/  LDL.LU R30, [R1+0x18f8] ;  /* 0x0018f800011e7983 */ /* 0x000eb40000300800 */
[----:B------:R-:W-:Y:S01]  /*15640*/  @!P5 IMAD.IADD R26, R26, 0x1, -R9 ;  /* 0x000000011a1ad824 */ /* 0x000fe200078e0a09 */
[----:B------:R-:W-:-:S02]  /*15650*/  ISETP.GT.U32.AND P5, PT, R9, R27, PT ;  /* 0x0000001b0900720c */ /* 0x000fc40003fa4070 */
[----:B------:R-:W-:Y:S01]  /*15660*/  ISETP.GT.U32.AND P2, PT, R9, R25, PT ;  /* 0x000000190900720c */ /* 0x000fe20003f44070 */
[----:B------:R-:W-:Y:S01]  /*15670*/  @!P3 IMAD.MOV R26, RZ, RZ, -R26 ;  /* 0x000000ffff1ab224 */ /* 0x000fe200078e0a1a */
[----:B------:R-:W-:-:S09]  /*15680*/  SEL R24, R47, R24, !P1 ;  /* 0x000000182f187207 */ /* 0x000fd20004800000 */
[----:B------:R-:W-:Y:S01]  /*15690*/  @!P5 IMAD.IADD R27, R27, 0x1, -R9 ;  /* 0x000000011b1bd824 */ /* 0x000fe200078e0a09 */
[----:B------:R-:W-:-:S04]  /*156a0*/  SEL R26, R47, R26, !P1 ;  /* 0x0000001a2f1a7207 */ /* 0x000fc80004800000 */
[----:B------:R-:W-:Y:S01]  /*156b0*/  ISETP.GT.U32.AND P5, PT, R9, R27, PT ;  /* 0x0000001b0900720c */ /* 0x000fe20003fa4070 */
[----:B------:R-:W-:Y:S01]  /*156c0*/  IMAD R24, R24, UR6, RZ ;  /* 0x0000000618187c24 */ /* 0x000fe2000f8e02ff */
[----:B------:R-:W-:Y:S01]  /*156d0*/  PRMT R31, RZ, 0x7610, R31 ;  /* 0x00007610ff1f7816 */ /* 0x000fe2000000001f */
[----:B------:R-:W-:Y:S01]  /*156e0*/  @!P2 IMAD.IADD R25, R25, 0x1, -R9 ;  /* 0x000000011919a824 */ /* 0x000fe200078e0a09 */
[----:B------:R-:W-:Y:S01]  /*156f0*/  PRMT R33, RZ, 0x7610, R33 ;  /* 0x00007610ff217816 */ /* 0x000fe20000000021 */
[----:B------:R-:W-:Y:S01]  /*15700*/  IMAD R26, R26, UR4, RZ ;  /* 0x000000041a1a7c24 */ /* 0x000fe2000f8e02ff */
[----:B------:R-:W-:Y:S01]  /*15710*/  PRMT R35, RZ, 0x7610, R35 ;  /* 0x00007610ff237816 */ /* 0x000fe20000000023 */
[--C-:B------:R-:W-:Y:S01]  /*15720*/  @!P6 IMAD.IADD R28, R28, 0x1, -R9.reuse ;  /* 0x000000011c1ce824 */ /* 0x100fe200078e0a09 */
[C---:B0-----:R-:W-:Y:S01]  /*15730*/  IADD3 R16, P6, PT, R24.reuse, R8, RZ ;  /* 0x0000000818107210 */ /* 0x041fe20007fde0ff */
[----:B------:R-:W0:Y:S04]  /*15740*/  LDCU UR4, c[0x0][0x3b0] ;  /* 0x00007600ff0477ac */ /* 0x000e280008000800 */
[----:B------:R-:W-:Y:S01]  /*15750*/  @!P5 IMAD.IADD R27, R27, 0x1, -R9 ;  /* 0x000000011b1bd824 */ /* 0x000fe200078e0a09 */
[----:B------:R-:W-:Y:S01]  /*15760*/  LEA.HI.X.SX32 R17, R24, R5, 0x1, P6 ;  /* 0x0000000518117211 */ /* 0x000fe200030f0eff */
[----:B------:R-:W0:Y:S04]  /*15770*/  LDCU UR6, c[0x0][0x3b0] ;  /* 0x00007600ff0677ac */ /* 0x000e280008000800 */
[----:B------:R0:W2:Y:S01]  /*15780*/  @P0 LDG.E.U8 R31, desc[UR20][R16.64] ;  /* 0x00000014101f0981 */ /* 0x0000a2000c1e1100 */
[----:B----4-:R-:W-:-:S13]  /*15790*/  ISETP.GE.AND P3, PT, R34, RZ, PT ;  /* 0x000000ff2200720c */ /* 0x010fda0003f66270 */
[----:B------:R-:W-:Y:S01]  /*157a0*/  @!P3 IMAD.MOV R25, RZ, RZ, -R25 ;  /* 0x000000ffff19b224 */ /* 0x000fe200078e0a19 */
[----:B------:R-:W-:-:S04]  /*157b0*/  IADD3 R34, P3, PT, R26, R8, RZ ;  /* 0x000000081a227210 */ /* 0x000fc80007f7e0ff */
[----:B------:R-:W-:Y:S02]  /*157c0*/  SEL R25, R47, R25, !P1 ;  /* 0x000000192f197207 */ /* 0x000fe40004800000 */
[----:B---3--:R-:W-:Y:S01]  /*157d0*/  ISETP.GE.AND P5, PT, R41, RZ, PT ;  /* 0x000000ff2900720c */ /* 0x008fe20003fa6270 */
[----:B------:R-:W-:Y:S01]  /*157e0*/  IMAD.MOV.U32 R41, RZ, RZ, R32 ;  /* 0x000000ffff297224 */ /* 0x000fe200078e0020 */
[----:B------:R-:W-:Y:S01]  /*157f0*/  LEA.HI.X.SX32 R32, R26, R5, 0x1, P3 ;  /* 0x000000051a207211 */ /* 0x000fe200018f0eff */
[----:B-1----:R-:W-:Y:S01]  /*15800*/  IMAD R25, R25, UR5, RZ ;  /* 0x0000000519197c24 */ /* 0x002fe2000f8e02ff */
[----:B--2---:R1:W-:Y:S09]  /*15810*/  STL [R1+0x244], R36 ;  /* 0x0002442401007387 */ /* 0x0043f20000100800 */
[----:B------:R-:W-:Y:S01]  /*15820*/  @!P5 IMAD.MOV R27, RZ, RZ, -R27 ;  /* 0x000000ffff1bd224 */ /* 0x000fe200078e0a1b */
[----:B------:R-:W-:Y:S01]  /*15830*/  ISETP.GT.U32.AND P2, PT, R9, R28, PT ;  /* 0x0000001c0900720c */ /* 0x000fe20003f44070 */
[----:B------:R-:W2:Y:S01]  /*15840*/  LDCU UR5, c[0x0][0x3b0] ;  /* 0x00007600ff0577ac */ /* 0x000ea20008000800 */
[----:B-1----:R-:W3:Y:S04]  /*15850*/  LDL R36, [R1+0x1500] ;  /* 0x0015000001247983 */ /* 0x002ee80000100800 */
[----:B------:R0:W-:Y:S04]  /*15860*/  STL [R1+0x5b0], R16 ;  /* 0x0005b01001007387 */ /* 0x0001e80000100800 */
[----:B------:R-:W-:Y:S04]  /*15870*/  STL [R1+0x5f0], R34 ;  /* 0x0005f02201007387 */ /* 0x000fe80000100800 */
[----:B------:R1:W-:Y:S01]  /*15880*/  STL [R1+0x5ac], R17 ;  /* 0x0005ac1101007387 */ /* 0x0003e20000100800 */
[----:B0-----:R-:W-:-:S02]  /*15890*/  @P0 IMAD.MOV.U32 R16, RZ, RZ, R34 ;  /* 0x000000ffff100224 */ /* 0x001fc400078e0022 */
[----:B-1----:R-:W-:-:S05]  /*158a0*/  @P0 IMAD.MOV.U32 R17, RZ, RZ, R32 ;  /* 0x000000ffff110224 */ /* 0x002fca00078e0020 */
[----:B------:R0:W4:Y:S02]  /*158b0*/  @P0 LDG.E.U8 R33, desc[UR20][R16.64] ;  /* 0x0000001410210981 */ /* 0x000124000c1e1100 */
[----:B0-----:R-:W-:-:S04]  /*158c0*/  IADD3 R16, P5, PT, R25, R8, RZ ;  /* 0x0000000819107210 */ /* 0x001fc80007fbe0ff */
[----:B------:R-:W-:-:S05]  /*158d0*/  LEA.HI.X.SX32 R17, R25, R5, 0x1, P5 ;  /* 0x0000000519117211 */ /* 0x000fca00028f0eff */
[----:B------:R-:W2:Y:S04]  /*158e0*/  @P0 LDG.E.U8 R35, desc[UR20][R16.64] ;  /* 0x0000001410230981 */ /* 0x000ea8000c1e1100 */
[----:B------:R-:W-:Y:S04]  /*158f0*/  STL [R1+0x5ec], R32 ;  /* 0x0005ec2001007387 */ /* 0x000fe80000100800 */
[----:B------:R0:W-:Y:S04]  /*15900*/  STL [R1+0x228], R31 ;  /* 0x0002281f01007387 */ /* 0x0001e80000100800 */
[----:B0-----:R-:W2:Y:S04]  /*15910*/  LDL.LU R31, [R1+0x18f4] ;  /* 0x0018f400011f7983 */ /* 0x001ea80000300800 */
[----:B------:R-:W2:Y:S04]  /*15920*/  LDL.LU R32, [R1+0x18f0] ;  /* 0x0018f00001207983 */ /* 0x000ea80000300800 */
[----:B------:R-:W2:Y:S01]  /*15930*/  LDL.LU R34, [R1+0x18ec] ;  /* 0x0018ec0001227983 */ /* 0x000ea20000300800 */
[----:B---3--:R-:W-:-:S03]  /*15940*/  ISETP.GE.AND P6, PT, R36, RZ, PT ;  /* 0x000000ff2400720c */ /* 0x008fc60003fc6270 */
[----:B----4-:R0:W-:Y:S04]  /*15950*/  STL [R1+0x224], R33 ;  /* 0x0002242101007387 */ /* 0x0101e80000100800 */
[----:B0-----:R-:W3:Y:S04]  /*15960*/  LDL.LU R33, [R1+0x18e8] ;  /* 0x0018e80001217983 */ /* 0x001ee80000300800 */
[----:B------:R-:W4:Y:S04]  /*15970*/  LDL R36, [R1+0x1548] ;  /* 0x0015480001247983 */ /* 0x000f280000100800 */
[----:B------:R-:W-:Y:S04]  /*15980*/  STL [R1+0x630], R16 ;  /* 0x0006301001007387 */ /* 0x000fe80000100800 */
[----:B------:R-:W-:Y:S04]  /*15990*/  STL [R1+0x62c], R17 ;  /* 0x00062c1101007387 */ /* 0x000fe80000100800 */
[----:B--2---:R0:W-:Y:S04]  /*159a0*/  STL [R1+0x210], R35 ;  /* 0x0002102301007387 */ /* 0x0041e80000100800 */
[----:B0-----:R-:W2:Y:S04]  /*159b0*/  LDL.LU R35, [R1+0x18e4] ;  /* 0x0018e40001237983 */ /* 0x001ea80000300800 */
        /* <DEDUP_REMOVED lines=10> */
[----:B------:R-:W-:Y:S02]  /*15a60*/  PRMT R43, RZ, 0x7610, R43 ;  /* 0x00007610ff2b7816 */ /* 0x000fe4000000002b */
[----:B--2---:R-:W-:Y:S02]  /*15a70*/  ISETP.GE.AND P2, PT, R16, RZ, PT ;  /* 0x000000ff1000720c */ /* 0x004fe40003f46270 */
[----:B------:R-:W-:-:S04]  /*15a80*/  LEA.HI.X.SX32 R16, R27, R5, 0x1, P6 ;  /* 0x000000051b107211 */ /* 0x000fc800030f0eff */
[-C--:B-1----:R-:W-:Y:S01]  /*15a90*/  @P0 LOP3.LUT R17, R17, R16.reuse, RZ, 0x3c, !PT ;  /* 0x0000001011110212 */ /* 0x082fe200078e3cff */
[----:B------:R1:W-:Y:S03]  /*15aa0*/  STL [R1+0x66c], R16 ;  /* 0x00066c1001007387 */ /* 0x0003e60000100800 */
[----:B-1----:R-:W-:-:S04]  /*15ab0*/  @P0 LOP3.LUT R16, R17, R16, RZ, 0x3c, !PT ;  /* 0x0000001011100212 */ /* 0x002fc800078e3cff */
[----:B------:R-:W-:-:S05]  /*15ac0*/  @P0 LOP3.LUT R17, R17, R16, RZ, 0x3c, !PT ;  /* 0x0000001011110212 */ /* 0x000fca00078e3cff */
[----:B------:R1:W2:Y:S01]  /*15ad0*/  @P0 LDG.E.U8 R43, desc[UR20][R16.64] ;  /* 0x00000014102b0981 */ /* 0x0002a2000c1e1100 */
[----:B------:R-:W-:Y:S02]  /*15ae0*/  ISETP.GT.U32.AND P3, PT, R9, R29, PT ;  /* 0x0000001d0900720c */ /* 0x000fe40003f64070 */
[----:B------:R-:W-:-:S11]  /*15af0*/  SEL R28, R47, R28, !P1 ;  /* 0x0000001c2f1c7207 */ /* 0x000fd60004800000 */
[----:B------:R-:W-:-:S05]  /*15b00*/  @!P3 IMAD.IADD R29, R29, 0x1, -R9 ;  /* 0x000000011d1db824 */ /* 0x000fca00078e0a09 */
[----:B------:R-:W-:Y:S01]  /*15b10*/  ISETP.GT.U32.AND P3, PT, R9, R29, PT ;  /* 0x0000001d0900720c */ /* 0x000fe20003f64070 */
[----:B------:R-:W-:Y:S01]  /*15b20*/  IMAD R28, R28, UR4, RZ ;  /* 0x000000041c1c7c24 */ /* 0x000fe2000f8e02ff */
[----:B------:R-:W-:Y:S01]  /*15b30*/  PRMT R38, RZ, 0x7610, R38 ;  /* 0x00007610ff267816 */ /* 0x000fe20000000026 */
[----:B------:R-:W0:Y:S10]  /*15b40*/  LDCU UR4, c[0x0][0x3b0] ;  /* 0x00007600ff0477ac */ /* 0x000e340008000800 */
[----:B------:R-:W-:Y:S01]  /*15b50*/  @!P3 IMAD.IADD R29, R29, 0x1, -R9 ;  /* 0x000000011d1db824 */ /* 0x000fe200078e0a09 */
[----:B-1----:R-:W-:-:S04]  /*15b60*/  IADD3 R17, P3, PT, R28, R8, RZ ;  /* 0x000000081c117210 */ /* 0x002fc80007f7e0ff */
[----:B------:R-:W-:Y:S02]  /*15b70*/  LEA.HI.X.SX32 R16, R28, R5, 0x1, P3 ;  /* 0x000000051c107211 */ /* 0x000fe400018f0eff */
[----:B----4-:R-:W-:Y:S01]  /*15b80*/  ISETP.GE.AND P3, PT, R36, RZ, PT ;  /* 0x000000ff2400720c */ /* 0x010fe20003f66270 */
[----:B--2---:R1:W-:Y:S04]  /*15b90*/  STL [R1+0x20c], R43 ;  /* 0x00020c2b01007387 */ /* 0x0043e80000100800 */
[----:B-1----:R-:W2:Y:S04]  /*15ba0*/  LDL R43, [R1+0x1634] ;  /* 0x00163400012b7983 */ /* 0x002ea80000100800 */
[----:B------:R1:W-:Y:S04]  /*15bb0*/  STL [R1+0x6b0], R17 ;  /* 0x0006b01101007387 */ /* 0x0003e80000100800 */
[----:B------:R4:W-:Y:S04]  /*15bc0*/  STL [R1+0x6ac], R16 ;  /* 0x0006ac1001007387 */ /* 0x0009e80000100800 */
[----:B------:R-:W2:Y:S01]  /*15bd0*/  LDL.LU R36, [R1+0x18e0] ;  /* 0x0018e00001247983 */ /* 0x000ea20000300800 */
[----:B-1----:R-:W-:-:S04]  /*15be0*/  @P0 LOP3.LUT R17, R17, R16, RZ, 0x3c, !PT ;  /* 0x0000001011110212 */ /* 0x002fc800078e3cff */
[----:B----4-:R-:W-:-:S04]  /*15bf0*/  @P0 LOP3.LUT R16, R17, R16, RZ, 0x3c, !PT ;  /* 0x0000001011100212 */ /* 0x010fc800078e3cff */
[----:B------:R-:W-:-:S05]  /*15c00*/  @P0 LOP3.LUT R17, R17, R16, RZ, 0x3c, !PT ;  /* 0x0000001011110212 */ /* 0x000fca00078e3cff */
[----:B------:R1:W4:Y:S04]  /*15c10*/  @P0 LDG.E.U8 R38, desc[UR20][R16.64] ;  /* 0x0000001410260981 */ /* 0x000328000c1e1100 */
[----:B------:R-:W2:Y:S01]  /*15c20*/  LDL R16, [R1+0x1560] ;  /* 0x0015600001107983 */ /* 0x000ea20000100800 */
[C---:B------:R-:W-:Y:S01]  /*15c30*/  ISETP.GT.U32.AND P5, PT, R9.reuse, R31, PT ;  /* 0x0000001f0900720c */ /* 0x040fe20003fa4070 */
[----:B------:R-:W-:Y:S01]  /*15c40*/  @!P2 IMAD.MOV R29, RZ, RZ, -R29 ;  /* 0x000000ffff1da224 */ /* 0x000fe200078e0a1d */
[----:B------:R-:W-:-:S11]  /*15c50*/  ISETP.GT.U32.AND P2, PT, R9, R32, PT ;  /* 0x000000200900720c */ /* 0x000fd60003f44070 */
[----:B------:R-:W-:Y:S01]  /*15c60*/  @!P5 IMAD.IADD R31, R31, 0x1, -R9 ;  /* 0x000000011f1fd824 */ /* 0x000fe200078e0a09 */
[----:B------:R-:W-:-:S04]  /*15c70*/  ISETP.GT.U32.AND P5, PT, R9, R30, PT ;  /* 0x0000001e0900720c */ /* 0x000fc80003fa4070 */
[----:B------:R-:W-:Y:S02]  /*15c80*/  ISETP.GT.U32.AND P6, PT, R9, R31, PT ;  /* 0x0000001f0900720c */ /* 0x000fe40003fc4070 */
[----:B------:R-:W-:-:S05]  /*15c90*/  SEL R29, R47, R29, !P1 ;  /* 0x0000001d2f1d7207 */ /* 0x000fca0004800000 */
[----:B------:R-:W-:Y:S01]  /*15ca0*/  IMAD R29, R29, UR5, RZ ;  /* 0x000000051d1d7c24 */ /* 0x000fe2000f8e02ff */
[----:B------:R-:W-:Y:S01]  /*15cb0*/  PRMT R37, RZ, 0x7610, R37 ;  /* 0x00007610ff257816 */ /* 0x000fe20000000025 */
[--C-:B------:R-:W-:Y:S01]  /*15cc0*/  @!P2 IMAD.IADD R32, R32, 0x1, -R9.reuse ;  /* 0x000000012020a824 */ /* 0x100fe200078e0a09 */
[----:B------:R-:W-:Y:S01]  /*15cd0*/  PRMT R48, RZ, 0x7610, R48 ;  /* 0x00007610ff307816 */ /* 0x000fe20000000030 */
[--C-:B------:R-:W-:Y:S01]  /*15ce0*/  @!P5 IMAD.IADD R30, R30, 0x1, -R9.reuse ;  /* 0x000000011e1ed824 */ /* 0x100fe200078e0a09 */
[----:B------:R-:W2:Y:S01]  /*15cf0*/  LDCU UR5, c[0x0][0x3b0] ;  /* 0x00007600ff0577ac */ /* 0x000ea20008000800 */
[----:B------:R-:W-:Y:S01]  /*15d00*/  @!P6 IMAD.IADD R31, R31, 0x1, -R9 ;  /* 0x000000011f1fe824 */ /* 0x000fe200078e0a09 */
[----:B-1----:R-:W-:Y:S01]  /*15d10*/  IADD3 R17, P6, PT, R29, R8, RZ ;  /* 0x000000081d117210 */ /* 0x002fe20007fde0ff */
[----:B------:R-:W-:-:S05]  /*15d20*/  @!P3 IMAD.MOV R30, RZ, RZ, -R30 ;  /* 0x000000ffff1eb224 */ /* 0x000fca00078e0a1e */
[----:B------:R-:W-:-:S05]  /*15d30*/  SEL R30, R47, R30, !P1 ;  /* 0x0000001e2f1e7207 */ /* 0x000fca0004800000 */
[----:B0-----:R-:W-:Y:S01]  /*15d40*/  IMAD R30, R30, UR4, RZ ;  /* 0x000000041e1e7c24 */ /* 0x001fe2000f8e02ff */
[----:B----4-:R0:W-:Y:S01]  /*15d50*/  STL [R1+0x200], R38 ;  /* 0x0002002601007387 */ /* 0x0101e20000100800 */
[----:B--2---:R-:W-:-:S03]  /*15d60*/  ISETP.GE.AND P2, PT, R16, RZ, PT ;  /* 0x000000ff1000720c */ /* 0x004fc60003f46270 */
[----:B0-----:R-:W2:Y:S01]  /*15d70*/  LDL R38, [R1+0x15d0] ;  /* 0x0015d00001267983 */ /* 0x001ea20000100800 */
[----:B------:R-:W-:Y:S01]  /*15d80*/  LEA.HI.X.SX32 R16, R29, R5, 0x1, P6 ;  /* 0x000000051d107211 */ /* 0x000fe200030f0eff */
[----:B------:R-:W0:Y:S01]  /*15d90*/  LDCU UR4, c[0x0][0x3b0] ;  /* 0x00007600ff0477ac */ /* 0x000e220008000800 */
[----:B---3--:R-:W-:Y:S01]  /*15da0*/  ISETP.GT.U32.AND P6, PT, R9, R33, PT ;  /* 0x000000210900720c */ /* 0x008fe20003fc4070 */
[----:B------:R1:W-:Y:S04]  /*15db0*/  STL [R1+0x6f0], R17 ;  /* 0x0006f01101007387 */ /* 0x0003e80000100800 */
[----:B------:R3:W-:Y:S01]  /*15dc0*/  STL [R1+0x6ec], R16 ;  /* 0x0006ec1001007387 */ /* 0x0007e20000100800 */
[----:B-1----:R-:W-:-:S04]  /*15dd0*/  @P0 LOP3.LUT R17, R17, R16, RZ, 0x3c, !PT ;  /* 0x0000001011110212 */ /* 0x002fc800078e3cff */
[----:B---3--:R-:W-:-:S04]  /*15de0*/  @P0 LOP3.LUT R16, R17, R16, RZ, 0x3c, !PT ;  /* 0x0000001011100212 */ /* 0x008fc800078e3cff */
[----:B------:R-:W-:Y:S01]  /*15df0*/  @P0 LOP3.LUT R17, R17, R16, RZ, 0x3c, !PT ;  /* 0x0000001011110212 */ /* 0x000fe200078e3cff */
[----:B------:R-:W-:-:S04]  /*15e00*/  @!P6 IMAD.IADD R33, R33, 0x1, -R9 ;  /* 0x000000012121e824 */ /* 0x000fc800078e0a09 */
[----:B------:R1:W3:Y:S02]  /*15e10*/  @P0 LDG.E.U8 R37, desc[UR20][R16.64] ;  /* 0x0000001410250981 */ /* 0x0002e4000c1e1100 */
[----:B-1----:R-:W-:-:S04]  /*15e20*/  IADD3 R16, P6, PT, R30, R8, RZ ;  /* 0x000000081e107210 */ /* 0x002fc80007fde0ff */
[----:B------:R-:W-:-:S05]  /*15e30*/  LEA.HI.X.SX32 R17, R30, R5, 0x1, P6 ;  /* 0x000000051e117211 */ /* 0x000fca00030f0eff */
[----:B------:R1:W4:Y:S01]  /*15e40*/  @P0 LDG.E.U8 R48, desc[UR20][R16.64] ;  /* 0x0000001410300981 */ /* 0x000322000c1e1100 */
[----:B------:R-:W-:Y:S01]  /*15e50*/  ISETP.GT.U32.AND P3, PT, R9, R32, PT ;  /* 0x000000200900720c */ /* 0x000fe20003f64070 */
[----:B------:R-:W-:Y:S01]  /*15e60*/  @!P2 IMAD.MOV R31, RZ, RZ, -R31 ;  /* 0x000000ffff1fa224 */ /* 0x000fe200078e0a1f */
[----:B------:R-:W-:-:S04]  /*15e70*/  ISETP.GE.AND P2, PT, R43, RZ, PT ;  /* 0x000000ff2b00720c */ /* 0x000fc80003f46270 */
[----:B------:R-:W-:-:S05]  /*15e80*/  SEL R31, R47, R31, !P1 ;  /* 0x0000001f2f1f7207 */ /* 0x000fca0004800000 */
[----:B------:R-:W-:Y:S01]  /*15e90*/  IMAD R31, R31, UR5, RZ ;  /* 0x000000051f1f7c24 */ /* 0x000fe2000f8e02ff */
[----:B------:R-:W-:Y:S01]  /*15ea0*/  PRMT R39, RZ, 0x7610, R39 ;  /* 0x00007610ff277816 */ /* 0x000fe20000000027 */
[----:B------:R-:W-:Y:S01]  /*15eb0*/  @!P3 IMAD.IADD R32, R32, 0x1, -R9 ;  /* 0x000000012020b824 */ /* 0x000fe200078e0a09 */
[----:B------:R-:W-:Y:S01]  /*15ec0*/  PRMT R40, RZ, 0x7610, R40 ;  /* 0x00007610ff287816 */ /* 0x000fe20000000028 */
[----:B------:R-:W0:Y:S02]  /*15ed0*/  LDCU UR5, c[0x0][0x3b0] ;  /* 0x00007600ff0577ac */ /* 0x000e240008000800 */
[----:B------:R-:W-:-:S05]  /*15ee0*/  @!P2 IMAD.MOV R32, RZ, RZ, -R32 ;  /* 0x000000ffff20a224 */ /* 0x000fca00078e0a20 */
[----:B------:R-:W-:-:S05]  /*15ef0*/  SEL R32, R47, R32, !P1 ;  /* 0x000000202f207207 */ /* 0x000fca0004800000 */
[----:B------:R-:W-:Y:S01]  /*15f00*/  IMAD R32, R32, UR6, RZ ;  /* 0x0000000620207c24 */ /* 0x000fe2000f8e02ff */
[----:B--2---:R-:W-:Y:S01]  /*15f10*/  ISETP.GE.AND P3, PT, R38, RZ, PT ;  /* 0x000000ff2600720c */ /* 0x004fe20003f66270 */
[----:B------:R-:W2:Y:S01]  /*15f20*/  LDCU UR6, c[0x0][0x3b0] ;  /* 0x00007600ff0677ac */ /* 0x000ea20008000800 */
[C---:B------:R-:W-:Y:S01]  /*15f30*/  IADD3 R38, P6, PT, R31.reuse, R8, RZ ;  /* 0x000000081f267210 */ /* 0x040fe20007fde0ff */
[----:B---3--:R3:W-:Y:S04]  /*15f40*/  STL [R1+0x1f8], R37 ;  /* 0x0001f82501007387 */ /* 0x0087e80000100800 */
[----:B---3--:R-:W3:Y:S04]  /*15f50*/  LDL.LU R37, [R1+0x18dc] ;  /* 0x0018dc0001257983 */ /* 0x008ee80000300800 */
[----:B------:R-:W2:Y:S04]  /*15f60*/  LDL R43, [R1+0x165c] ;  /* 0x00165c00012b7983 */ /* 0x000ea80000100800 */
[----:B------:R1:W-:Y:S04]  /*15f70*/  STL [R1+0x738], R16 ;  /* 0x0007381001007387 */ /* 0x0003e80000100800 */
[----:B------:R0:W-:Y:S01]  /*15f80*/  STL [R1+0x734], R17 ;  /* 0x0007341101007387 */ /* 0x0001e20000100800 */
[----:B-1----:R-:W-:-:S02]  /*15f90*/  LEA.HI.X.SX32 R16, R31, R5, 0x1, P6 ;  /* 0x000000051f107211 */ /* 0x002fc400030f0eff */
[----:B------:R-:W-:Y:S01]  /*15fa0*/  ISETP.GT.U32.AND P6, PT, R9, R36, PT ;  /* 0x000000240900720c */ /* 0x000fe20003fc4070 */
[----:B----4-:R1:W-:Y:S02]  /*15fb0*/  STL [R1+0x1f0], R48 ;  /* 0x0001f03001007387 */ /* 0x0103e40000100800 */
[----:B0-----:R-:W-:Y:S02]  /*15fc0*/  @P0 IMAD.MOV.U32 R17, RZ, RZ, R16 ;  /* 0x000000ffff110224 */ /* 0x001fe400078e0010 */
[----:B------:R-:W-:Y:S01]  /*15fd0*/  STL [R1+0x778], R38 ;  /* 0x0007782601007387 */ /* 0x000fe20000100800 */
[----:B-1----:R-:W-:-:S03]  /*15fe0*/  IMAD.MOV.U32 R48, RZ, RZ, R41 ;  /* 0x000000ffff307224 */ /* 0x002fc600078e0029 */
[----:B------:R-:W4:Y:S04]  /*15ff0*/  LDL R41, [R1+0x15f4] ;  /* 0x0015f40001297983 */ /* 0x000f280000100800 */
[----:B------:R0:W-:Y:S01]  /*16000*/  STL [R1+0x774], R16 ;  /* 0x0007741001007387 */ /* 0x0001e20000100800 */
[----:B------:R-:W-:Y:S02]  /*16010*/  @!P6 IMAD.IADD R36, R36, 0x1, -R9 ;  /* 0x000000012424e824 */ /* 0x000fe400078e0a09 */
[----:B0-----:R-:W-:Y:S01]  /*16020*/  @P0 IMAD.MOV.U32 R16, RZ, RZ, R38 ;  /* 0x000000ffff100224 */ /* 0x001fe200078e0026 */
[----:B------:R-:W-:Y:S01]  /*16030*/  ISETP.GT.U32.AND P5, PT, R9, R34, PT ;  /* 0x000000220900720c */ /* 0x000fe20003fa4070 */
[----:B------:R-:W3:Y:S04]  /*16040*/  LDL.LU R38, [R1+0x18d8] ;  /* 0x0018d80001267983 */ /* 0x000ee80000300800 */
[----:B------:R0:W3:Y:S02]  /*16050*/  @P0 LDG.E.U8 R39, desc[UR20][R16.64] ;  /* 0x0000001410270981 */ /* 0x0000e4000c1e1100 */
[----:B0-----:R-:W-:-:S04]  /*16060*/  IADD3 R16, P6, PT, R32, R8, RZ ;  /* 0x0000000820107210 */ /* 0x001fc80007fde0ff */
[----:B------:R-:W-:-:S05]  /*16070*/  LEA.HI.X.SX32 R17, R32, R5, 0x1, P6 ;  /* 0x0000000520117211 */ /* 0x000fca00030f0eff */
[----:B------:R0:W3:Y:S01]  /*16080*/  @P0 LDG.E.U8 R40, desc[UR20][R16.64] ;  /* 0x0000001410280981 */ /* 0x0000e2000c1e1100 */
[----:B------:R-:W-:-:S05]  /*16090*/  @!P5 IMAD.IADD R34, R34, 0x1, -R9 ;  /* 0x000000012222d824 */ /* 0x000fca00078e0a09 */
[----:B------:R-:W-:-:S13]  /*160a0*/  ISETP.GT.U32.AND P5, PT, R9, R34, PT ;  /* 0x000000220900720c */ /* 0x000fda0003fa4070 */
[----:B------:R-:W-:Y:S01]  /*160b0*/  @!P5 IMAD.IADD R34, R34, 0x1, -R9 ;  /* 0x000000012222d824 */ /* 0x000fe200078e0a09 */
[C---:B------:R-:W-:Y:S02]  /*160c0*/  ISETP.GT.U32.AND P5, PT, R9.reuse, R35, PT ;  /* 0x000000230900720c */ /* 0x040fe40003fa4070 */
[----:B------:R-:W-:Y:S01]  /*160d0*/  ISETP.GT.U32.AND P2, PT, R9, R33, PT ;  /* 0x000000210900720c */ /* 0x000fe20003f44070 */
[----:B------:R-:W-:-:S10]  /*160e0*/  @!P3 IMAD.MOV R34, RZ, RZ, -R34 ;  /* 0x000000ffff22b224 */ /* 0x000fd400078e0a22 */
[----:B------:R-:W-:Y:S01]  /*160f0*/  @!P5 IMAD.IADD R35, R35, 0x1, -R9 ;  /* 0x000000012323d824 */ /* 0x000fe200078e0a09 */
[----:B------:R-:W-:-:S04]  /*16100*/  SEL R34, R47, R34, !P1 ;  /* 0x000000222f227207 */ /* 0x000fc80004800000 */
[----:B------:R-:W-:Y:S01]  /*16110*/  ISETP.GT.U32.AND P5, PT, R9, R35, PT ;  /* 0x000000230900720c */ /* 0x000fe20003fa4070 */
[--C-:B------:R-:W-:Y:S02]  /*16120*/  @!P2 IMAD.IADD R33, R33, 0x1, -R9.reuse ;  /* 0x000000012121a824 */ /* 0x100fe400078e0a09 */
[----:B------:R-:W-:Y:S01]  /*16130*/  IMAD R34, R34, UR4, RZ ;  /* 0x0000000422227c24 */ /* 0x000fe2000f8e02ff */
[----:B------:R-:W-:Y:S01]  /*16140*/  PRMT R0, RZ, 0x7610, R0 ;  /* 0x00007610ff007816 */ /* 0x000fe20000000000 */
[----:B------:R-:W1:Y:S08]  /*16150*/  LDCU UR4, c[0x0][0x3b0] ;  /* 0x00007600ff0477ac */ /* 0x000e700008000800 */
[----:B------:R-:W-:Y:S01]  /*16160*/  @!P5 IMAD.IADD R35, R35, 0x1, -R9 ;  /* 0x000000012323d824 */ /* 0x000fe200078e0a09 */
[----:B--2---:R-:W-:-:S13]  /*16170*/  ISETP.GE.AND P3, PT, R43, RZ, PT ;  /* 0x000000ff2b00720c */ /* 0x004fda0003f66270 */
[----:B------:R-:W-:Y:S01]  /*16180*/  @!P3 IMAD.MOV R33, RZ, RZ, -R33 ;  /* 0x000000ffff21b224 */ /* 0x000fe200078e0a21 */
[C---:B------:R-:W-:Y:S02]  /*16190*/  IADD3 R43, P3, PT, R34.reuse, R8, RZ ;  /* 0x00000008222b7210 */ /* 0x040fe40007f7e0ff */
[----:B----4-:R-:W-:Y:S02]  /*161a0*/  ISETP.GE.AND P5, PT, R41, RZ, PT ;  /* 0x000000ff2900720c */ /* 0x010fe40003fa6270 */
[----:B------:R-:W-:Y:S01]  /*161b0*/  LEA.HI.X.SX32 R41, R34, R5, 0x1, P3 ;  /* 0x0000000522297211 */ /* 0x000fe200018f0eff */
[----:B---3--:R2:W-:Y:S04]  /*161c0*/  STL [R1+0x1e8], R39 ;  /* 0x0001e82701007387 */ /* 0x0085e80000100800 */
[----:B--2---:R-:W2:Y:S04]  /*161d0*/  LDL.LU R39, [R1+0x18d4] ;  /* 0x0018d40001277983 */ /* 0x004ea80000300800 */
[----:B------:R0:W-:Y:S04]  /*161e0*/  STL [R1+0x7b8], R16 ;  /* 0x0007b81001007387 */ /* 0x0001e80000100800 */
[----:B------:R-:W-:Y:S04]  /*161f0*/  STL [R1+0x7f8], R43 ;  /* 0x0007f82b01007387 */ /* 0x000fe80000100800 */
[----:B------:R3:W-:Y:S01]  /*16200*/  STL [R1+0x7b4], R17 ;  /* 0x0007b41101007387 */ /* 0x0007e20000100800 */
[----:B0-----:R-:W-:-:S03]  /*16210*/  @P0 IMAD.MOV.U32 R16, RZ, RZ, R43 ;  /* 0x000000ffff100224 */ /* 0x001fc600078e002b */
[----:B------:R-:W-:Y:S04]  /*16220*/  STL [R1+0x7f4], R41 ;  /* 0x0007f42901007387 */ /* 0x000fe80000100800 */
[----:B------:R0:W-:Y:S01]  /*16230*/  STL [R1+0x1e0], R40 ;  /* 0x0001e02801007387 */ /* 0x0001e20000100800 */
[----:B---3--:R-:W-:-:S05]  /*16240*/  @P0 IMAD.MOV.U32 R17, RZ, RZ, R41 ;  /* 0x000000ffff110224 */ /* 0x008fca00078e0029 */
[----:B------:R3:W4:Y:S04]  /*16250*/  @P0 LDG.E.U8 R0, desc[UR20][R16.64] ;  /* 0x0000001410000981 */ /* 0x000728000c1e1100 */
[----:B0-----:R-:W2:Y:S04]  /*16260*/  LDL.LU R40, [R1+0x18d0] ;  /* 0x0018d00001287983 */ /* 0x001ea80000300800 */
[----:B------:R-:W2:Y:S04]  /*16270*/  LDL.LU R41, [R1+0x18cc] ;  /* 0x0018cc0001297983 */ /* 0x000ea80000300800 */
[----:B------:R-:W2:Y:S04]  /*16280*/  LDL.LU R43, [R1+0x18c8] ;  /* 0x0018c800012b7983 */ /* 0x000ea80000300800 */
[----:B------:R-:W2:Y:S01]  /*16290*/  LDL R17, [R1+0x159c] ;  /* 0x00159c0001117983 */ /* 0x000ea20000100800 */
[----:B------:R-:W-:Y:S01]  /*162a0*/  SEL R33, R47, R33, !P1 ;  /* 0x000000212f217207 */ /* 0x000fe20004800000 */
[----:B------:R-:W-:-:S04]  /*162b0*/  @!P5 IMAD.MOV R35, RZ, RZ, -R35 ;  /* 0x000000ffff23d224 */ /* 0x000fc800078e0a23 */
[----:B------:R-:W-:Y:S01]  /*162c0*/  IMAD R33, R33, UR5, RZ ;  /* 0x0000000521217c24 */ /* 0x000fe2000f8e02ff */
[----:B------:R-:W-:Y:S01]  /*162d0*/  PRMT R46, RZ, 0x7610, R46 ;  /* 0x00007610ff2e7816 */ /* 0x000fe2000000002e */
[----:B------:R-:W0:Y:S03]  /*162e0*/  LDCU UR5, c[0x0][0x3b0] ;  /* 0x00007600ff0577ac */ /* 0x000e260008000800 */
[----:B---3--:R-:W-:Y:S02]  /*162f0*/  IADD3 R16, P5, PT, R33, R8, RZ ;  /* 0x0000000821107210 */ /* 0x008fe40007fbe0ff */
[----:B--2---:R-:W-:Y:S02]  /*16300*/  ISETP.GE.AND P6, PT, R17, RZ, PT ;  /* 0x000000ff1100720c */ /* 0x004fe40003fc6270 */
[----:B------:R-:W-:-:S05]  /*16310*/  LEA.HI.X.SX32 R17, R33, R5, 0x1, P5 ;  /* 0x0000000521117211 */ /* 0x000fca00028f0eff */
[----:B------:R-:W2:Y:S04]  /*16320*/  @P0 LDG.E.U8 R46, desc[UR20][R16.64] ;  /* 0x00000014102e0981 */ /* 0x000ea8000c1e1100 */
[----:B------:R-:W-:Y:S04]  /*16330*/  STL [R1+0x838], R16 ;  /* 0x0008381001007387 */ /* 0x000fe80000100800 */
[----:B------:R-:W-:Y:S01]  /*16340*/  STL [R1+0x834], R17 ;  /* 0x0008341101007387 */ /* 0x000fe20000100800 */
[----:B------:R-:W-:Y:S02]  /*16350*/  ISETP.GT.U32.AND P2, PT, R9, R36, PT ;  /* 0x000000240900720c */ /* 0x000fe40003f44070 */
[----:B------:R-:W-:Y:S01]  /*16360*/  SEL R35, R47, R35, !P1 ;  /* 0x000000232f237207 */ /* 0x000fe20004800000 */
[----:B--2---:R2:W-:Y:S04]  /*16370*/  STL [R1+0x1d4], R46 ;  /* 0x0001d42e01007387 */ /* 0x0045e80000100800 */
[----:B--2---:R-:W2:Y:S04]  /*16380*/  LDL.LU R46, [R1+0x18c4] ;  /* 0x0018c400012e7983 */ /* 0x004ea80000300800 */
[----:B------:R-:W3:Y:S02]  /*16390*/  LDL R16, [R1+0x1624] ;  /* 0x0016240001107983 */ /* 0x000ee40000100800 */
[----:B------:R-:W-:Y:S01]  /*163a0*/  @!P2 IMAD.IADD R36, R36, 0x1, -R9 ;  /* 0x000000012424a824 */ /* 0x000fe200078e0a09 */
[----:B------:R-:W-:Y:S01]  /*163b0*/  ISETP.GT.U32.AND P2, PT, R9, R38, PT ;  /* 0x000000260900720c */ /* 0x000fe20003f44070 */
[----:B------:R-:W-:Y:S01]  /*163c0*/  IMAD R35, R35, UR7, RZ ;  /* 0x0000000723237c24 */ /* 0x000fe2000f8e02ff */
[----:B------:R-:W-:Y:S01]  /*163d0*/  PRMT R45, RZ, 0x7610, R45 ;  /* 0x00007610ff2d7816 */ /* 0x000fe2000000002d */
[----:B------:R-:W-:Y:S01]  /*163e0*/  @!P6 IMAD.MOV R36, RZ, RZ, -R36 ;  /* 0x000000ffff24e224 */ /* 0x000fe200078e0a24 */
[----:B------:R-:W-:Y:S01]  /*163f0*/  ISETP.GT.U32.AND P3, PT, R9, R37, PT ;  /* 0x000000250900720c */ /* 0x000fe20003f64070 */
[----:B------:R-:W0:Y:S01]  /*16400*/  LDCU UR7, c[0x0][0x3b0] ;  /* 0x00007600ff0777ac */ /* 0x000e220008000800 */
[----:B------:R-:W-:-:S07]  /*16410*/  IADD3 R17, P6, PT, R35, R8, RZ ;  /* 0x0000000823117210 */ /* 0x000fce0007fde0ff */
[----:B------:R-:W-:Y:S01]  /*16420*/  @!P2 IMAD.IADD R38, R38, 0x1, -R9 ;  /* 0x000000012626a824 */ /* 0x000fe200078e0a09 */
[----:B------:R0:W-:Y:S01]  /*16430*/  STL [R1+0x878], R17 ;  /* 0x0008781101007387 */ /* 0x0001e20000100800 */
[----:B---3--:R-:W-:Y:S02]  /*16440*/  ISETP.GE.AND P2, PT, R16, RZ, PT ;  /* 0x000000ff1000720c */ /* 0x008fe40003f46270 */
[----:B------:R-:W-:-:S04]  /*16450*/  LEA.HI.X.SX32 R16, R35, R5, 0x1, P6 ;  /* 0x0000000523107211 */ /* 0x000fc800030f0eff */
[-C--:B0-----:R-:W-:Y:S01]  /*16460*/  @P0 LOP3.LUT R17, R17, R16.reuse, RZ, 0x3c, !PT ;  /* 0x0000001011110212 */ /* 0x081fe200078e3cff */
[----:B------:R0:W-:Y:S03]  /*16470*/  STL [R1+0x874], R16 ;  /* 0x0008741001007387 */ /* 0x0001e60000100800 */
[----:B0-----:R-:W-:-:S04]  /*16480*/  @P0 LOP3.LUT R16, R17, R16, RZ, 0x3c, !PT ;  /* 0x0000001011100212 */ /* 0x001fc800078e3cff */
[----:B------:R-:W-:-:S05]  /*16490*/  @P0 LOP3.LUT R17, R17, R16, RZ, 0x3c, !PT ;  /* 0x0000001011110212 */ /* 0x000fca00078e3cff */
[----:B------:R-:W3:Y:S01]  /*164a0*/  @P0 LDG.E.U8 R45, desc[UR20][R16.64] ;  /* 0x00000014102d0981 */ /* 0x000ee2000c1e1100 */
[----:B------:R-:W-:-:S05]  /*164b0*/  @!P3 IMAD.IADD R37, R37, 0x1, -R9 ;  /* 0x000000012525b824 */ /* 0x000fca00078e0a09 */
[----:B------:R-:W-:Y:S02]  /*164c0*/  ISETP.GT.U32.AND P5, PT, R9, R37, PT ;  /* 0x000000250900720c */ /* 0x000fe40003fa4070 */
[----:B------:R-:W-:Y:S01]  /*164d0*/  SEL R36, R47, R36, !P1 ;  /* 0x000000242f247207 */ /* 0x000fe20004800000 */
[----:B---3--:R0:W-:Y:S04]  /*164e0*/  STL [R1+0x1cc], R45 ;  /* 0x0001cc2d01007387 */ /* 0x0081e80000100800 */
[----:B0-----:R-:W3:Y:S04]  /*164f0*/  LDL.LU R45, [R1+0x18c0] ;  /* 0x0018c000012d7983 */ /* 0x001ee80000300800 */
[----:B------:R-:W2:Y:S01]  /*16500*/  LDL R17, [R1+0x15c0] ;  /* 0x0015c00001117983 */ /* 0x000ea20000100800 */
[----:B-1----:R-:W-:Y:S01]  /*16510*/  IMAD R36, R36, UR4, RZ ;  /* 0x0000000424247c24 */ /* 0x002fe2000f8e02ff */
[----:B------:R-:W-:Y:S01]  /*16520*/  PRMT R44, RZ, 0x7610, R44 ;  /* 0x00007610ff2c7816 */ /* 0x000fe2000000002c */
[----:B------:R-:W-:Y:S01]  /*16530*/  @!P5 IMAD.IADD R37, R37, 0x1, -R9 ;  /* 0x000000012525d824 */ /* 0x000fe200078e0a09 */
[----:B------:R-:W-:Y:S01]  /*16540*/  ISETP.GT.U32.AND P3, PT, R9, R39, PT ;  /* 0x000000270900720c */ /* 0x000fe20003f64070 */
[----:B------:R-:W0:Y:S01]  /*16550*/  LDCU UR4, c[0x0][0x3b0] ;  /* 0x00007600ff0477ac */ /* 0x000e220008000800 */
[----:B------:R-:W-:Y:S01]  /*16560*/  IADD3 R16, P6, PT, R36, R8, RZ ;  /* 0x0000000824107210 */ /* 0x000fe20007fde0ff */
[----:B------:R-:W-:Y:S01]  /*16570*/  @!P2 IMAD.MOV R37, RZ, RZ, -R37 ;  /* 0x000000ffff25a224 */ /* 0x000fe200078e0a25 */
[----:B--2---:R-:W-:-:S02]  /*16580*/  ISETP.GE.AND P2, PT, R17, RZ, PT ;  /* 0x000000ff1100720c */ /* 0x004fc40003f46270 */
[----:B------:R-:W-:-:S05]  /*16590*/  LEA.HI.X.SX32 R17, R36, R5, 0x1, P6 ;  /* 0x0000000524117211 */ /* 0x000fca00030f0eff */
[----:B------:R-:W2:Y:S04]  /*165a0*/  @P0 LDG.E.U8 R44, desc[UR20][R16.64] ;  /* 0x00000014102c0981 */ /* 0x000ea8000c1e1100 */
[----:B------:R-:W-:Y:S04]  /*165b0*/  STL [R1+0x8b8], R16 ;  /* 0x0008b81001007387 */ /* 0x000fe80000100800 */
[----:B------:R-:W-:Y:S01]  /*165c0*/  STL [R1+0x8b4], R17 ;  /* 0x0008b41101007387 */ /* 0x000fe20000100800 */
[----:B------:R-:W-:Y:S01]  /*165d0*/  @!P3 IMAD.IADD R39, R39, 0x1, -R9 ;  /* 0x000000012727b824 */ /* 0x000fe200078e0a09 */
[----:B------:R-:W-:-:S04]  /*165e0*/  SEL R37, R47, R37, !P1 ;  /* 0x000000252f257207 */ /* 0x000fc80004800000 */
[----:B------:R-:W-:Y:S01]  /*165f0*/  ISETP.GT.U32.AND P3, PT, R9, R39, PT ;  /* 0x000000270900720c */ /* 0x000fe20003f64070 */
[----:B--2---:R1:W-:Y:S04]  /*16600*/  STL [R1+0x1c8], R44 ;  /* 0x0001c82c01007387 */ /* 0x0043e80000100800 */
[----:B-1----:R-:W2:Y:S04]  /*16610*/  LDL.LU R44, [R1+0x18bc] ;  /* 0x0018bc00012c7983 */ /* 0x002ea80000300800 */
[----:B------:R-:W2:Y:S01]  /*16620*/  LDL R17, [R1+0x164c] ;  /* 0x00164c0001117983 */ /* 0x000ea20000100800 */
[----:B------:R-:W-:Y:S01]  /*16630*/  IMAD R37, R37, UR5, RZ ;  /* 0x0000000525257c24 */ /* 0x000fe2000f8e02ff */
[----:B------:R-:W-:-:S02]  /*16640*/  PRMT R50, RZ, 0x7610, R50 ;  /* 0x00007610ff327816 */ /* 0x000fc40000000032 */
[----:B------:R-:W-:Y:S01]  /*16650*/  @!P3 IMAD.IADD R39, R39, 0x1, -R9 ;  /* 0x000000012727b824 */ /* 0x000fe200078e0a09 */
[----:B------:R-:W-:Y:S01]  /*16660*/  ISETP.GT.U32.AND P5, PT, R9, R38, PT ;  /* 0x000000260900720c */ /* 0x000fe20003fa4070 */
[----:B------:R-:W1:Y:S01]  /*16670*/  LDCU UR5, c[0x0][0x3b0] ;  /* 0x00007600ff0577ac */ /* 0x000e620008000800 */
[----:B------:R-:W-:-:S05]  /*16680*/  IADD3 R16, P3, PT, R37, R8, RZ ;  /* 0x0000000825107210 */ /* 0x000fca0007f7e0ff */
[----:B------:R-:W-:Y:S01]  /*16690*/  STL [R1+0x8f8], R16 ;  /* 0x0008f81001007387 */ /* 0x000fe20000100800 */
[----:B--2---:R-:W-:Y:S02]  /*166a0*/  ISETP.GE.AND P6, PT, R17, RZ, PT ;  /* 0x000000ff1100720c */ /* 0x004fe40003fc6270 */
[----:B------:R-:W-:-:S05]  /*166b0*/  LEA.HI.X.SX32 R17, R37, R5, 0x1, P3 ;  /* 0x0000000525117211 */ /* 0x000fca00018f0eff */
[----:B------:R2:W-:Y:S04]  /*166c0*/  STL [R1+0x8f4], R17 ;  /* 0x0008f41101007387 */ /* 0x0005e80000100800 */
[----:B------:R0:W3:Y:S04]  /*166d0*/  @P0 LDG.E.U8 R50, desc[UR20][R16.64] ;  /* 0x0000001410320981 */ /* 0x0000e8000c1e1100 */
[----:B--2---:R-:W2:Y:S01]  /*166e0*/  LDL R17, [R1+0x1684] ;  /* 0x0016840001117983 */ /* 0x004ea20000100800 */
[----:B------:R-:W-:-:S04]  /*166f0*/  @!P5 IMAD.IADD R38, R38, 0x1, -R9 ;  /* 0x000000012626d824 */ /* 0x000fc800078e0a09 */
[----:B------:R-:W-:Y:S01]  /*16700*/  @!P2 IMAD.MOV R38, RZ, RZ, -R38 ;  /* 0x000000ffff26a224 */ /* 0x000fe200078e0a26 */
[----:B------:R-:W-:-:S04]  /*16710*/  ISETP.GT.U32.AND P2, PT, R9, R41, PT ;  /* 0x000000290900720c */ /* 0x000fc80003f44070 */
[----:B------:R-:W-:Y:S01]  /*16720*/  SEL R38, R47, R38, !P1 ;  /* 0x000000262f267207 */ /* 0x000fe20004800000 */
[----:B------:R-:W-:-:S04]  /*16730*/  @!P6 IMAD.MOV R39, RZ, RZ, -R39 ;  /* 0x000000ffff27e224 */ /* 0x000fc800078e0a27 */
[----:B0-----:R-:W-:Y:S01]  /*16740*/  IMAD R38, R38, UR4, RZ ;  /* 0x0000000426267c24 */ /* 0x001fe2000f8e02ff */
[----:B------:R-:W-:Y:S01]  /*16750*/  PRMT R57, RZ, 0x7610, R57 ;  /* 0x00007610ff397816 */ /* 0x000fe20000000039 */
[----:B------:R-:W0:Y:S03]  /*16760*/  LDCU UR4, c[0x0][0x3b0] ;  /* 0x00007600ff0477ac */ /* 0x000e260008000800 */
[----:B------:R-:W-:Y:S01]  /*16770*/  IADD3 R16, P6, PT, R38, R8, RZ ;  /* 0x0000000826107210 */ /* 0x000fe20007fde0ff */
[----:B------:R-:W-:Y:S01]  /*16780*/  @!P2 IMAD.IADD R41, R41, 0x1, -R9 ;  /* 0x000000012929a824 */ /* 0x000fe200078e0a09 */
[----:B------:R-:W-:Y:S01]  /*16790*/  ISETP.GT.U32.AND P5, PT, R9, R40, PT ;  /* 0x000000280900720c */ /* 0x000fe20003fa4070 */
[----:B---3--:R3:W-:Y:S01]  /*167a0*/  STL [R1+0x1c0], R50 ;  /* 0x0001c03201007387 */ /* 0x0087e20000100800 */
[----:B--2---:R-:W-:-:S03]  /*167b0*/  ISETP.GE.AND P2, PT, R17, RZ, PT ;  /* 0x000000ff1100720c */ /* 0x004fc60003f46270 */
[----:B---3--:R-:W2:Y:S01]  /*167c0*/  LDL R50, [R1+0x16b4] ;  /* 0x0016b40001327983 */ /* 0x008ea20000100800 */
[----:B------:R-:W-:-:S05]  /*167d0*/  LEA.HI.X.SX32 R17, R38, R5, 0x1, P6 ;  /* 0x0000000526117211 */ /* 0x000fca00030f0eff */
[----:B------:R-:W3:Y:S04]  /*167e0*/  @P0 LDG.E.U8 R57, desc[UR20][R16.64] ;  /* 0x0000001410390981 */ /* 0x000ee8000c1e1100 */
[----:B------:R0:W-:Y:S04]  /*167f0*/  STL [R1+0x938], R16 ;  /* 0x0009381001007387 */ /* 0x0001e80000100800 */
[----:B------:R-:W-:Y:S04]  /*16800*/  STL [R1+0x934], R17 ;  /* 0x0009341101007387 */ /* 0x000fe80000100800 */
[----:B0-----:R-:W2:Y:S01]  /*16810*/  LDL R16, [R1+0x1690] ;  /* 0x0016900001107983 */ /* 0x001ea20000100800 */
[----:B------:R-:W-:Y:S01]  /*16820*/  @!P5 IMAD.IADD R40, R40, 0x1, -R9 ;  /* 0x000000012828d824 */ /* 0x000fe200078e0a09 */
[----:B------:R-:W-:-:S04]  /*16830*/  ISETP.GT.U32.AND P5, PT, R9, R43, PT ;  /* 0x0000002b0900720c */ /* 0x000fc80003fa4070 */
[----:B------:R-:W-:Y:S02]  /*16840*/  ISETP.GT.U32.AND P3, PT, R9, R40, PT ;  /* 0x000000280900720c */ /* 0x000fe40003f64070 */
[----:B------:R-:W-:-:S07]  /*16850*/  SEL R39, R47, R39, !P1 ;  /* 0x000000272f277207 */ /* 0x000fce0004800000 */
[----:B------:R-:W-:Y:S01]  /*16860*/  @!P5 IMAD.IADD R43, R43, 0x1, -R9 ;  /* 0x000000012b2bd824 */ /* 0x000fe200078e0a09 */
[----:B------:R-:W-:-:S03]  /*16870*/  ISETP.GT.U32.AND P5, PT, R9, R41, PT ;  /* 0x000000290900720c */ /* 0x000fc60003fa4070 */
[----:B------:R-:W-:Y:S02]  /*16880*/  @!P3 IMAD.IADD R40, R40, 0x1, -R9 ;  /* 0x000000012828b824 */ /* 0x000fe400078e0a09 */
[----:B------:R-:W-:Y:S01]  /*16890*/  IMAD R39, R39, UR6, RZ ;  /* 0x0000000627277c24 */ /* 0x000fe2000f8e02ff */
[----:B------:R-:W-:Y:S01]  /*168a0*/  PRMT R53, RZ, 0x7610, R53 ;  /* 0x00007610ff357816 */ /* 0x000fe20000000035 */
[----:B------:R-:W-:Y:S01]  /*168b0*/  @!P2 IMAD.MOV R40, RZ, RZ, -R40 ;  /* 0x000000ffff28a224 */ /* 0x000fe200078e0a28 */
[----:B------:R-:W-:Y:S01]  /*168c0*/  ISETP.GT.U32.AND P2, PT, R9, R46, PT ;  /* 0x0000002e0900720c */ /* 0x000fe20003f44070 */
[----:B------:R-:W0:Y:S03]  /*168d0*/  LDCU UR6, c[0x0][0x3b0] ;  /* 0x00007600ff0677ac */ /* 0x000e260008000800 */
[----:B------:R-:W-:Y:S01]  /*168e0*/  SEL R40, R47, R40, !P1 ;  /* 0x000000282f287207 */ /* 0x000fe20004800000 */
[----:B------:R-:W-:-:S04]  /*168f0*/  @!P5 IMAD.IADD R41, R41, 0x1, -R9 ;  /* 0x000000012929d824 */ /* 0x000fc800078e0a09 */
[----:B------:R-:W-:Y:S01]  /*16900*/  IMAD R40, R40, UR4, RZ ;  /* 0x0000000428287c24 */ /* 0x000fe2000f8e02ff */
[----:B------:R-:W-:Y:S01]  /*16910*/  PRMT R51, RZ, 0x7610, R51 ;  /* 0x00007610ff337816 */ /* 0x000fe20000000033 */
[----:B------:R-:W0:Y:S02]  /*16920*/  LDCU UR4, c[0x0][0x3b0] ;  /* 0x00007600ff0477ac */ /* 0x000e240008000800 */
[----:B------:R-:W-:Y:S01]  /*16930*/  @!P2 IMAD.IADD R46, R46, 0x1, -R9 ;  /* 0x000000012e2ea824 */ /* 0x000fe200078e0a09 */
[----:B---3--:R3:W-:Y:S02]  /*16940*/  STL [R1+0x1b4], R57 ;  /* 0x0001b43901007387 */ /* 0x0087e40000100800 */
[----:B---3--:R-:W-:Y:S02]  /*16950*/  IADD3 R57, P6, PT, R39, R8, RZ ;  /* 0x0000000827397210 */ /* 0x008fe40007fde0ff */
[----:B--2---:R-:W-:-:S03]  /*16960*/  ISETP.GE.AND P5, PT, R16, RZ, PT ;  /* 0x000000ff1000720c */ /* 0x004fc60003fa6270 */
[----:B------:R-:W-:Y:S01]  /*16970*/  @P0 IMAD.MOV.U32 R16, RZ, RZ, R57 ;  /* 0x000000ffff100224 */ /* 0x000fe200078e0039 */
[----:B------:R-:W-:Y:S01]  /*16980*/  LEA.HI.X.SX32 R17, R39, R5, 0x1, P6 ;  /* 0x0000000527117211 */ /* 0x000fe200030f0eff */
[----:B------:R-:W-:Y:S04]  /*16990*/  STL [R1+0x978], R57 ;  /* 0x0009783901007387 */ /* 0x000fe80000100800 */
[----:B------:R2:W3:Y:S04]  /*169a0*/  @P0 LDG.E.U8 R53, desc[UR20][R16.64] ;  /* 0x0000001410350981 */ /* 0x0004e8000c1e1100 */
[----:B------:R0:W-:Y:S01]  /*169b0*/  STL [R1+0x974], R17 ;  /* 0x0009741101007387 */ /* 0x0001e20000100800 */
[----:B--2---:R-:W-:-:S04]  /*169c0*/  IADD3 R16, P2, PT, R40, R8, RZ ;  /* 0x0000000828107210 */ /* 0x004fc80007f5e0ff */
[----:B0-----:R-:W-:Y:S01]  /*169d0*/  LEA.HI.X.SX32 R17, R40, R5, 0x1, P2 ;  /* 0x0000000528117211 */ /* 0x001fe200010f0eff */
[----:B------:R-:W-:Y:S02]  /*169e0*/  IMAD.MOV.U32 R57, RZ, RZ, R48 ;  /* 0x000000ffff397224 */ /* 0x000fe400078e0030 */
[----:B------:R-:W2:Y:S04]  /*169f0*/  LDL R48, [R1+0x16c4] ;  /* 0x0016c40001307983 */ /* 0x000ea80000100800 */
[----:B------:R0:W4:Y:S01]  /*16a00*/  @P0 LDG.E.U8 R51, desc[UR20][R16.64] ;  /* 0x0000001410330981 */ /* 0x000122000c1e1100 */
[C---:B------:R-:W-:Y:S01]  /*16a10*/  ISETP.GT.U32.AND P3, PT, R9.reuse, R43, PT ;  /* 0x0000002b0900720c */ /* 0x040fe20003f64070 */
[----:B------:R-:W-:Y:S01]  /*16a20*/  @!P5 IMAD.MOV R41, RZ, RZ, -R41 ;  /* 0x000000ffff29d224 */ /* 0x000fe200078e0a29 */
[----:B------:R-:W-:-:S11]  /*16a30*/  ISETP.GT.U32.AND P6, PT, R9, R45, PT ;  /* 0x0000002d0900720c */ /* 0x000fd60003fc4070 */
[----:B------:R-:W-:Y:S01]  /*16a40*/  @!P3 IMAD.IADD R43, R43, 0x1, -R9 ;  /* 0x000000012b2bb824 */ /* 0x000fe200078e0a09 */
[----:B------:R-:W-:Y:S02]  /*16a50*/  ISETP.GE.AND P3, PT, R50, RZ, PT ;  /* 0x000000ff3200720c */ /* 0x000fe40003f66270 */
[----:B------:R-:W-:Y:S01]  /*16a60*/  SEL R41, R47, R41, !P1 ;  /* 0x000000292f297207 */ /* 0x000fe20004800000 */
[----:B------:R-:W4:Y:S01]  /*16a70*/  LDL R50, [R1+0x16d0] ;  /* 0x0016d00001327983 */ /* 0x000f220000100800 */
[----:B------:R-:W-:-:S03]  /*16a80*/  ISETP.GT.U32.AND P2, PT, R9, R44, PT ;  /* 0x0000002c0900720c */ /* 0x000fc60003f44070 */
[----:B-1----:R-:W-:-:S06]  /*16a90*/  IMAD R41, R41, UR5, RZ ;  /* 0x0000000529297c24 */ /* 0x002fcc000f8e02ff */
[----:B------:R-:W-:Y:S01]  /*16aa0*/  @!P3 IMAD.MOV R43, RZ, RZ, -R43 ;  /* 0x000000ffff2bb224 */ /* 0x000fe200078e0a2b */
[----:B------:R-:W-:Y:S01]  /*16ab0*/  STL [R1+0x9b8], R16 ;  /* 0x0009b81001007387 */ /* 0x000fe20000100800 */
[----:B------:R-:W-:Y:S01]  /*16ac0*/  @!P6 IMAD.IADD R45, R45, 0x1, -R9 ;  /* 0x000000012d2de824 */ /* 0x000fe200078e0a09 */
[----:B------:R-:W-:Y:S01]  /*16ad0*/  PRMT R49, RZ, 0x7610, R49 ;  /* 0x00007610ff317816 */ /* 0x000fe20000000031 */
[----:B------:R-:W-:Y:S01]  /*16ae0*/  @!P2 IMAD.IADD R44, R44, 0x1, -R9 ;  /* 0x000000012c2ca824 */ /* 0x000fe200078e0a09 */
[----:B------:R-:W-:Y:S01]  /*16af0*/  SEL R43, R47, R43, !P1 ;  /* 0x0000002b2f2b7207 */ /* 0x000fe20004800000 */
[----:B------:R0:W-:Y:S01]  /*16b00*/  STL [R1+0x9b4], R17 ;  /* 0x0009b41101007387 */ /* 0x0001e20000100800 */
[----:B------:R-:W-:Y:S01]  /*16b10*/  PRMT R61, RZ, 0x7610, R61 ;  /* 0x00007610ff3d7816 */ /* 0x000fe2000000003d */
[----:B------:R-:W1:Y:S02]  /*16b20*/  LDCU UR5, c[0x0][0x3b0] ;  /* 0x00007600ff0577ac */ /* 0x000e640008000800 */
[----:B------:R-:W-:Y:S01]  /*16b30*/  IMAD R43, R43, UR4, RZ ;  /* 0x000000042b2b7c24 */ /* 0x000fe2000f8e02ff */
[----:B------:R-:W-:Y:S01]  /*16b40*/  ISETP.GT.U32.AND P3, PT, R9, R45, PT ;  /* 0x0000002d0900720c */ /* 0x000fe20003f64070 */
[----:B------:R-:W1:Y:S01]  /*16b50*/  LDCU UR4, c[0x0][0x3b0] ;  /* 0x00007600ff0477ac */ /* 0x000e620008000800 */
[----:B0-----:R-:W-:-:S04]  /*16b60*/  IADD3 R17, P6, PT, R41, R8, RZ ;  /* 0x0000000829117210 */ /* 0x001fc80007fde0ff */
[----:B------:R-:W-:Y:S01]  /*16b70*/  LEA.HI.X.SX32 R16, R41, R5, 0x1, P6 ;  /* 0x0000000529107211 */ /* 0x000fe200030f0eff */
[----:B---3--:R0:W-:Y:S04]  /*16b80*/  STL [R1+0x1ac], R53 ;  /* 0x0001ac3501007387 */ /* 0x0081e80000100800 */
[----:B0-----:R-:W3:Y:S01]  /*16b90*/  LDL R53, [R1+0x16d4] ;  /* 0x0016d40001357983 */ /* 0x001ee20000100800 */
[----:B--2---:R-:W-:-:S03]  /*16ba0*/  ISETP.GE.AND P6, PT, R48, RZ, PT ;  /* 0x000000ff3000720c */ /* 0x004fc60003fc6270 */
[----:B----4-:R0:W-:Y:S04]  /*16bb0*/  STL [R1+0x1a8], R51 ;  /* 0x0001a83301007387 */ /* 0x0101e80000100800 */
[----:B------:R2:W-:Y:S04]  /*16bc0*/  STL [R1+0x9f8], R17 ;  /* 0x0009f81101007387 */ /* 0x0005e80000100800 */
[----:B------:R-:W4:Y:S01]  /*16bd0*/  LDL.LU R48, [R1+0x18b8] ;  /* 0x0018b80001307983 */ /* 0x000f220000300800 */
[----:B0-----:R-:W-:Y:S02]  /*16be0*/  IADD3 R51, P2, PT, R43, R8, RZ ;  /* 0x000000082b337210 */ /* 0x001fe40007f5e0ff */
[----:B--2---:R-:W-:-:S03]  /*16bf0*/  @P0 LOP3.LUT R17, R17, R16, RZ, 0x3c, !PT ;  /* 0x0000001011110212 */ /* 0x004fc600078e3cff */
[----:B------:R-:W-:Y:S04]  /*16c00*/  STL [R1+0xa38], R51 ;  /* 0x000a383301007387 */ /* 0x000fe80000100800 */
[----:B------:R0:W-:Y:S02]  /*16c10*/  STL [R1+0x9f4], R16 ;  /* 0x0009f41001007387 */ /* 0x0001e40000100800 */
[----:B0-----:R-:W-:-:S04]  /*16c20*/  @P0 LOP3.LUT R16, R17, R16, RZ, 0x3c, !PT ;  /* 0x0000001011100212 */ /* 0x001fc800078e3cff */
[----:B------:R-:W-:-:S05]  /*16c30*/  @P0 LOP3.LUT R17, R17, R16, RZ, 0x3c, !PT ;  /* 0x0000001011110212 */ /* 0x000fca00078e3cff */
[----:B------:R0:W2:Y:S01]  /*16c40*/  @P0 LDG.E.U8 R49, desc[UR20][R16.64] ;  /* 0x0000001410310981 */ /* 0x0000a2000c1e1100 */
[----:B------:R-:W-:Y:S01]  /*16c50*/  @!P3 IMAD.IADD R45, R45, 0x1, -R9 ;  /* 0x000000012d2db824 */ /* 0x000fe200078e0a09 */
[----:B------:R-:W-:Y:S02]  /*16c60*/  ISETP.GE.AND P3, PT, R50, RZ, PT ;  /* 0x000000ff3200720c */ /* 0x000fe40003f66270 */
[----:B------:R-:W-:Y:S01]  /*16c70*/  LEA.HI.X.SX32 R50, R43, R5, 0x1, P2 ;  /* 0x000000052b327211 */ /* 0x000fe200010f0eff */
[----:B0-----:R-:W-:-:S04]  /*16c80*/  @P0 IMAD.MOV.U32 R16, RZ, RZ, R51 ;  /* 0x000000ffff100224 */ /* 0x001fc800078e0033 */
[----:B------:R-:W-:-:S05]  /*16c90*/  @P0 IMAD.MOV.U32 R17, RZ, RZ, R50 ;  /* 0x000000ffff110224 */ /* 0x000fca00078e0032 */
[----:B------:R0:W3:Y:S01]  /*16ca0*/  @P0 LDG.E.U8 R61, desc[UR20][R16.64] ;  /* 0x00000014103d0981 */ /* 0x0000e2000c1e1100 */
[----:B------:R-:W-:-:S13]  /*16cb0*/  ISETP.GT.U32.AND P5, PT, R9, R46, PT ;  /* 0x0000002e0900720c */ /* 0x000fda0003fa4070 */
[--C-:B------:R-:W-:Y:S01]  /*16cc0*/  @!P5 IMAD.IADD R46, R46, 0x1, -R9.reuse ;  /* 0x000000012e2ed824 */ /* 0x100fe200078e0a09 */
[----:B------:R-:W-:Y:S01]  /*16cd0*/  ISETP.GT.U32.AND P5, PT, R9, R11, PT ;  /* 0x0000000b0900720c */ /* 0x000fe20003fa4070 */
[----:B--2---:R2:W-:Y:S04]  /*16ce0*/  STL [R1+0x1a4], R49 ;  /* 0x0001a43101007387 */ /* 0x0045e80000100800 */
[----:B--2---:R-:W2:Y:S08]  /*16cf0*/  LDL.LU R49, [R1+0x18b4] ;  /* 0x0018b40001317983 */ /* 0x004eb00000300800 */
[----:B------:R-:W-:Y:S01]  /*16d00*/  @!P5 IMAD.IADD R11, R11, 0x1, -R9 ;  /* 0x000000010b0bd824 */ /* 0x000fe200078e0a09 */
[C---:B------:R-:W-:Y:S01]  /*16d10*/  ISETP.GT.U32.AND P2, PT, R9.reuse, R44, PT ;  /* 0x0000002c0900720c */ /* 0x040fe20003f44070 */
[----:B------:R-:W-:Y:S01]  /*16d20*/  @!P6 IMAD.MOV R46, RZ, RZ, -R46 ;  /* 0x000000ffff2ee224 */ /* 0x000fe200078e0a2e */
[C---:B----4-:R-:W-:Y:S01]  /*16d30*/  ISETP.GT.U32.AND P5, PT, R9.reuse, R48, PT ;  /* 0x000000300900720c */ /* 0x050fe20003fa4070 */
[----:B------:R-:W-:Y:S01]  /*16d40*/  @!P3 IMAD.MOV R45, RZ, RZ, -R45 ;  /* 0x000000ffff2db224 */ /* 0x000fe200078e0a2d */
[----:B------:R-:W-:-:S02]  /*16d50*/  ISETP.GT.U32.AND P6, PT, R9, R11, PT ;  /* 0x0000000b0900720c */ /* 0x000fc40003fc4070 */
[----:B---3--:R-:W-:Y:S02]  /*16d60*/  ISETP.GE.AND P3, PT, R53, RZ, PT ;  /* 0x000000ff3500720c */ /* 0x008fe40003f66270 */
[C---:B------:R-:W-:Y:S02]  /*16d70*/  SEL R46, R47.reuse, R46, !P1 ;  /* 0x0000002e2f2e7207 */ /* 0x040fe40004800000 */
[----:B------:R-:W-:-:S03]  /*16d80*/  SEL R45, R47, R45, !P1 ;  /* 0x0000002d2f2d7207 */ /* 0x000fc60004800000 */
[----:B------:R-:W-:Y:S01]  /*16d90*/  IMAD R46, R46, UR6, RZ ;  /* 0x000000062e2e7c24 */ /* 0x000fe2000f8e02ff */
[----:B------:R3:W-:Y:S01]  /*16da0*/  STL [R1+0xa34], R50 ;  /* 0x000a343201007387 */ /* 0x0007e20000100800 */
[----:B-1----:R-:W-:Y:S01]  /*16db0*/  IMAD R45, R45, UR4, RZ ;  /* 0x000000042d2d7c24 */ /* 0x002fe2000f8e02ff */
[----:B------:R-:W-:Y:S01]  /*16dc0*/  PRMT R52, RZ, 0x7610, R52 ;  /* 0x00007610ff347816 */ /* 0x000fe20000000034 */
[----:B------:R-:W-:Y:S01]  /*16dd0*/  @!P2 IMAD.IADD R44, R44, 0x1, -R9 ;  /* 0x000000012c2ca824 */ /* 0x000fe200078e0a09 */
[----:B------:R-:W-:Y:S01]  /*16de0*/  PRMT R55, RZ, 0x7610, R55 ;  /* 0x00007610ff377816 */ /* 0x000fe20000000037 */
[--C-:B------:R-:W-:Y:S01]  /*16df0*/  @!P5 IMAD.IADD R48, R48, 0x1, -R9.reuse ;  /* 0x000000013030d824 */ /* 0x100fe200078e0a09 */
[CC--:B0-----:R-:W-:Y:S01]  /*16e00*/  IADD3 R16, P5, PT, R46.reuse, R8.reuse, RZ ;  /* 0x000000082e107210 */ /* 0x0c1fe20007fbe0ff */
[----:B------:R-:W-:Y:S01]  /*16e10*/  @!P6 IMAD.IADD R11, R11, 0x1, -R9 ;  /* 0x000000010b0be824 */ /* 0x000fe200078e0a09 */
[C---:B------:R-:W-:Y:S01]  /*16e20*/  IADD3 R53, P6, PT, R45.reuse, R8, RZ ;  /* 0x000000082d357210 */ /* 0x040fe20007fde0ff */
[----:B------:R-:W-:Y:S01]  /*16e30*/  @!P3 IMAD.MOV R44, RZ, RZ, -R44 ;  /* 0x000000ffff2cb224 */ /* 0x000fe200078e0a2c */
[----:B---3--:R-:W3:Y:S01]  /*16e40*/  LDL.LU R50, [R1+0x18b0] ;  /* 0x0018b00001327983 */ /* 0x008ee20000300800 */
[-C--:B------:R-:W-:Y:S01]  /*16e50*/  LEA.HI.X.SX32 R17, R46, R5.reuse, 0x1, P5 ;  /* 0x000000052e117211 */ /* 0x080fe200028f0eff */
[----:B------:R-:W0:Y:S01]  /*16e60*/  LDCU UR4, c[0x0][0x3b0] ;  /* 0x00007600ff0477ac */ /* 0x000e220008000800 */
[----:B------:R-:W-:Y:S01]  /*16e70*/  ISETP.GE.AND P5, PT, R54, RZ, PT ;  /* 0x000000ff3600720c */ /* 0x000fe20003fa6270 */
[----:B------:R-:W4:Y:S01]  /*16e80*/  LDL.LU R51, [R1+0x18ac] ;  /* 0x0018ac0001337983 */ /* 0x000f220000300800 */
[----:B------:R-:W-:Y:S01]  /*16e90*/  LEA.HI.X.SX32 R54, R45, R5, 0x1, P6 ;  /* 0x000000052d367211 */ /* 0x000fe200030f0eff */
[----:B------:R-:W1:Y:S02]  /*16ea0*/  LDCU UR6, c[0x0][0x3b0] ;  /* 0x00007600ff0677ac */ /* 0x000e640008000800 */
[----:B------:R0:W-:Y:S01]  /*16eb0*/  STL [R1+0x1a0], R61 ;  /* 0x0001a03d01007387 */ /* 0x0001e20000100800 */
[----:B------:R-:W-:-:S03]  /*16ec0*/  SEL R44, R47, R44, !P1 ;  /* 0x0000002c2f2c7207 */ /* 0x000fc60004800000 */
[----:B------:R1:W3:Y:S01]  /*16ed0*/  @P0 LDG.E.U8 R52, desc[UR20][R16.64] ;  /* 0x0000001410340981 */ /* 0x0002e2000c1e1100 */
[----:B0-----:R-:W-:-:S03]  /*16ee0*/  IMAD.MOV.U32 R61, RZ, RZ, R57 ;  /* 0x000000ffff3d7224 */ /* 0x001fc600078e0039 */
[----:B------:R-:W3:Y:S04]  /*16ef0*/  LDL R57, [R1+0x1334] ;  /* 0x0013340001397983 */ /* 0x000ee80000100800 */
[----:B------:R1:W-:Y:S01]  /*16f00*/  STL [R1+0xa78], R16 ;  /* 0x000a781001007387 */ /* 0x0003e20000100800 */
[----:B------:R-:W-:Y:S01]  /*16f10*/  IMAD R44, R44, UR5, RZ ;  /* 0x000000052c2c7c24 */ /* 0x000fe2000f8e02ff */
[----:B------:R-:W-:Y:S02]  /*16f20*/  PRMT R56, RZ, 0x7610, R56 ;  /* 0x00007610ff387816 */ /* 0x000fe40000000038 */
[C---:B--2---:R-:W-:Y:S01]  /*16f30*/  ISETP.GT.U32.AND P2, PT, R9.reuse, R49, PT ;  /* 0x000000310900720c */ /* 0x044fe20003f44070 */
[----:B------:R-:W-:Y:S01]  /*16f40*/  STL [R1+0xab8], R53 ;  /* 0x000ab83501007387 */ /* 0x000fe20000100800 */
[----:B-1----:R-:W-:Y:S01]  /*16f50*/  @P0 IMAD.MOV.U32 R16, RZ, RZ, R53 ;  /* 0x000000ffff100224 */ /* 0x002fe200078e0035 */
[----:B------:R-:W-:Y:S01]  /*16f60*/  ISETP.GT.U32.AND P3, PT, R9, R48, PT ;  /* 0x000000300900720c */ /* 0x000fe20003f64070 */
[----:B------:R-:W-:Y:S01]  /*16f70*/  @!P5 IMAD.MOV R11, RZ, RZ, -R11 ;  /* 0x000000ffff0bd224 */ /* 0x000fe200078e0a0b */
[----:B------:R0:W-:Y:S01]  /*16f80*/  STL [R1+0xa74], R17 ;  /* 0x000a741101007387 */ /* 0x0001e20000100800 */
[----:B------:R-:W-:Y:S01]  /*16f90*/  PRMT R71, RZ, 0x7610, R71 ;  /* 0x00007610ff477816 */ /* 0x000fe20000000047 */
[----:B------:R-:W1:Y:S01]  /*16fa0*/  LDCU UR5, c[0x0][0x3b0] ;  /* 0x00007600ff0577ac */ /* 0x000e620008000800 */
[----:B0-----:R-:W-:-:S05]  /*16fb0*/  @P0 IMAD.MOV.U32 R17, RZ, RZ, R54 ;  /* 0x000000ffff110224 */ /* 0x001fca00078e0036 */
[----:B------:R-:W-:Y:S01]  /*16fc0*/  @!P2 IMAD.IADD R49, R49, 0x1, -R9 ;  /* 0x000000013131a824 */ /* 0x000fe200078e0a09 */
[----:B------:R0:W2:Y:S02]  /*16fd0*/  @P0 LDG.E.U8 R55, desc[UR20][R16.64] ;  /* 0x0000001410370981 */ /* 0x0000a4000c1e1100 */
[----:B0-----:R-:W-:-:S04]  /*16fe0*/  IADD3 R16, P2, PT, R44, R8, RZ ;  /* 0x000000082c107210 */ /* 0x001fc80007f5e0ff */
[----:B------:R-:W-:-:S05]  /*16ff0*/  LEA.HI.X.SX32 R17, R44, R5, 0x1, P2 ;  /* 0x000000052c117211 */ /* 0x000fca00010f0eff */
[----:B------:R-:W4:Y:S04]  /*17000*/  @P0 LDG.E.U8 R56, desc[UR20][R16.64] ;  /* 0x0000001410380981 */ /* 0x000f28000c1e1100 */
[----:B------:R-:W-:Y:S04]  /*17010*/  STL [R1+0xab4], R54 ;  /* 0x000ab43601007387 */ /* 0x000fe80000100800 */
[----:B---3--:R0:W-:Y:S01]  /*17020*/  STL [R1+0x19c], R52 ;  /* 0x00019c3401007387 */ /* 0x0081e20000100800 */
[----:B------:R-:W-:-:S03]  /*17030*/  ISETP.GE.AND P6, PT, R57, RZ, PT ;  /* 0x000000ff3900720c */ /* 0x000fc60003fc6270 */
[----:B0-----:R-:W3:Y:S04]  /*17040*/  LDL.LU R52, [R1+0x18a8] ;  /* 0x0018a80001347983 */ /* 0x001ee80000300800 */
[----:B------:R-:W3:Y:S04]  /*17050*/  LDL.LU R54, [R1+0x18a4] ;  /* 0x0018a40001367983 */ /* 0x000ee80000300800 */
[----:B------:R-:W3:Y:S04]  /*17060*/  LDL.LU R53, [R1+0x18a0] ;  /* 0x0018a00001357983 */ /* 0x000ee80000300800 */
[----:B--2---:R0:W-:Y:S04]  /*17070*/  STL [R1+0x198], R55 ;  /* 0x0001983701007387 */ /* 0x0041e80000100800 */
[----:B0-----:R-:W2:Y:S04]  /*17080*/  LDL.LU R55, [R1+0x189c] ;  /* 0x00189c0001377983 */ /* 0x001ea80000300800 */
[----:B------:R-:W2:Y:S04]  /*17090*/  LDL R57, [R1+0x13a8] ;  /* 0x0013a80001397983 */ /* 0x000ea80000100800 */
[----:B------:R-:W-:Y:S04]  /*170a0*/  STL [R1+0xaf0], R16 ;  /* 0x000af01001007387 */ /* 0x000fe80000100800 */
[----:B------:R-:W-:Y:S04]  /*170b0*/  STL [R1+0xaec], R17 ;  /* 0x000aec1101007387 */ /* 0x000fe80000100800 */
[----:B----4-:R0:W-:Y:S04]  /*170c0*/  STL [R1+0x194], R56 ;  /* 0x0001943801007387 */ /* 0x0101e80000100800 */
[----:B0-----:R-:W4:Y:S04]  /*170d0*/  LDL.LU R56, [R1+0x1898] ;  /* 0x0018980001387983 */ /* 0x001f280000300800 */
        /* <DEDUP_REMOVED lines=18> */
[----:B------:R-:W-:-:S05]  /*17200*/  SEL R48, R47, R48, !P1 ;  /* 0x000000302f307207 */ /* 0x000fca0004800000 */
[----:B------:R-:W-:Y:S01]  /*17210*/  IMAD R48, R48, UR4, RZ ;  /* 0x0000000430307c24 */ /* 0x000fe2000f8e02ff */
[----:B------:R-:W-:Y:S01]  /*17220*/  PRMT R59, RZ, 0x7610, R59 ;  /* 0x00007610ff3b7816 */ /* 0x000fe2000000003b */
[----:B------:R-:W1:Y:S04]  /*17230*/  LDCU UR4, c[0x0][0x3b0] ;  /* 0x00007600ff0477ac */ /* 0x000e680008000800 */
[----:B------:R-:W-:Y:S01]  /*17240*/  @!P2 IMAD.IADD R49, R49, 0x1, -R9 ;  /* 0x000000013131a824 */ /* 0x000fe200078e0a09 */
[----:B0-----:R-:W-:-:S04]  /*17250*/  IADD3 R16, P2, PT, R48, R8, RZ ;  /* 0x0000000830107210 */ /* 0x001fc80007f5e0ff */
[----:B------:R-:W-:Y:S02]  /*17260*/  LEA.HI.X.SX32 R17, R48, R5, 0x1, P2 ;  /* 0x0000000530117211 */ /* 0x000fe400010f0eff */
[----:B------:R-:W-:-:S03]  /*17270*/  ISETP.GE.AND P2, PT, R57, RZ, PT ;  /* 0x000000ff3900720c */ /* 0x000fc60003f46270 */
[----:B------:R-:W3:Y:S01]  /*17280*/  @P0 LDG.E.U8 R59, desc[UR20][R16.64] ;  /* 0x00000014103b0981 */ /* 0x000ee2000c1e1100 */
[----:B------:R-:W-:-:S03]  /*17290*/  ISETP.GT.U32.AND P5, PT, R9, R51, PT ;  /* 0x000000330900720c */ /* 0x000fc60003fa4070 */
[----:B--2---:R0:W-:Y:S02]  /*172a0*/  STL [R1+0x190], R71 ;  /* 0x0001904701007387 */ /* 0x0041e40000100800 */
[----:B0-----:R-:W-:Y:S02]  /*172b0*/  IMAD.MOV.U32 R71, RZ, RZ, R61 ;  /* 0x000000ffff477224 */ /* 0x001fe400078e003d */
[----:B------:R-:W2:Y:S04]  /*172c0*/  LDL R61, [R1+0x13e8] ;  /* 0x0013e800013d7983 */ /* 0x000ea80000100800 */
[----:B------:R0:W-:Y:S04]  /*172d0*/  STL [R1+0x358], R16 ;  /* 0x0003581001007387 */ /* 0x0001e80000100800 */
[----:B------:R1:W-:Y:S04]  /*172e0*/  STL [R1+0x354], R17 ;  /* 0x0003541101007387 */ /* 0x0003e80000100800 */
[----:B------:R-:W2:Y:S04]  /*172f0*/  LDL.LU R57, [R1+0x1894] ;  /* 0x0018940001397983 */ /* 0x000ea80000300800 */
[----:B0-----:R-:W2:Y:S01]  /*17300*/  LDL R16, [R1+0x13c8] ;  /* 0x0013c80001107983 */ /* 0x001ea20000100800 */
[----:B------:R-:W-:-:S02]  /*17310*/  @!P5 IMAD.IADD R51, R51, 0x1, -R9 ;  /* 0x000000013333d824 */ /* 0x000fc400078e0a09 */
[----:B------:R-:W-:-:S03]  /*17320*/  @!P3 IMAD.MOV R49, RZ, RZ, -R49 ;  /* 0x000000ffff31b224 */ /* 0x000fc600078e0a31 */
[C---:B------:R-:W-:Y:S02]  /*17330*/  ISETP.GT.U32.AND P6, PT, R9.reuse, R51, PT ;  /* 0x000000330900720c */ /* 0x040fe40003fc4070 */
[----:B---3--:R-:W-:Y:S02]  /*17340*/  ISETP.GT.U32.AND P3, PT, R9, R52, PT ;  /* 0x000000340900720c */ /* 0x008fe40003f64070 */
[----:B------:R-:W-:Y:S02]  /*17350*/  SEL R49, R47, R49, !P1 ;  /* 0x000000312f317207 */ /* 0x000fe40004800000 */
[----:B------:R-:W-:-:S03]  /*17360*/  ISETP.GT.U32.AND P5, PT, R9, R50, PT ;  /* 0x000000320900720c */ /* 0x000fc60003fa4070 */
[----:B-1----:R-:W-:Y:S01]  /*17370*/  IMAD R49, R49, UR5, RZ ;  /* 0x0000000531317c24 */ /* 0x002fe2000f8e02ff */
[----:B------:R0:W-:Y:S01]  /*17380*/  STL [R1+0x18c], R59 ;  /* 0x00018c3b01007387 */ /* 0x0001e20000100800 */
[----:B------:R-:W-:Y:S01]  /*17390*/  PRMT R58, RZ, 0x7610, R58 ;  /* 0x00007610ff3a7816 */ /* 0x000fe2000000003a */
[----:B------:R-:W1:Y:S01]  /*173a0*/  LDCU UR5, c[0x0][0x3b0] ;  /* 0x00007600ff0577ac */ /* 0x000e620008000800 */
[--C-:B------:R-:W-:Y:S01]  /*173b0*/  @!P6 IMAD.IADD R51, R51, 0x1, -R9.reuse ;  /* 0x000000013333e824 */ /* 0x100fe200078e0a09 */
[----:B------:R-:W-:Y:S01]  /*173c0*/  IADD3 R17, P6, PT, R49, R8, RZ ;  /* 0x0000000831117210 */ /* 0x000fe20007fde0ff */
[--C-:B------:R-:W-:Y:S01]  /*173d0*/  @!P3 IMAD.IADD R52, R52, 0x1, -R9.reuse ;  /* 0x000000013434b824 */ /* 0x100fe200078e0a09 */
[----:B0-----:R-:W3:Y:S04]  /*173e0*/  LDL R59, [R1+0x1408] ;  /* 0x00140800013b7983 */ /* 0x001ee80000100800 */
[----:B------:R0:W-:Y:S01]  /*173f0*/  STL [R1+0x398], R17 ;  /* 0x0003981101007387 */ /* 0x0001e20000100800 */
[----:B------:R-:W-:-:S04]  /*17400*/  @!P5 IMAD.IADD R50, R50, 0x1, -R9 ;  /* 0x000000013232d824 */ /* 0x000fc800078e0a09 */
[----:B------:R-:W-:-:S05]  /*17410*/  @!P2 IMAD.MOV R50, RZ, RZ, -R50 ;  /* 0x000000ffff32a224 */ /* 0x000fca00078e0a32 */
[----:B------:R-:W-:-:S05]  /*17420*/  SEL R50, R47, R50, !P1 ;  /* 0x000000322f327207 */ /* 0x000fca0004800000 */
[----:B------:R-:W-:Y:S01]  /*17430*/  IMAD R50, R50, UR4, RZ ;  /* 0x0000000432327c24 */ /* 0x000fe2000f8e02ff */
[----:B------:R-:W-:Y:S01]  /*17440*/  PRMT R62, RZ, 0x7610, R62 ;  /* 0x00007610ff3e7816 */ /* 0x000fe2000000003e */
[----:B------:R-:W0:Y:S01]  /*17450*/  LDCU UR4, c[0x0][0x3b0] ;  /* 0x00007600ff0477ac */ /* 0x000e220008000800 */
[----:B--2---:R-:W-:Y:S02]  /*17460*/  ISETP.GE.AND P3, PT, R16, RZ, PT ;  /* 0x000000ff1000720c */ /* 0x004fe40003f66270 */
[----:B------:R-:W-:-:S04]  /*17470*/  LEA.HI.X.SX32 R16, R49, R5, 0x1, P6 ;  /* 0x0000000531107211 */ /* 0x000fc800030f0eff */
[-C--:B0-----:R-:W-:Y:S01]  /*17480*/  @P0 LOP3.LUT R17, R17, R16.reuse, RZ, 0x3c, !PT ;  /* 0x0000001011110212 */ /* 0x081fe200078e3cff */
[----:B------:R0:W-:Y:S01]  /*17490*/  STL [R1+0x394], R16 ;  /* 0x0003941001007387 */ /* 0x0001e20000100800 */
[----:B------:R-:W-:Y:S02]  /*174a0*/  ISETP.GT.U32.AND P6, PT, R9, R53, PT ;  /* 0x000000350900720c */ /* 0x000fe40003fc4070 */
[----:B0-----:R-:W-:-:S04]  /*174b0*/  @P0 LOP3.LUT R16, R17, R16, RZ, 0x3c, !PT ;  /* 0x0000001011100212 */ /* 0x001fc800078e3cff */
[----:B------:R-:W-:-:S05]  /*174c0*/  @P0 LOP3.LUT R17, R17, R16, RZ, 0x3c, !PT ;  /* 0x0000001011110212 */ /* 0x000fca00078e3cff */
[----:B------:R0:W2:Y:S02]  /*174d0*/  @P0 LDG.E.U8 R58, desc[UR20][R16.64] ;  /* 0x00000014103a0981 */ /* 0x0000a4000c1e1100 */
[----:B------:R-:W-:Y:S01]  /*174e0*/  @!P6 IMAD.IADD R53, R53, 0x1, -R9 ;  /* 0x000000013535e824 */ /* 0x000fe200078e0a09 */
[----:B0-----:R-:W-:-:S04]  /*174f0*/  IADD3 R16, P6, PT, R50, R8, RZ ;  /* 0x0000000832107210 */ /* 0x001fc80007fde0ff */
[----:B------:R-:W-:-:S05]  /*17500*/  LEA.HI.X.SX32 R17, R50, R5, 0x1, P6 ;  /* 0x0000000532117211 */ /* 0x000fca00030f0eff */
[----:B------:R0:W4:Y:S01]  /*17510*/  @P0 LDG.E.U8 R62, desc[UR20][R16.64] ;  /* 0x00000014103e0981 */ /* 0x000122000c1e1100 */
[----:B------:R-:W-:Y:S01]  /*17520*/  ISETP.GT.U32.AND P2, PT, R9, R52, PT ;  /* 0x000000340900720c */ /* 0x000fe20003f44070 */
[----:B------:R-:W-:Y:S01]  /*17530*/  @!P3 IMAD.MOV R51, RZ, RZ, -R51 ;  /* 0x000000ffff33b224 */ /* 0x000fe200078e0a33 */
[----:B------:R-:W-:-:S04]  /*17540*/  ISETP.GE.AND P3, PT, R61, RZ, PT ;  /* 0x000000ff3d00720c */ /* 0x000fc80003f66270 */
[----:B------:R-:W-:-:S05]  /*17550*/  SEL R51, R47, R51, !P1 ;  /* 0x000000332f337207 */ /* 0x000fca0004800000 */
[----:B-1----:R-:W-:Y:S01]  /*17560*/  IMAD R51, R51, UR5, RZ ;  /* 0x0000000533337c24 */ /* 0x002fe2000f8e02ff */
[----:B------:R-:W-:Y:S01]  /*17570*/  PRMT R66, RZ, 0x7610, R66 ;  /* 0x00007610ff427816 */ /* 0x000fe20000000042 */
[----:B------:R-:W-:Y:S01]  /*17580*/  @!P2 IMAD.IADD R52, R52, 0x1, -R9 ;  /* 0x000000013434a824 */ /* 0x000fe200078e0a09 */
[----:B---3--:R-:W-:Y:S01]  /*17590*/  ISETP.GE.AND P2, PT, R59, RZ, PT ;  /* 0x000000ff3b00720c */ /* 0x008fe20003f46270 */
[----:B------:R-:W1:Y:S01]  /*175a0*/  LDCU UR5, c[0x0][0x3b0] ;  /* 0x00007600ff0577ac */ /* 0x000e620008000800 */
[----:B------:R-:W-:Y:S02]  /*175b0*/  IADD3 R59, P6, PT, R51, R8, RZ ;  /* 0x00000008333b7210 */ /* 0x000fe40007fde0ff */
[----:B------:R-:W-:Y:S01]  /*175c0*/  ISETP.GT.U32.AND P5, PT, R9, R54, PT ;  /* 0x000000360900720c */ /* 0x000fe20003fa4070 */
[----:B--2---:R2:W-:Y:S04]  /*175d0*/  STL [R1+0x188], R58 ;  /* 0x0001883a01007387 */ /* 0x0045e80000100800 */
[----:B--2---:R-:W2:Y:S04]  /*175e0*/  LDL.LU R58, [R1+0x1890] ;  /* 0x00189000013a7983 */ /* 0x004ea80000300800 */
[----:B------:R-:W3:Y:S04]  /*175f0*/  LDL R61, [R1+0x1424] ;  /* 0x00142400013d7983 */ /* 0x000ee80000100800 */
[----:B------:R0:W-:Y:S04]  /*17600*/  STL [R1+0x3d8], R16 ;  /* 0x0003d81001007387 */ /* 0x0001e80000100800 */
[----:B------:R1:W-:Y:S01]  /*17610*/  STL [R1+0x3d4], R17 ;  /* 0x0003d41101007387 */ /* 0x0003e20000100800 */
[----:B0-----:R-:W-:-:S03]  /*17620*/  @P0 IMAD.MOV.U32 R16, RZ, RZ, R59 ;  /* 0x000000ffff100224 */ /* 0x001fc600078e003b */
[----:B----4-:R0:W-:Y:S01]  /*17630*/  STL [R1+0x180], R62 ;  /* 0x0001803e01007387 */ /* 0x0101e20000100800 */
[----:B-1----:R-:W-:-:S05]  /*17640*/  LEA.HI.X.SX32 R17, R51, R5, 0x1, P6 ;  /* 0x0000000533117211 */ /* 0x002fca00030f0eff */
[----:B------:R1:W4:Y:S04]  /*17650*/  @P0 LDG.E.U8 R66, desc[UR20][R16.64] ;  /* 0x0000001410420981 */ /* 0x000328000c1e1100 */
[----:B0-----:R-:W2:Y:S01]  /*17660*/  LDL R62, [R1+0x1450] ;  /* 0x00145000013e7983 */ /* 0x001ea20000100800 */
[----:B------:R-:W-:-:S05]  /*17670*/  @!P5 IMAD.IADD R54, R54, 0x1, -R9 ;  /* 0x000000013636d824 */ /* 0x000fca00078e0a09 */
[----:B------:R-:W-:Y:S01]  /*17680*/  ISETP.GT.U32.AND P5, PT, R9, R54, PT ;  /* 0x000000360900720c */ /* 0x000fe20003fa4070 */
[----:B------:R-:W-:-:S12]  /*17690*/  @!P3 IMAD.MOV R52, RZ, RZ, -R52 ;  /* 0x000000ffff34b224 */ /* 0x000fd800078e0a34 */
[----:B------:R-:W-:Y:S01]  /*176a0*/  @!P5 IMAD.IADD R54, R54, 0x1, -R9 ;  /* 0x000000013636d824 */ /* 0x000fe200078e0a09 */
[C---:B------:R-:W-:Y:S02]  /*176b0*/  ISETP.GT.U32.AND P5, PT, R9.reuse, R55, PT ;  /* 0x000000370900720c */ /* 0x040fe40003fa4070 */
[C---:B------:R-:W-:Y:S02]  /*176c0*/  ISETP.GT.U32.AND P3, PT, R9.reuse, R53, PT ;  /* 0x000000350900720c */ /* 0x040fe40003f64070 */
[----:B------:R-:W-:Y:S01]  /*176d0*/  ISETP.GT.U32.AND P6, PT, R9, R56, PT ;  /* 0x000000380900720c */ /* 0x000fe20003fc4070 */
[----:B------:R-:W-:Y:S01]  /*176e0*/  @!P2 IMAD.MOV R54, RZ, RZ, -R54 ;  /* 0x000000ffff36a224 */ /* 0x000fe200078e0a36 */
[----:B------:R-:W-:-:S07]  /*176f0*/  SEL R52, R47, R52, !P1 ;  /* 0x000000342f347207 */ /* 0x000fce0004800000 */
[----:B------:R-:W-:Y:S01]  /*17700*/  @!P5 IMAD.IADD R55, R55, 0x1, -R9 ;  /* 0x000000013737d824 */ /* 0x000fe200078e0a09 */
[----:B------:R-:W-:-:S04]  /*17710*/  SEL R54, R47, R54, !P1 ;  /* 0x000000362f367207 */ /* 0x000fc80004800000 */
[----:B------:R-:W-:Y:S01]  /*17720*/  ISETP.GT.U32.AND P5, PT, R9, R55, PT ;  /* 0x000000370900720c */ /* 0x000fe20003fa4070 */
[----:B------:R-:W-:Y:S01]  /*17730*/  IMAD R52, R52, UR6, RZ ;  /* 0x0000000634347c24 */ /* 0x000fe2000f8e02ff */
[----:B------:R0:W-:Y:S01]  /*17740*/  STL [R1+0x438], R59 ;  /* 0x0004383b01007387 */ /* 0x0001e20000100800 */
[--C-:B------:R-:W-:Y:S01]  /*17750*/  @!P3 IMAD.IADD R53, R53, 0x1, -R9.reuse ;  /* 0x000000013535b824 */ /* 0x100fe200078e0a09 */
[----:B------:R-:W-:Y:S01]  /*17760*/  PRMT R60, RZ, 0x7610, R60 ;  /* 0x00007610ff3c7816 */ /* 0x000fe2000000003c */
[----:B------:R-:W-:Y:S02]  /*17770*/  IMAD R54, R54, UR4, RZ ;  /* 0x0000000436367c24 */ /* 0x000fe4000f8e02ff */
[----:B------:R-:W-:Y:S01]  /*17780*/  @!P6 IMAD.IADD R56, R56, 0x1, -R9 ;  /* 0x000000013838e824 */ /* 0x000fe200078e0a09 */
[C---:B-1----:R-:W-:Y:S01]  /*17790*/  IADD3 R16, P6, PT, R52.reuse, R8, RZ ;  /* 0x0000000834107210 */ /* 0x042fe20007fde0ff */
[----:B------:R1:W-:Y:S01]  /*177a0*/  STL [R1+0x434], R17 ;  /* 0x0004341101007387 */ /* 0x0003e20000100800 */
[----:B------:R-:W-:Y:S01]  /*177b0*/  PRMT R63, RZ, 0x7610, R63 ;  /* 0x00007610ff3f7816 */ /* 0x000fe2000000003f */
[----:B------:R-:W2:Y:S01]  /*177c0*/  LDCU UR4, c[0x0][0x3b0] ;  /* 0x00007600ff0477ac */ /* 0x000ea20008000800 */
[----:B------:R-:W-:Y:S01]  /*177d0*/  ISETP.GT.U32.AND P3, PT, R9, R56, PT ;  /* 0x000000380900720c */ /* 0x000fe20003f64070 */
[----:B------:R-:W-:Y:S01]  /*177e0*/  @!P5 IMAD.IADD R55, R55, 0x1, -R9 ;  /* 0x000000013737d824 */ /* 0x000fe200078e0a09 */
[----:B0-----:R-:W2:Y:S01]  /*177f0*/  LDL.LU R59, [R1+0x188c] ;  /* 0x00188c00013b7983 */ /* 0x001ea20000300800 */
[----:B------:R-:W-:Y:S01]  /*17800*/  PRMT R65, RZ, 0x7610, R65 ;  /* 0x00007610ff417816 */ /* 0x000fe20000000041 */
[----:B------:R-:W0:Y:S01]  /*17810*/  LDCU UR6, c[0x0][0x3b0] ;  /* 0x00007600ff0677ac */ /* 0x000e220008000800 */
[----:B-1----:R-:W-:-:S05]  /*17820*/  LEA.HI.X.SX32 R17, R52, R5, 0x1, P6 ;  /* 0x0000000534117211 */ /* 0x002fca00030f0eff */
[----:B------:R1:W2:Y:S03]  /*17830*/  @P0 LDG.E.U8 R60, desc[UR20][R16.64] ;  /* 0x00000014103c0981 */ /* 0x0002a6000c1e1100 */
[----:B------:R-:W-:Y:S01]  /*17840*/  @!P3 IMAD.IADD R56, R56, 0x1, -R9 ;  /* 0x000000013838b824 */ /* 0x000fe200078e0a09 */
[----:B---3--:R-:W-:-:S13]  /*17850*/  ISETP.GE.AND P2, PT, R61, RZ, PT ;  /* 0x000000ff3d00720c */ /* 0x008fda0003f46270 */
[----:B------:R-:W-:Y:S01]  /*17860*/  @!P2 IMAD.MOV R53, RZ, RZ, -R53 ;  /* 0x000000ffff35a224 */ /* 0x000fe200078e0a35 */
[----:B------:R-:W-:-:S04]  /*17870*/  IADD3 R61, P2, PT, R54, R8, RZ ;  /* 0x00000008363d7210 */ /* 0x000fc80007f5e0ff */
[----:B------:R-:W-:Y:S01]  /*17880*/  SEL R53, R47, R53, !P1 ;  /* 0x000000352f357207 */ /* 0x000fe20004800000 */
[----:B----4-:R3:W-:Y:S01]  /*17890*/  STL [R1+0x17c], R66 ;  /* 0x00017c4201007387 */ /* 0x0107e20000100800 */
[----:B--2---:R-:W-:Y:S02]  /*178a0*/  ISETP.GE.AND P5, PT, R62, RZ, PT ;  /* 0x000000ff3e00720c */ /* 0x004fe40003fa6270 */
[----:B------:R-:W-:Y:S01]  /*178b0*/  LEA.HI.X.SX32 R62, R54, R5, 0x1, P2 ;  /* 0x00000005363e7211 */ /* 0x000fe200010f0eff */
[----:B---3--:R-:W2:Y:S04]  /*178c0*/  LDL R66, [R1+0x1468] ;  /* 0x0014680001427983 */ /* 0x008ea80000100800 */
[----:B------:R1:W-:Y:S01]  /*178d0*/  STL [R1+0x478], R16 ;  /* 0x0004781001007387 */ /* 0x0003e20000100800 */
[----:B------:R-:W-:-:S05]  /*178e0*/  IMAD R53, R53, UR5, RZ ;  /* 0x0000000535357c24 */ /* 0x000fca000f8e02ff */
[----:B------:R-:W-:Y:S01]  /*178f0*/  @!P5 IMAD.MOV R55, RZ, RZ, -R55 ;  /* 0x000000ffff37d224 */ /* 0x000fe200078e0a37 */
[----:B------:R-:W-:Y:S01]  /*17900*/  STL [R1+0x4b8], R61 ;  /* 0x0004b83d01007387 */ /* 0x000fe20000100800 */
[----:B------:R-:W-:Y:S01]  /*17910*/  PRMT R80, RZ, 0x7610, R80 ;  /* 0x00007610ff507816 */ /* 0x000fe20000000050 */
[----:B------:R-:W3:Y:S02]  /*17920*/  LDCU UR5, c[0x0][0x3b0] ;  /* 0x00007600ff0577ac */ /* 0x000ee40008000800 */
[----:B------:R4:W-:Y:S01]  /*17930*/  STL [R1+0x474], R17 ;  /* 0x0004741101007387 */ /* 0x0009e20000100800 */
[----:B-1----:R-:W-:Y:S02]  /*17940*/  @P0 IMAD.MOV.U32 R16, RZ, RZ, R61 ;  /* 0x000000ffff100224 */ /* 0x002fe400078e003d */
[----:B----4-:R-:W-:-:S05]  /*17950*/  @P0 IMAD.MOV.U32 R17, RZ, RZ, R62 ;  /* 0x000000ffff110224 */ /* 0x010fca00078e003e */
[----:B------:R1:W4:Y:S02]  /*17960*/  @P0 LDG.E.U8 R63, desc[UR20][R16.64] ;  /* 0x00000014103f0981 */ /* 0x000324000c1e1100 */
[----:B-1----:R-:W-:-:S04]  /*17970*/  IADD3 R16, P3, PT, R53, R8, RZ ;  /* 0x0000000835107210 */ /* 0x002fc80007f7e0ff */
[----:B------:R-:W-:-:S05]  /*17980*/  LEA.HI.X.SX32 R17, R53, R5, 0x1, P3 ;  /* 0x0000000535117211 */ /* 0x000fca00018f0eff */
[----:B------:R-:W3:Y:S04]  /*17990*/  @P0 LDG.E.U8 R65, desc[UR20][R16.64] ;  /* 0x0000001410410981 */ /* 0x000ee8000c1e1100 */
[----:B------:R-:W-:Y:S04]  /*179a0*/  STL [R1+0x4b4], R62 ;  /* 0x0004b43e01007387 */ /* 0x000fe80000100800 */
[----:B------:R1:W-:Y:S04]  /*179b0*/  STL [R1+0x178], R60 ;  /* 0x0001783c01007387 */ /* 0x0003e80000100800 */
[----:B-1----:R-:W3:Y:S04]  /*179c0*/  LDL.LU R60, [R1+0x1888] ;  /* 0x00188800013c7983 */ /* 0x002ee80000300800 */
[----:B------:R-:W3:Y:S04]  /*179d0*/  LDL.LU R62, [R1+0x1884] ;  /* 0x00188400013e7983 */ /* 0x000ee80000300800 */
[----:B------:R-:W3:Y:S01]  /*179e0*/  LDL.LU R61, [R1+0x1880] ;  /* 0x00188000013d7983 */ /* 0x000ee20000300800 */
[----:B--2---:R-:W-:-:S03]  /*179f0*/  ISETP.GE.AND P6, PT, R66, RZ, PT ;  /* 0x000000ff4200720c */ /* 0x004fc60003fc6270 */
[----:B----4-:R1:W-:Y:S04]  /*17a00*/  STL [R1+0x174], R63 ;  /* 0x0001743f01007387 */ /* 0x0103e80000100800 */
[----:B-1----:R-:W2:Y:S04]  /*17a10*/  LDL.LU R63, [R1+0x187c] ;  /* 0x00187c00013f7983 */ /* 0x002ea80000300800 */
[----:B------:R-:W4:Y:S04]  /*17a20*/  LDL R66, [R1+0x14ac] ;  /* 0x0014ac0001427983 */ /* 0x000f280000100800 */
[----:B------:R-:W-:Y:S04]  /*17a30*/  STL [R1+0x4f8], R16 ;  /* 0x0004f81001007387 */ /* 0x000fe80000100800 */
[----:B------:R-:W-:Y:S04]  /*17a40*/  STL [R1+0x4f4], R17 ;  /* 0x0004f41101007387 */ /* 0x000fe80000100800 */
[----:B---3--:R1:W-:Y:S04]  /*17a50*/  STL [R1+0x170], R65 ;  /* 0x0001704101007387 */ /* 0x0083e80000100800 */
[----:B-1----:R-:W3:Y:S04]  /*17a60*/  LDL.LU R65, [R1+0x1878] ;  /* 0x0018780001417983 */ /* 0x002ee80000300800 */
[----:B------:R-:W2:Y:S01]  /*17a70*/  LDL R16, [R1+0x1480] ;  /* 0x0014800001107983 */ /* 0x000ea20000100800 */
[----:B------:R-:W-:-:S02]  /*17a80*/  ISETP.GT.U32.AND P5, PT, R9, R58, PT ;  /* 0x0000003a0900720c */ /* 0x000fc40003fa4070 */
[----:B------:R-:W-:Y:S01]  /*17a90*/  SEL R55, R47, R55, !P1 ;  /* 0x000000372f377207 */ /* 0x000fe20004800000 */
[----:B------:R-:W-:-:S04]  /*17aa0*/  @!P6 IMAD.MOV R56, RZ, RZ, -R56 ;  /* 0x000000ffff38e224 */ /* 0x000fc800078e0a38 */
[----:B------:R-:W-:-:S06]  /*17ab0*/  IMAD R55, R55, UR7, RZ ;  /* 0x0000000737377c24 */ /* 0x000fcc000f8e02ff */
[----:B------:R-:W-:Y:S01]  /*17ac0*/  @!P5 IMAD.IADD R58, R58, 0x1, -R9 ;  /* 0x000000013a3ad824 */ /* 0x000fe200078e0a09 */
[C---:B------:R-:W-:Y:S01]  /*17ad0*/  IADD3 R17, P6, PT, R55.reuse, R8, RZ ;  /* 0x0000000837117210 */ /* 0x040fe20007fde0ff */
[----:B------:R-:W1:Y:S04]  /*17ae0*/  LDCU UR7, c[0x0][0x3b0] ;  /* 0x00007600ff0777ac */ /* 0x000e680008000800 */
        /* <DEDUP_REMOVED lines=14> */
[----:B------:R-:W1:Y:S10]  /*17bd0*/  LDCU UR4, c[0x0][0x3b0] ;  /* 0x00007600ff0477ac */ /* 0x000e740008000800 */
[----:B------:R-:W-:Y:S01]  /*17be0*/  @!P2 IMAD.IADD R57, R57, 0x1, -R9 ;  /* 0x000000013939a824 */ /* 0x000fe200078e0a09 */
[----:B0-----:R-:W-:-:S04]  /*17bf0*/  IADD3 R16, P2, PT, R56, R8, RZ ;  /* 0x0000000838107210 */ /* 0x001fc80007f5e0ff */
[----:B------:R-:W-:Y:S02]  /*17c00*/  LEA.HI.X.SX32 R17, R56, R5, 0x1, P2 ;  /* 0x0000000538117211 */ /* 0x000fe400010f0eff */
[----:B----4-:R-:W-:-:S03]  /*17c10*/  ISETP.GE.AND P2, PT, R66, RZ, PT ;  /* 0x000000ff4200720c */ /* 0x010fc60003f46270 */
[----:B------:R-:W4:Y:S04]  /*17c20*/  @P0 LDG.E.U8 R68, desc[UR20][R16.64] ;  /* 0x0000001410440981 */ /* 0x000f28000c1e1100 */
[----:B--2---:R0:W-:Y:S02]  /*17c30*/  STL [R1+0x16c], R80 ;  /* 0x00016c5001007387 */ /* 0x0041e40000100800 */
[----:B0-----:R-:W-:Y:S02]  /*17c40*/  IMAD.MOV.U32 R80, RZ, RZ, R71 ;  /* 0x000000ffff507224 */ /* 0x001fe400078e0047 */
[----:B------:R-:W2:Y:S04]  /*17c50*/  LDL R71, [R1+0x14f0] ;  /* 0x0014f00001477983 */ /* 0x000ea80000100800 */
[----:B------:R0:W-:Y:S04]  /*17c60*/  STL [R1+0x578], R16 ;  /* 0x0005781001007387 */ /* 0x0001e80000100800 */
[----:B------:R1:W-:Y:S04]  /*17c70*/  STL [R1+0x574], R17 ;  /* 0x0005741101007387 */ /* 0x0003e80000100800 */
[----:B------:R-:W2:Y:S04]  /*17c80*/  LDL.LU R66, [R1+0x1874] ;  /* 0x0018740001427983 */ /* 0x000ea80000300800 */
[----:B0-----:R-:W2:Y:S01]  /*17c90*/  LDL R16, [R1+0x14c4] ;  /* 0x0014c40001107983 */ /* 0x001ea20000100800 */
[C---:B------:R-:W-:Y:S01]  /*17ca0*/  ISETP.GT.U32.AND P3, PT, R9.reuse, R59, PT ;  /* 0x0000003b0900720c */ /* 0x040fe20003f64070 */
[----:B------:R-:W-:Y:S01]  /*17cb0*/  @!P5 IMAD.MOV R57, RZ, RZ, -R57 ;  /* 0x000000ffff39d224 */ /* 0x000fe200078e0a39 */
[----:B------:R-:W-:-:S11]  /*17cc0*/  ISETP.GT.U32.AND P5, PT, R9, R60, PT ;  /* 0x0000003c0900720c */ /* 0x000fd60003fa4070 */
[----:B------:R-:W-:Y:S01]  /*17cd0*/  @!P3 IMAD.IADD R59, R59, 0x1, -R9 ;  /* 0x000000013b3bb824 */ /* 0x000fe200078e0a09 */
[----:B------:R-:W-:-:S04]  /*17ce0*/  SEL R57, R47, R57, !P1 ;  /* 0x000000392f397207 */ /* 0x000fc80004800000 */
[----:B------:R-:W-:Y:S01]  /*17cf0*/  ISETP.GT.U32.AND P3, PT, R9, R59, PT ;  /* 0x0000003b0900720c */ /* 0x000fe20003f64070 */
[----:B------:R-:W-:Y:S01]  /*17d00*/  IMAD R57, R57, UR5, RZ ;  /* 0x0000000539397c24 */ /* 0x000fe2000f8e02ff */
[----:B------:R-:W-:Y:S01]  /*17d10*/  ISETP.GT.U32.AND P6, PT, R9, R58, PT ;  /* 0x0000003a0900720c */ /* 0x000fe20003fc4070 */
[----:B------:R-:W-:Y:S01]  /*17d20*/  @!P5 IMAD.IADD R60, R60, 0x1, -R9 ;  /* 0x000000013c3cd824 */ /* 0x000fe200078e0a09 */
[----:B----4-:R0:W-:Y:S01]  /*17d30*/  STL [R1+0x168], R68 ;  /* 0x0001684401007387 */ /* 0x0101e20000100800 */
[----:B------:R-:W-:Y:S01]  /*17d40*/  PRMT R67, RZ, 0x7610, R67 ;  /* 0x00007610ff437816 */ /* 0x000fe20000000043 */
[----:B------:R-:W4:Y:S07]  /*17d50*/  LDCU UR5, c[0x0][0x3b0] ;  /* 0x00007600ff0577ac */ /* 0x000f2e0008000800 */
[--C-:B------:R-:W-:Y:S01]  /*17d60*/  @!P3 IMAD.IADD R59, R59, 0x1, -R9.reuse ;  /* 0x000000013b3bb824 */ /* 0x100fe200078e0a09 */
[----:B-1----:R-:W-:Y:S01]  /*17d70*/  IADD3 R17, P3, PT, R57, R8, RZ ;  /* 0x0000000839117210 */ /* 0x002fe20007f7e0ff */
[----:B0-----:R-:W3:Y:S04]  /*17d80*/  LDL R68, [R1+0x1508] ;  /* 0x0015080001447983 */ /* 0x001ee80000100800 */
[----:B------:R0:W-:Y:S01]  /*17d90*/  STL [R1+0x5b8], R17 ;  /* 0x0005b81101007387 */ /* 0x0001e20000100800 */
[----:B------:R-:W-:-:S04]  /*17da0*/  @!P6 IMAD.IADD R58, R58, 0x1, -R9 ;  /* 0x000000013a3ae824 */ /* 0x000fc800078e0a09 */
[----:B------:R-:W-:-:S05]  /*17db0*/  @!P2 IMAD.MOV R58, RZ, RZ, -R58 ;  /* 0x000000ffff3aa224 */ /* 0x000fca00078e0a3a */
[----:B------:R-:W-:-:S05]  /*17dc0*/  SEL R58, R47, R58, !P1 ;  /* 0x0000003a2f3a7207 */ /* 0x000fca0004800000 */
[----:B------:R-:W-:Y:S01]  /*17dd0*/  IMAD R58, R58, UR4, RZ ;  /* 0x000000043a3a7c24 */ /* 0x000fe2000f8e02ff */
[----:B------:R-:W-:Y:S01]  /*17de0*/  PRMT R70, RZ, 0x7610, R70 ;  /* 0x00007610ff467816 */ /* 0x000fe20000000046 */
[----:B------:R-:W1:Y:S01]  /*17df0*/  LDCU UR4, c[0x0][0x3b0] ;  /* 0x00007600ff0477ac */ /* 0x000e620008000800 */
        /* <DEDUP_REMOVED lines=11> */
[----:B------:R0:W2:Y:S01]  /*17eb0*/  @P0 LDG.E.U8 R70, desc[UR20][R16.64] ;  /* 0x0000001410460981 */ /* 0x0000a2000c1e1100 */
[----:B------:R-:W-:Y:S01]  /*17ec0*/  ISETP.GT.U32.AND P2, PT, R9, R60, PT ;  /* 0x0000003c0900720c */ /* 0x000fe20003f44070 */
[----:B------:R-:W-:Y:S01]  /*17ed0*/  @!P5 IMAD.MOV R59, RZ, RZ, -R59 ;  /* 0x000000ffff3bd224 */ /* 0x000fe200078e0a3b */
[----:B------:R-:W-:-:S04]  /*17ee0*/  ISETP.GE.AND P5, PT, R71, RZ, PT ;  /* 0x000000ff4700720c */ /* 0x000fc80003fa6270 */
[----:B------:R-:W-:-:S05]  /*17ef0*/  SEL R59, R47, R59, !P1 ;  /* 0x0000003b2f3b7207 */ /* 0x000fca0004800000 */
[----:B----4-:R-:W-:Y:S01]  /*17f00*/  IMAD R59, R59, UR5, RZ ;  /* 0x000000053b3b7c24 */ /* 0x010fe2000f8e02ff */
[----:B------:R-:W-:Y:S01]  /*17f10*/  PRMT R91, RZ, 0x7610, R91 ;  /* 0x00007610ff5b7816 */ /* 0x000fe2000000005b */
[----:B------:R-:W-:Y:S01]  /*17f20*/  @!P2 IMAD.IADD R60, R60, 0x1, -R9 ;  /* 0x000000013c3ca824 */ /* 0x000fe200078e0a09 */
[----:B---3--:R-:W-:Y:S01]  /*17f30*/  ISETP.GE.AND P2, PT, R68, RZ, PT ;  /* 0x000000ff4400720c */ /* 0x008fe20003f46270 */
[----:B------:R-:W3:Y:S02]  /*17f40*/  LDCU UR5, c[0x0][0x3b0] ;  /* 0x00007600ff0577ac */ /* 0x000ee40008000800 */
[----:B------:R-:W-:Y:S01]  /*17f50*/  @!P5 IMAD.MOV R60, RZ, RZ, -R60 ;  /* 0x000000ffff3cd224 */ /* 0x000fe200078e0a3c */
[----:B------:R-:W-:Y:S01]  /*17f60*/  IADD3 R68, P5, PT, R59, R8, RZ ;  /* 0x000000083b447210 */ /* 0x000fe20007fbe0ff */
[----:B--2---:R2:W-:Y:S04]  /*17f70*/  STL [R1+0x164], R67 ;  /* 0x0001644301007387 */ /* 0x0045e80000100800 */
[----:B--2---:R-:W2:Y:S04]  /*17f80*/  LDL.LU R67, [R1+0x1870] ;  /* 0x0018700001437983 */ /* 0x004ea80000300800 */
[----:B------:R-:W4:Y:S04]  /*17f90*/  LDL R71, [R1+0x1524] ;  /* 0x0015240001477983 */ /* 0x000f280000100800 */
[----:B------:R0:W-:Y:S04]  /*17fa0*/  STL [R1+0x5f8], R16 ;  /* 0x0005f81001007387 */ /* 0x0001e80000100800 */
[----:B------:R1:W-:Y:S01]  /*17fb0*/  STL [R1+0x5f4], R17 ;  /* 0x0005f41101007387 */ /* 0x0003e20000100800 */
[----:B0-----:R-:W-:-:S03]  /*17fc0*/  @P0 IMAD.MOV.U32 R16, RZ, RZ, R68 ;  /* 0x000000ffff100224 */ /* 0x001fc600078e0044 */
[----:B------:R0:W-:Y:S01]  /*17fd0*/  STL [R1+0x15c], R70 ;  /* 0x00015c4601007387 */ /* 0x0001e20000100800 */
[----:B-1----:R-:W-:-:S05]  /*17fe0*/  LEA.HI.X.SX32 R17, R59, R5, 0x1, P5 ;  /* 0x000000053b117211 */ /* 0x002fca00028f0eff */
[----:B------:R1:W2:Y:S04]  /*17ff0*/  @P0 LDG.E.U8 R91, desc[UR20][R16.64] ;  /* 0x00000014105b0981 */ /* 0x0002a8000c1e1100 */
[----:B0-----:R-:W3:Y:S01]  /*18000*/  LDL R70, [R1+0x1550] ;  /* 0x0015500001467983 */ /* 0x001ee20000100800 */
[C---:B------:R-:W-:Y:S02]  /*18010*/  ISETP.GT.U32.AND P6, PT, R9.reuse, R62, PT ;  /* 0x0000003e0900720c */ /* 0x040fe40003fc4070 */
[----:B------:R-:W-:-:S11]  /*18020*/  ISETP.GT.U32.AND P3, PT, R9, R63, PT ;  /* 0x0000003f0900720c */ /* 0x000fd60003f64070 */
[----:B------:R-:W-:-:S05]  /*18030*/  @!P6 IMAD.IADD R62, R62, 0x1, -R9 ;  /* 0x000000013e3ee824 */ /* 0x000fca00078e0a09 */
[----:B------:R-:W-:Y:S01]  /*18040*/  ISETP.GT.U32.AND P6, PT, R9, R62, PT ;  /* 0x0000003e0900720c */ /* 0x000fe20003fc4070 */
[----:B------:R-:W-:Y:S01]  /*18050*/  @!P3 IMAD.IADD R63, R63, 0x1, -R9 ;  /* 0x000000013f3fb824 */ /* 0x000fe200078e0a09 */
[----:B------:R-:W-:Y:S02]  /*18060*/  ISETP.GT.U32.AND P5, PT, R9, R65, PT ;  /* 0x000000410900720c */ /* 0x000fe40003fa4070 */
[----:B------:R-:W-:-:S09]  /*18070*/  SEL R60, R47, R60, !P1 ;  /* 0x0000003c2f3c7207 */ /* 0x000fd20004800000 */
[----:B------:R-:W-:Y:S01]  /*18080*/  @!P6 IMAD.IADD R62, R62, 0x1, -R9 ;  /* 0x000000013e3ee824 */ /* 0x000fe200078e0a09 */
[----:B------:R-:W-:-:S03]  /*18090*/  ISETP.GT.U32.AND P6, PT, R9, R61, PT ;  /* 0x0000003d0900720c */ /* 0x000fc60003fc4070 */
[----:B------:R-:W-:Y:S01]  /*180a0*/  @!P2 IMAD.MOV R62, RZ, RZ, -R62 ;  /* 0x000000ffff3ea224 */ /* 0x000fe200078e0a3e */
[----:B------:R-:W-:-:S04]  /*180b0*/  ISETP.GT.U32.AND P2, PT, R9, R63, PT ;  /* 0x0000003f0900720c */ /* 0x000fc80003f44070 */
[----:B------:R-:W-:Y:S01]  /*180c0*/  SEL R62, R47, R62, !P1 ;  /* 0x0000003e2f3e7207 */ /* 0x000fe20004800000 */
[----:B------:R-:W-:Y:S01]  /*180d0*/  IMAD R60, R60, UR6, RZ ;  /* 0x000000063c3c7c24 */ /* 0x000fe2000f8e02ff */
[----:B------:R0:W-:Y:S01]  /*180e0*/  STL [R1+0x638], R68 ;  /* 0x0006384401007387 */ /* 0x0001e20000100800 */
[----:B------:R-:W-:Y:S01]  /*180f0*/  @!P5 IMAD.IADD R65, R65, 0x1, -R9 ;  /* 0x000000014141d824 */ /* 0x000fe200078e0a09 */
[----:B------:R-:W-:Y:S01]  /*18100*/  PRMT R69, RZ, 0x7610, R69 ;  /* 0x00007610ff457816 */ /* 0x000fe20000000045 */
[--C-:B------:R-:W-:Y:S02]  /*18110*/  @!P6 IMAD.IADD R61, R61, 0x1, -R9.reuse ;  /* 0x000000013d3de824 */ /* 0x100fe400078e0a09 */
[----:B------:R-:W-:Y:S01]  /*18120*/  IMAD R62, R62, UR4, RZ ;  /* 0x000000043e3e7c24 */ /* 0x000fe2000f8e02ff */
[C---:B-1----:R-:W-:Y:S01]  /*18130*/  IADD3 R16, P6, PT, R60.reuse, R8, RZ ;  /* 0x000000083c107210 */ /* 0x042fe20007fde0ff */
[----:B------:R1:W-:Y:S01]  /*18140*/  STL [R1+0x634], R17 ;  /* 0x0006341101007387 */ /* 0x0003e20000100800 */
[----:B------:R-:W-:Y:S01]  /*18150*/  ISETP.GT.U32.AND P5, PT, R9, R65, PT ;  /* 0x000000410900720c */ /* 0x000fe20003fa4070 */
[--C-:B------:R-:W-:Y:S01]  /*18160*/  @!P2 IMAD.IADD R63, R63, 0x1, -R9.reuse ;  /* 0x000000013f3fa824 */ /* 0x100fe200078e0a09 */
[----:B------:R-:W-:Y:S01]  /*18170*/  PRMT R76, RZ, 0x7610, R76 ;  /* 0x00007610ff4c7816 */ /* 0x000fe2000000004c */
[----:B0-----:R-:W3:Y:S01]  /*18180*/  LDL.LU R68, [R1+0x186c] ;  /* 0x00186c0001447983 */ /* 0x001ee20000300800 */
[----:B------:R-:W-:Y:S01]  /*18190*/  PRMT R74, RZ, 0x7610, R74 ;  /* 0x00007610ff4a7816 */ /* 0x000fe2000000004a */
[----:B------:R-:W0:Y:S01]  /*181a0*/  LDCU UR4, c[0x0][0x3b0] ;  /* 0x00007600ff0477ac */ /* 0x000e220008000800 */
[----:B-1----:R-:W-:Y:S01]  /*181b0*/  LEA.HI.X.SX32 R17, R60, R5, 0x1, P6 ;  /* 0x000000053c117211 */ /* 0x002fe200030f0eff */
[----:B------:R-:W1:Y:S04]  /*181c0*/  LDCU UR6, c[0x0][0x3b0] ;  /* 0x00007600ff0677ac */ /* 0x000e680008000800 */
[----:B------:R0:W3:Y:S02]  /*181d0*/  @P0 LDG.E.U8 R69, desc[UR20][R16.64] ;  /* 0x0000001410450981 */ /* 0x0000e4000c1e1100 */
[----:B------:R-:W-:Y:S01]  /*181e0*/  @!P5 IMAD.IADD R65, R65, 0x1, -R9 ;  /* 0x000000014141d824 */ /* 0x000fe200078e0a09 */
[----:B----4-:R-:W-:-:S13]  /*181f0*/  ISETP.GE.AND P3, PT, R71, RZ, PT ;  /* 0x000000ff4700720c */ /* 0x010fda0003f66270 */
[----:B------:R-:W-:Y:S01]  /*18200*/  @!P3 IMAD.MOV R61, RZ, RZ, -R61 ;  /* 0x000000ffff3db224 */ /* 0x000fe200078e0a3d */
[----:B------:R-:W-:-:S04]  /*18210*/  IADD3 R71, P3, PT, R62, R8, RZ ;  /* 0x000000083e477210 */ /* 0x000fc80007f7e0ff */
[----:B------:R-:W-:Y:S01]  /*18220*/  SEL R61, R47, R61, !P1 ;  /* 0x0000003d2f3d7207 */ /* 0x000fe20004800000 */
[----:B--2---:R2:W-:Y:S01]  /*18230*/  STL [R1+0x158], R91 ;  /* 0x0001585b01007387 */ /* 0x0045e20000100800 */
[----:B---3--:R-:W-:Y:S02]  /*18240*/  ISETP.GE.AND P2, PT, R70, RZ, PT ;  /* 0x000000ff4600720c */ /* 0x008fe40003f46270 */
[----:B------:R-:W-:Y:S01]  /*18250*/  LEA.HI.X.SX32 R70, R62, R5, 0x1, P3 ;  /* 0x000000053e467211 */ /* 0x000fe200018f0eff */
[----:B--2---:R-:W2:Y:S04]  /*18260*/  LDL R91, [R1+0x1570] ;  /* 0x00157000015b7983 */ /* 0x004ea80000100800 */
[----:B------:R0:W-:Y:S01]  /*18270*/  STL [R1+0x678], R16 ;  /* 0x0006781001007387 */ /* 0x0001e20000100800 */
[----:B------:R-:W-:Y:S01]  /*18280*/  IMAD R61, R61, UR5, RZ ;  /* 0x000000053d3d7c24 */ /* 0x000fe2000f8e02ff */
[----:B------:R-:W-:-:S04]  /*18290*/  PRMT R73, RZ, 0x7610, R73 ;  /* 0x00007610ff497816 */ /* 0x000fc80000000049 */
[----:B------:R-:W-:Y:S01]  /*182a0*/  @!P2 IMAD.MOV R63, RZ, RZ, -R63 ;  /* 0x000000ffff3fa224 */ /* 0x000fe200078e0a3f */
[----:B------:R-:W-:Y:S01]  /*182b0*/  STL [R1+0x6b8], R71 ;  /* 0x0006b84701007387 */ /* 0x000fe20000100800 */
[----:B------:R-:W-:Y:S01]  /*182c0*/  PRMT R77, RZ, 0x7610, R77 ;  /* 0x00007610ff4d7816 */ /* 0x000fe2000000004d */
[----:B------:R-:W3:Y:S02]  /*182d0*/  LDCU UR5, c[0x0][0x3b0] ;  /* 0x00007600ff0577ac */ /* 0x000ee40008000800 */
[----:B------:R4:W-:Y:S01]  /*182e0*/  STL [R1+0x674], R17 ;  /* 0x0006741101007387 */ /* 0x0009e20000100800 */
[----:B0-----:R-:W-:Y:S02]  /*182f0*/  @P0 IMAD.MOV.U32 R16, RZ, RZ, R71 ;  /* 0x000000ffff100224 */ /* 0x001fe400078e0047 */
[----:B----4-:R-:W-:-:S05]  /*18300*/  @P0 IMAD.MOV.U32 R17, RZ, RZ, R70 ;  /* 0x000000ffff110224 */ /* 0x010fca00078e0046 */
[----:B------:R0:W4:Y:S02]  /*18310*/  @P0 LDG.E.U8 R76, desc[UR20][R16.64] ;  /* 0x00000014104c0981 */ /* 0x000124000c1e1100 */
[----:B0-----:R-:W-:-:S04]  /*18320*/  IADD3 R16, P5, PT, R61, R8, RZ ;  /* 0x000000083d107210 */ /* 0x001fc80007fbe0ff */
[----:B------:R-:W-:-:S05]  /*18330*/  LEA.HI.X.SX32 R17, R61, R5, 0x1, P5 ;  /* 0x000000053d117211 */ /* 0x000fca00028f0eff */
[----:B------:R-:W3:Y:S04]  /*18340*/  @P0 LDG.E.U8 R74, desc[UR20][R16.64] ;  /* 0x00000014104a0981 */ /* 0x000ee8000c1e1100 */
[----:B------:R-:W-:Y:S04]  /*18350*/  STL [R1+0x6b4], R70 ;  /* 0x0006b44601007387 */ /* 0x000fe80000100800 */
[----:B------:R0:W-:Y:S04]  /*18360*/  STL [R1+0x154], R69 ;  /* 0x0001544501007387 */ /* 0x0001e80000100800 */
[----:B0-----:R-:W3:Y:S04]  /*18370*/  LDL.LU R69, [R1+0x1868] ;  /* 0x0018680001457983 */ /* 0x001ee80000300800 */
[----:B------:R-:W3:Y:S04]  /*18380*/  LDL.LU R70, [R1+0x1864] ;  /* 0x0018640001467983 */ /* 0x000ee80000300800 */
[----:B------:R-:W3:Y:S01]  /*18390*/  LDL.LU R71, [R1+0x1860] ;  /* 0x0018600001477983 */ /* 0x000ee20000300800 */
[----:B--2---:R-:W-:-:S03]  /*183a0*/  ISETP.GE.AND P3, PT, R91, RZ, PT ;  /* 0x000000ff5b00720c */ /* 0x004fc60003f66270 */
[----:B----4-:R0:W-:Y:S04]  /*183b0*/  STL [R1+0x14c], R76 ;  /* 0x00014c4c01007387 */ /* 0x0101e80000100800 */
[----:B0-----:R-:W2:Y:S04]  /*183c0*/  LDL.LU R76, [R1+0x185c] ;  /* 0x00185c00014c7983 */ /* 0x001ea80000300800 */
[----:B------:R-:W4:Y:S04]  /*183d0*/  LDL R91, [R1+0x161c] ;  /* 0x00161c00015b7983 */ /* 0x000f280000100800 */
[----:B------:R-:W-:Y:S04]  /*183e0*/  STL [R1+0x6f8], R16 ;  /* 0x0006f81001007387 */ /* 0x000fe80000100800 */
[----:B------:R-:W-:Y:S04]  /*183f0*/  STL [R1+0x6f4], R17 ;  /* 0x0006f41101007387 */ /* 0x000fe80000100800 */
[----:B---3--:R0:W-:Y:S04]  /*18400*/  STL [R1+0x148], R74 ;  /* 0x0001484a01007387 */ /* 0x0081e80000100800 */
[----:B0-----:R-:W3:Y:S04]  /*18410*/  LDL.LU R74, [R1+0x1858] ;  /* 0x00185800014a7983 */ /* 0x001ee80000300800 */
[----:B------:R-:W2:Y:S01]  /*18420*/  LDL R16, [R1+0x1678] ;  /* 0x0016780001107983 */ /* 0x000ea20000100800 */
[----:B------:R-:W-:-:S02]  /*18430*/  ISETP.GT.U32.AND P2, PT, R9, R67, PT ;  /* 0x000000430900720c */ /* 0x000fc40003f44070 */
[----:B------:R-:W-:Y:S01]  /*18440*/  SEL R63, R47, R63, !P1 ;  /* 0x0000003f2f3f7207 */ /* 0x000fe20004800000 */
[----:B------:R-:W-:-:S04]  /*18450*/  @!P3 IMAD.MOV R65, RZ, RZ, -R65 ;  /* 0x000000ffff41b224 */ /* 0x000fc800078e0a41 */
[----:B------:R-:W-:-:S06]  /*18460*/  IMAD R63, R63, UR7, RZ ;  /* 0x000000073f3f7c24 */ /* 0x000fcc000f8e02ff */
[----:B------:R-:W-:Y:S01]  /*18470*/  @!P2 IMAD.IADD R67, R67, 0x1, -R9 ;  /* 0x000000014343a824 */ /* 0x000fe200078e0a09 */
[----:B------:R-:W-:Y:S01]  /*18480*/  IADD3 R17, P3, PT, R63, R8, RZ ;  /* 0x000000083f117210 */ /* 0x000fe20007f7e0ff */
[----:B------:R-:W0:Y:S01]  /*18490*/  LDCU UR7, c[0x0][0x3b0] ;  /* 0x00007600ff0777ac */ /* 0x000e220008000800 */
[----:B------:R-:W-:-:S03]  /*184a0*/  ISETP.GT.U32.AND P5, PT, R9, R68, PT ;  /* 0x000000440900720c */ /* 0x000fc60003fa4070 */
[----:B------:R0:W-:Y:S01]  /*184b0*/  STL [R1+0x740], R17 ;  /* 0x0007401101007387 */ /* 0x0001e20000100800 */
[----:B------:R-:W-:-:S05]  /*184c0*/  SEL R65, R47, R65, !P1 ;  /* 0x000000412f417207 */ /* 0x000fca0004800000 */
[----:B------:R-:W-:Y:S01]  /*184d0*/  IMAD R65, R65, UR4, RZ ;  /* 0x0000000441417c24 */ /* 0x000fe2000f8e02ff */
[----:B------:R-:W-:Y:S01]  /*184e0*/  ISETP.GT.U32.AND P6, PT, R9, R66, PT ;  /* 0x000000420900720c */ /* 0x000fe20003fc4070 */
[----:B------:R-:W0:Y:S02]  /*184f0*/  LDCU UR4, c[0x0][0x3b0] ;  /* 0x00007600ff0477ac */ /* 0x000e240008000800 */
[----:B------:R-:W-:Y:S01]  /*18500*/  @!P5 IMAD.IADD R68, R68, 0x1, -R9 ;  /* 0x000000014444d824 */ /* 0x000fe200078e0a09 */
[----:B--2---:R-:W-:Y:S02]  /*18510*/  ISETP.GE.AND P2, PT, R16, RZ, PT ;  /* 0x000000ff1000720c */ /* 0x004fe40003f46270 */
[----:B------:R-:W-:-:S04]  /*18520*/  LEA.HI.X.SX32 R16, R63, R5, 0x1, P3 ;  /* 0x000000053f107211 */ /* 0x000fc800018f0eff */
[-C--:B0-----:R-:W-:Y:S01]  /*18530*/  @P0 LOP3.LUT R17, R17, R16.reuse, RZ, 0x3c, !PT ;  /* 0x0000001011110212 */ /* 0x081fe200078e3cff */
[----:B------:R0:W-:Y:S03]  /*18540*/  STL [R1+0x73c], R16 ;  /* 0x00073c1001007387 */ /* 0x0001e60000100800 */
[----:B0-----:R-:W-:-:S04]  /*18550*/  @P0 LOP3.LUT R16, R17, R16, RZ, 0x3c, !PT ;  /* 0x0000001011100212 */ /* 0x001fc800078e3cff */
[----:B------:R-:W-:-:S05]  /*18560*/  @P0 LOP3.LUT R17, R17, R16, RZ, 0x3c, !PT ;  /* 0x0000001011110212 */ /* 0x000fca00078e3cff */
[----:B------:R0:W2:Y:S02]  /*18570*/  @P0 LDG.E.U8 R73, desc[UR20][R16.64] ;  /* 0x0000001410490981 */ /* 0x0000a4000c1e1100 */
[----:B0-----:R-:W-:-:S04]  /*18580*/  IADD3 R16, P5, PT, R65, R8, RZ ;  /* 0x0000000841107210 */ /* 0x001fc80007fbe0ff */
[----:B------:R-:W-:-:S05]  /*18590*/  LEA.HI.X.SX32 R17, R65, R5, 0x1, P5 ;  /* 0x0000000541117211 */ /* 0x000fca00028f0eff */
[----:B------:R-:W3:Y:S01]  /*185a0*/  @P0 LDG.E.U8 R77, desc[UR20][R16.64] ;  /* 0x00000014104d0981 */ /* 0x000ee2000c1e1100 */
[----:B------:R-:W-:-:S05]  /*185b0*/  @!P6 IMAD.IADD R66, R66, 0x1, -R9 ;  /* 0x000000014242e824 */ /* 0x000fca00078e0a09 */
[----:B------:R-:W-:-:S13]  /*185c0*/  ISETP.GT.U32.AND P6, PT, R9, R66, PT ;  /* 0x000000420900720c */ /* 0x000fda0003fc4070 */
[----:B------:R-:W-:-:S04]  /*185d0*/  @!P6 IMAD.IADD R66, R66, 0x1, -R9 ;  /* 0x000000014242e824 */ /* 0x000fc800078e0a09 */
[----:B------:R-:W-:Y:S01]  /*185e0*/  @!P2 IMAD.MOV R66, RZ, RZ, -R66 ;  /* 0x000000ffff42a224 */ /* 0x000fe200078e0a42 */
[----:B----4-:R-:W-:Y:S01]  /*185f0*/  ISETP.GE.AND P2, PT, R91, RZ, PT ;  /* 0x000000ff5b00720c */ /* 0x010fe20003f46270 */
[----:B--2---:R0:W-:Y:S04]  /*18600*/  STL [R1+0x124], R73 ;  /* 0x0001244901007387 */ /* 0x0041e80000100800 */
        /* <DEDUP_REMOVED lines=8> */
[----:B------:R-:W-:Y:S02]  /*18690*/  ISETP.GT.U32.AND P3, PT, R9, R67, PT ;  /* 0x000000430900720c */ /* 0x000fe40003f64070 */
[----:B------:R-:W-:-:S05]  /*186a0*/  SEL R66, R47, R66, !P1 ;  /* 0x000000422f427207 */ /* 0x000fca0004800000 */
[----:B------:R-:W-:Y:S01]  /*186b0*/  IMAD R66, R66, UR5, RZ ;  /* 0x0000000542427c24 */ /* 0x000fe2000f8e02ff */
[----:B------:R-:W-:Y:S01]  /*186c0*/  PRMT R81, RZ, 0x7610, R81 ;  /* 0x00007610ff517816 */ /* 0x000fe20000000051 */
[----:B------:R-:W0:Y:S02]  /*186d0*/  LDCU UR5, c[0x0][0x3b0] ;  /* 0x00007600ff0577ac */ /* 0x000e240008000800 */
[--C-:B------:R-:W-:Y:S01]  /*186e0*/  @!P6 IMAD.IADD R68, R68, 0x1, -R9.reuse ;  /* 0x000000014444e824 */ /* 0x100fe200078e0a09 */
[----:B------:R-:W-:Y:S01]  /*186f0*/  IADD3 R16, P6, PT, R66, R8, RZ ;  /* 0x0000000842107210 */ /* 0x000fe20007fde0ff */
[----:B------:R-:W-:-:S04]  /*18700*/  @!P3 IMAD.IADD R67, R67, 0x1, -R9 ;  /* 0x000000014343b824 */ /* 0x000fc800078e0a09 */
[----:B------:R-:W-:Y:S01]  /*18710*/  @!P2 IMAD.MOV R67, RZ, RZ, -R67 ;  /* 0x000000ffff43a224 */ /* 0x000fe200078e0a43 */
[----:B--2---:R-:W-:Y:S02]  /*18720*/  ISETP.GE.AND P3, PT, R17, RZ, PT ;  /* 0x000000ff1100720c */ /* 0x004fe40003f66270 */
[----:B------:R-:W-:-:S05]  /*18730*/  LEA.HI.X.SX32 R17, R66, R5, 0x1, P6 ;  /* 0x0000000542117211 */ /* 0x000fca00030f0eff */
[----:B------:R2:W3:Y:S01]  /*18740*/  @P0 LDG.E.U8 R81, desc[UR20][R16.64] ;  /* 0x0000001410510981 */ /* 0x0004e2000c1e1100 */
[----:B------:R-:W-:-:S05]  /*18750*/  SEL R67, R47, R67, !P1 ;  /* 0x000000432f437207 */ /* 0x000fca0004800000 */
[----:B------:R-:W-:Y:S01]  /*18760*/  IMAD R67, R67, UR4, RZ ;  /* 0x0000000443437c24 */ /* 0x000fe2000f8e02ff */
[----:B------:R2:W-:Y:S01]  /*18770*/  STL [R1+0x7c0], R16 ;  /* 0x0007c01001007387 */ /* 0x0005e20000100800 */
[----:B------:R-:W-:Y:S01]  /*18780*/  @!P3 IMAD.MOV R68, RZ, RZ, -R68 ;  /* 0x000000ffff44b224 */ /* 0x000fe200078e0a44 */
[----:B------:R-:W-:Y:S01]  /*18790*/  PRMT R85, RZ, 0x7610, R85 ;  /* 0x00007610ff557816 */ /* 0x000fe20000000055 */
[----:B------:R-:W0:Y:S01]  /*187a0*/  LDCU UR4, c[0x0][0x3b0] ;  /* 0x00007600ff0477ac */ /* 0x000e220008000800 */
[----:B------:R1:W-:Y:S01]  /*187b0*/  STL [R1+0x7bc], R17 ;  /* 0x0007bc1101007387 */ /* 0x0003e20000100800 */
[----:B--2---:R-:W-:-:S04]  /*187c0*/  IADD3 R16, P3, PT, R67, R8, RZ ;  /* 0x0000000843107210 */ /* 0x004fc80007f7e0ff */
[----:B-1----:R-:W-:-:S05]  /*187d0*/  LEA.HI.X.SX32 R17, R67, R5, 0x1, P3 ;  /* 0x0000000543117211 */ /* 0x002fca00018f0eff */
[----:B------:R-:W2:Y:S01]  /*187e0*/  @P0 LDG.E.U8 R85, desc[UR20][R16.64] ;  /* 0x0000001410550981 */ /* 0x000ea2000c1e1100 */
[C---:B------:R-:W-:Y:S02]  /*187f0*/  ISETP.GT.U32.AND P5, PT, R9.reuse, R69, PT ;  /* 0x000000450900720c */ /* 0x040fe40003fa4070 */
[----:B------:R-:W-:Y:S01]  /*18800*/  ISETP.GT.U32.AND P2, PT, R9, R70, PT ;  /* 0x000000460900720c */ /* 0x000fe20003f44070 */
[----:B---3--:R1:W-:Y:S04]  /*18810*/  STL [R1+0x11c], R81 ;  /* 0x00011c5101007387 */ /* 0x0083e80000100800 */
[----:B-1----:R-:W3:Y:S04]  /*18820*/  LDL R81, [R1+0x1668] ;  /* 0x0016680001517983 */ /* 0x002ee80000100800 */
[----:B------:R-:W-:Y:S04]  /*18830*/  STL [R1+0x800], R16 ;  /* 0x0008001001007387 */ /* 0x000fe80000100800 */
[----:B------:R1:W-:Y:S04]  /*18840*/  STL [R1+0x7fc], R17 ;  /* 0x0007fc1101007387 */ /* 0x0003e80000100800 */
[----:B-1----:R-:W3:Y:S01]  /*18850*/  LDL R17, [R1+0x15dc] ;  /* 0x0015dc0001117983 */ /* 0x002ee20000100800 */
[--C-:B------:R-:W-:Y:S01]  /*18860*/  @!P5 IMAD.IADD R69, R69, 0x1, -R9.reuse ;  /* 0x000000014545d824 */ /* 0x100fe200078e0a09 */
[----:B------:R-:W-:Y:S01]  /*18870*/  ISETP.GT.U32.AND P6, PT, R9, R71, PT ;  /* 0x000000470900720c */ /* 0x000fe20003fc4070 */
[----:B------:R-:W-:-:S03]  /*18880*/  @!P2 IMAD.IADD R70, R70, 0x1, -R9 ;  /* 0x000000014646a824 */ /* 0x000fc600078e0a09 */
[----:B------:R-:W-:Y:S02]  /*18890*/  ISETP.GT.U32.AND P5, PT, R9, R69, PT ;  /* 0x000000450900720c */ /* 0x000fe40003fa4070 */
[----:B----4-:R-:W-:Y:S02]  /*188a0*/  ISETP.GE.AND P2, PT, R91, RZ, PT ;  /* 0x000000ff5b00720c */ /* 0x010fe40003f46270 */
[----:B------:R-:W-:Y:S01]  /*188b0*/  SEL R68, R47, R68, !P1 ;  /* 0x000000442f447207 */ /* 0x000fe20004800000 */
[----:B--2---:R1:W-:Y:S04]  /*188c0*/  STL [R1+0x118], R85 ;  /* 0x0001185501007387 */ /* 0x0043e80000100800 */
[----:B------:R-:W-:Y:S02]  /*188d0*/  IMAD R68, R68, UR6, RZ ;  /* 0x0000000644447c24 */ /* 0x000fe4000f8e02ff */
[----:B------:R-:W-:Y:S01]  /*188e0*/  @!P6 IMAD.IADD R71, R71, 0x1, -R9 ;  /* 0x000000014747e824 */ /* 0x000fe200078e0a09 */
[----:B------:R-:W-:Y:S01]  /*188f0*/  PRMT R83, RZ, 0x7610, R83 ;  /* 0x00007610ff537816 */ /* 0x000fe20000000053 */
[----:B------:R-:W-:Y:S01]  /*18900*/  @!P5 IMAD.IADD R69, R69, 0x1, -R9 ;  /* 0x000000014545d824 */ /* 0x000fe200078e0a09 */
[----:B------:R-:W-:Y:S01]  /*18910*/  PRMT R82, RZ, 0x7610, R82 ;  /* 0x00007610ff527816 */ /* 0x000fe20000000052 */
[----:B------:R-:W2:Y:S01]  /*18920*/  LDCU UR6, c[0x0][0x3b0] ;  /* 0x00007600ff0677ac */ /* 0x000ea20008000800 */
[----:B-1----:R-:W-:Y:S01]  /*18930*/  IADD3 R85, P6, PT, R68, R8, RZ ;  /* 0x0000000844557210 */ /* 0x002fe20007fde0ff */
[----:B------:R-:W-:Y:S01]  /*18940*/  @!P2 IMAD.MOV R69, RZ, RZ, -R69 ;  /* 0x000000ffff45a224 */ /* 0x000fe200078e0a45 */
[----:B------:R-:W-:-:S02]  /*18950*/  ISETP.GT.U32.AND P2, PT, R9, R76, PT ;  /* 0x0000004c0900720c */ /* 0x000fc40003f44070 */
[----:B------:R-:W-:Y:S02]  /*18960*/  LEA.HI.X.SX32 R91, R68, R5, 0x1, P6 ;  /* 0x00000005445b7211 */ /* 0x000fe400030f0eff */
[----:B------:R-:W-:Y:S01]  /*18970*/  SEL R69, R47, R69, !P1 ;  /* 0x000000452f457207 */ /* 0x000fe20004800000 */
[----:B------:R-:W-:Y:S01]  /*18980*/  @P0 IMAD.MOV.U32 R16, RZ, RZ, R85 ;  /* 0x000000ffff100224 */ /* 0x000fe200078e0055 */
[----:B------:R-:W-:-:S03]  /*18990*/  ISETP.GT.U32.AND P5, PT, R9, R71, PT ;  /* 0x000000470900720c */ /* 0x000fc60003fa4070 */
[----:B0-----:R-:W-:Y:S01]  /*189a0*/  IMAD R69, R69, UR4, RZ ;  /* 0x0000000445457c24 */ /* 0x001fe2000f8e02ff */
[----:B------:R-:W-:Y:S01]  /*189b0*/  STL [R1+0x840], R85 ;  /* 0x0008405501007387 */ /* 0x000fe20000100800 */
[----:B------:R-:W-:Y:S01]  /*189c0*/  ISETP.GT.U32.AND P3, PT, R9, R70, PT ;  /* 0x000000460900720c */ /* 0x000fe20003f64070 */
[----:B------:R-:W0:Y:S01]  /*189d0*/  LDCU UR4, c[0x0][0x3b0] ;  /* 0x00007600ff0477ac */ /* 0x000e220008000800 */
[--C-:B------:R-:W-:Y:S01]  /*189e0*/  @!P2 IMAD.IADD R76, R76, 0x1, -R9.reuse ;  /* 0x000000014c4ca824 */ /* 0x100fe200078e0a09 */
[----:B------:R1:W-:Y:S05]  /*189f0*/  STL [R1+0x83c], R91 ;  /* 0x00083c5b01007387 */ /* 0x0003ea0000100800 */
[----:B------:R-:W-:Y:S01]  /*18a00*/  @!P5 IMAD.IADD R71, R71, 0x1, -R9 ;  /* 0x000000014747d824 */ /* 0x000fe200078e0a09 */
[----:B---3--:R-:W-:Y:S01]  /*18a10*/  ISETP.GE.AND P6, PT, R17, RZ, PT ;  /* 0x000000ff1100720c */ /* 0x008fe20003fc6270 */
[----:B------:R-:W-:-:S05]  /*18a20*/  @P0 IMAD.MOV.U32 R17, RZ, RZ, R91 ;  /* 0x000000ffff110224 */ /* 0x000fca00078e005b */
[----:B------:R3:W4:Y:S02]  /*18a30*/  @P0 LDG.E.U8 R83, desc[UR20][R16.64] ;  /* 0x0000001410530981 */ /* 0x000724000c1e1100 */
[----:B---3--:R-:W-:-:S04]  /*18a40*/  IADD3 R16, P2, PT, R69, R8, RZ ;  /* 0x0000000845107210 */ /* 0x008fc80007f5e0ff */
[----:B------:R-:W-:Y:S02]  /*18a50*/  LEA.HI.X.SX32 R17, R69, R5, 0x1, P2 ;  /* 0x0000000545117211 */ /* 0x000fe400010f0eff */
[----:B------:R-:W-:Y:S02]  /*18a60*/  ISETP.GE.AND P5, PT, R81, RZ, PT ;  /* 0x000000ff5100720c */ /* 0x000fe40003fa6270 */
[----:B------:R-:W3:Y:S04]  /*18a70*/  LDL R81, [R1+0x160c] ;  /* 0x00160c0001517983 */ /* 0x000ee80000100800 */
[----:B------:R0:W3:Y:S01]  /*18a80*/  @P0 LDG.E.U8 R82, desc[UR20][R16.64] ;  /* 0x0000001410520981 */ /* 0x0000e2000c1e1100 */
[----:B-1----:R-:W-:-:S03]  /*18a90*/  IMAD.MOV.U32 R91, RZ, RZ, R80 ;  /* 0x000000ffff5b7224 */ /* 0x002fc600078e0050 */
[----:B------:R-:W3:Y:S01]  /*18aa0*/  LDL R80, [R1+0x167c] ;  /* 0x00167c0001507983 */ /* 0x000ee20000100800 */
[----:B------:R-:W-:Y:S01]  /*18ab0*/  @!P3 IMAD.IADD R70, R70, 0x1, -R9 ;  /* 0x000000014646b824 */ /* 0x000fe200078e0a09 */
[----:B------:R-:W-:-:S03]  /*18ac0*/  ISETP.GT.U32.AND P3, PT, R9, R74, PT ;  /* 0x0000004a0900720c */ /* 0x000fc60003f64070 */
[----:B------:R-:W-:Y:S01]  /*18ad0*/  @!P6 IMAD.MOV R70, RZ, RZ, -R70 ;  /* 0x000000ffff46e224 */ /* 0x000fe200078e0a46 */
[----:B------:R-:W-:Y:S01]  /*18ae0*/  ISETP.GT.U32.AND P2, PT, R9, R73, PT ;  /* 0x000000490900720c */ /* 0x000fe20003f44070 */
[----:B------:R-:W-:-:S03]  /*18af0*/  @!P5 IMAD.MOV R71, RZ, RZ, -R71 ;  /* 0x000000ffff47d224 */ /* 0x000fc600078e0a47 */
[C---:B------:R-:W-:Y:S02]  /*18b00*/  SEL R70, R47.reuse, R70, !P1 ;  /* 0x000000462f467207 */ /* 0x040fe40004800000 */
[----:B------:R-:W-:-:S03]  /*18b10*/  SEL R71, R47, R71, !P1 ;  /* 0x000000472f477207 */ /* 0x000fc60004800000 */
[----:B------:R-:W-:Y:S01]  /*18b20*/  IMAD R70, R70, UR5, RZ ;  /* 0x0000000546467c24 */ /* 0x000fe2000f8e02ff */
[----:B------:R-:W-:Y:S01]  /*18b30*/  STL [R1+0x880], R16 ;  /* 0x0008801001007387 */ /* 0x000fe20000100800 */
[----:B------:R-:W-:Y:S01]  /*18b40*/  @!P3 IMAD.IADD R74, R74, 0x1, -R9 ;  /* 0x000000014a4ab824 */ /* 0x000fe200078e0a09 */
[----:B------:R-:W-:Y:S01]  /*18b50*/  PRMT R79, RZ, 0x7610, R79 ;  /* 0x00007610ff4f7816 */ /* 0x000fe2000000004f */
[----:B--2---:R-:W-:Y:S01]  /*18b60*/  IMAD R71, R71, UR6, RZ ;  /* 0x0000000647477c24 */ /* 0x004fe2000f8e02ff */
[----:B------:R0:W-:Y:S01]  /*18b70*/  STL [R1+0x87c], R17 ;  /* 0x00087c1101007387 */ /* 0x0001e20000100800 */
[----:B------:R-:W-:Y:S01]  /*18b80*/  @!P2 IMAD.IADD R73, R73, 0x1, -R9 ;  /* 0x000000014949a824 */ /* 0x000fe200078e0a09 */
[----:B------:R-:W-:Y:S01]  /*18b90*/  ISETP.GT.U32.AND P5, PT, R9, R74, PT ;  /* 0x0000004a0900720c */ /* 0x000fe20003fa4070 */
[----:B------:R-:W1:Y:S01]  /*18ba0*/  LDCU UR5, c[0x0][0x3b0] ;  /* 0x00007600ff0577ac */ /* 0x000e620008000800 */
[----:B------:R-:W2:Y:S01]  /*18bb0*/  LDL R85, [R1+0x1688] ;  /* 0x0016880001557983 */ /* 0x000ea20000100800 */
[----:B------:R-:W-:-:S02]  /*18bc0*/  PRMT R92, RZ, 0x7610, R92 ;  /* 0x00007610ff5c7816 */ /* 0x000fc4000000005c */
[----:B------:R-:W-:Y:S01]  /*18bd0*/  ISETP.GT.U32.AND P3, PT, R9, R76, PT ;  /* 0x0000004c0900720c */ /* 0x000fe20003f64070 */
[----:B------:R-:W1:Y:S01]  /*18be0*/  LDCU UR6, c[0x0][0x3b0] ;  /* 0x00007600ff0677ac */ /* 0x000e620008000800 */
[----:B0-----:R-:W-:-:S04]  /*18bf0*/  IADD3 R17, P6, PT, R70, R8, RZ ;  /* 0x0000000846117210 */ /* 0x001fc80007fde0ff */
[----:B------:R-:W-:Y:S02]  /*18c00*/  LEA.HI.X.SX32 R16, R70, R5, 0x1, P6 ;  /* 0x0000000546107211 */ /* 0x000fe400030f0eff */
[----:B------:R-:W-:Y:S01]  /*18c10*/  @!P5 IMAD.IADD R74, R74, 0x1, -R9 ;  /* 0x000000014a4ad824 */ /* 0x000fe200078e0a09 */
[----:B----4-:R0:W-:Y:S04]  /*18c20*/  STL [R1+0x114], R83 ;  /* 0x0001145301007387 */ /* 0x0101e80000100800 */
[----:B0-----:R-:W4:Y:S01]  /*18c30*/  LDL R83, [R1+0x1698] ;  /* 0x0016980001537983 */ /* 0x001f220000100800 */
[----:B---3--:R-:W-:-:S03]  /*18c40*/  ISETP.GE.AND P6, PT, R81, RZ, PT ;  /* 0x000000ff5100720c */ /* 0x008fc60003fc6270 */
[----:B------:R0:W-:Y:S04]  /*18c50*/  STL [R1+0x110], R82 ;  /* 0x0001105201007387 */ /* 0x0001e80000100800 */
[----:B------:R3:W-:Y:S04]  /*18c60*/  STL [R1+0x8c0], R17 ;  /* 0x0008c01101007387 */ /* 0x0007e80000100800 */
[----:B------:R-:W4:Y:S01]  /*18c70*/  LDL.LU R81, [R1+0x184c] ;  /* 0x00184c0001517983 */ /* 0x000f220000300800 */
[----:B0-----:R-:W-:Y:S02]  /*18c80*/  IADD3 R82, P2, PT, R71, R8, RZ ;  /* 0x0000000847527210 */ /* 0x001fe40007f5e0ff */
[----:B---3--:R-:W-:-:S03]  /*18c90*/  @P0 LOP3.LUT R17, R17, R16, RZ, 0x3c, !PT ;  /* 0x0000001011110212 */ /* 0x008fc600078e3cff */
[----:B------:R-:W-:Y:S04]  /*18ca0*/  STL [R1+0x900], R82 ;  /* 0x0009005201007387 */ /* 0x000fe80000100800 */
[----:B------:R0:W-:Y:S01]  /*18cb0*/  STL [R1+0x8bc], R16 ;  /* 0x0008bc1001007387 */ /* 0x0001e20000100800 */
[----:B------:R-:W-:Y:S02]  /*18cc0*/  ISETP.GE.AND P5, PT, R80, RZ, PT ;  /* 0x000000ff5000720c */ /* 0x000fe40003fa6270 */
[----:B------:R-:W-:Y:S02]  /*18cd0*/  LEA.HI.X.SX32 R80, R71, R5, 0x1, P2 ;  /* 0x0000000547507211 */ /* 0x000fe400010f0eff */
[----:B0-----:R-:W-:-:S04]  /*18ce0*/  @P0 LOP3.LUT R16, R17, R16, RZ, 0x3c, !PT ;  /* 0x0000001011100212 */ /* 0x001fc800078e3cff */
[----:B------:R-:W-:-:S05]  /*18cf0*/  @P0 LOP3.LUT R17, R17, R16, RZ, 0x3c, !PT ;  /* 0x0000001011110212 */ /* 0x000fca00078e3cff */
[----:B------:R0:W3:Y:S02]  /*18d00*/  @P0 LDG.E.U8 R79, desc[UR20][R16.64] ;  /* 0x00000014104f0981 */ /* 0x0000e4000c1e1100 */
[----:B0-----:R-:W-:Y:S02]  /*18d10*/  @P0 IMAD.MOV.U32 R16, RZ, RZ, R82 ;  /* 0x000000ffff100224 */ /* 0x001fe400078e0052 */
[----:B------:R-:W-:-:S05]  /*18d20*/  @P0 IMAD.MOV.U32 R17, RZ, RZ, R80 ;  /* 0x000000ffff110224 */ /* 0x000fca00078e0050 */
[----:B------:R0:W3:Y:S01]  /*18d30*/  @P0 LDG.E.U8 R92, desc[UR20][R16.64] ;  /* 0x00000014105c0981 */ /* 0x0000e2000c1e1100 */
[----:B------:R-:W-:Y:S01]  /*18d40*/  @!P3 IMAD.IADD R76, R76, 0x1, -R9 ;  /* 0x000000014c4cb824 */ /* 0x000fe200078e0a09 */
[C---:B------:R-:W-:Y:S02]  /*18d50*/  ISETP.GT.U32.AND P3, PT, R9.reuse, R77, PT ;  /* 0x0000004d0900720c */ /* 0x040fe40003f64070 */
[----:B------:R-:W-:Y:S01]  /*18d60*/  ISETP.GT.U32.AND P2, PT, R9, R73, PT ;  /* 0x000000490900720c */ /* 0x000fe20003f44070 */
[----:B------:R-:W-:Y:S02]  /*18d70*/  @!P6 IMAD.MOV R76, RZ, RZ, -R76 ;  /* 0x000000ffff4ce224 */ /* 0x000fe400078e0a4c */
[----:B------:R-:W-:Y:S01]  /*18d80*/  @!P5 IMAD.MOV R74, RZ, RZ, -R74 ;  /* 0x000000ffff4ad224 */ /* 0x000fe200078e0a4a */
[----:B--2---:R-:W-:-:S07]  /*18d90*/  ISETP.GE.AND P5, PT, R85, RZ, PT ;  /* 0x000000ff5500720c */ /* 0x004fce0003fa6270 */
[----:B------:R-:W-:Y:S01]  /*18da0*/  @!P3 IMAD.IADD R77, R77, 0x1, -R9 ;  /* 0x000000014d4db824 */ /* 0x000fe200078e0a09 */
[----:B------:R-:W-:-:S04]  /*18db0*/  SEL R76, R47, R76, !P1 ;  /* 0x0000004c2f4c7207 */ /* 0x000fc80004800000 */
[----:B------:R-:W-:Y:S02]  /*18dc0*/  ISETP.GT.U32.AND P3, PT, R9, R77, PT ;  /* 0x0000004d0900720c */ /* 0x000fe40003f64070 */
[----:B------:R-:W-:Y:S01]  /*18dd0*/  SEL R74, R47, R74, !P1 ;  /* 0x0000004a2f4a7207 */ /* 0x000fe20004800000 */
[----:B------:R-:W-:Y:S01]  /*18de0*/  IMAD R76, R76, UR4, RZ ;  /* 0x000000044c4c7c24 */ /* 0x000fe2000f8e02ff */
[----:B------:R-:W-:Y:S01]  /*18df0*/  PRMT R86, RZ, 0x7610, R86 ;  /* 0x00007610ff567816 */ /* 0x000fe20000000056 */
[----:B------:R-:W-:Y:S01]  /*18e00*/  @!P2 IMAD.IADD R73, R73, 0x1, -R9 ;  /* 0x000000014949a824 */ /* 0x000fe200078e0a09 */
[----:B------:R-:W-:Y:S01]  /*18e10*/  PRMT R87, RZ, 0x7610, R87 ;  /* 0x00007610ff577816 */ /* 0x000fe20000000057 */
[----:B------:R-:W-:Y:S01]  /*18e20*/  IMAD R74, R74, UR7, RZ ;  /* 0x000000074a4a7c24 */ /* 0x000fe2000f8e02ff */
[----:B------:R-:W-:Y:S01]  /*18e30*/  PRMT R88, RZ, 0x7610, R88 ;  /* 0x00007610ff587816 */ /* 0x000fe20000000058 */
[----:B------:R-:W-:Y:S01]  /*18e40*/  @!P5 IMAD.MOV R73, RZ, RZ, -R73 ;  /* 0x000000ffff49d224 */ /* 0x000fe200078e0a49 */
[----:B------:R-:W2:Y:S03]  /*18e50*/  LDCU UR4, c[0x0][0x3b0] ;  /* 0x00007600ff0477ac */ /* 0x000ea60008000800 */
[----:B------:R-:W-:Y:S01]  /*18e60*/  @!P3 IMAD.IADD R77, R77, 0x1, -R9 ;  /* 0x000000014d4db824 */ /* 0x000fe200078e0a09 */
[-C--:B0-----:R-:W-:Y:S01]  /*18e70*/  IADD3 R16, P3, PT, R76, R8.reuse, RZ ;  /* 0x000000084c107210 */ /* 0x081fe20007f7e0ff */
[----:B------:R-:W0:Y:S01]  /*18e80*/  LDCU UR7, c[0x0][0x3b0] ;  /* 0x00007600ff0777ac */ /* 0x000e220008000800 */
[----:B------:R-:W-:-:S02]  /*18e90*/  IADD3 R85, P5, PT, R74, R8, RZ ;  /* 0x000000084a557210 */ /* 0x000fc40007fbe0ff */
[-C--:B------:R-:W-:Y:S02]  /*18ea0*/  LEA.HI.X.SX32 R17, R76, R5.reuse, 0x1, P3 ;  /* 0x000000054c117211 */ /* 0x080fe400018f0eff */
[----:B----4-:R-:W-:Y:S02]  /*18eb0*/  ISETP.GE.AND P2, PT, R83, RZ, PT ;  /* 0x000000ff5300720c */ /* 0x010fe40003f46270 */
[----:B------:R-:W-:Y:S02]  /*18ec0*/  LEA.HI.X.SX32 R83, R74, R5, 0x1, P5 ;  /* 0x000000054a537211 */ /* 0x000fe400028f0eff */
[----:B------:R-:W-:-:S06]  /*18ed0*/  PRMT R81, RZ, 0x7610, R81 ;  /* 0x00007610ff517816 */ /* 0x000fcc0000000051 */
[----:B------:R4:W2:Y:S04]  /*18ee0*/  @P0 LDG.E.U8 R81, desc[UR20][R16.64] ;  /* 0x0000001410510981 */ /* 0x0008a8000c1e1100 */
[----:B---3--:R3:W-:Y:S04]  /*18ef0*/  STL [R1+0x10c], R79 ;  /* 0x00010c4f01007387 */ /* 0x0087e80000100800 */
[----:B---3--:R-:W3:Y:S04]  /*18f00*/  LDL.LU R79, [R1+0x1848] ;  /* 0x00184800014f7983 */ /* 0x008ee80000300800 */
[----:B------:R0:W-:Y:S04]  /*18f10*/  STL [R1+0x8fc], R80 ;  /* 0x0008fc5001007387 */ /* 0x0001e80000100800 */
[----:B0-----:R-:W3:Y:S04]  /*18f20*/  LDL.LU R80, [R1+0x1844] ;  /* 0x0018440001507983 */ /* 0x001ee80000300800 */
[----:B------:R-:W3:Y:S04]  /*18f30*/  LDL.LU R82, [R1+0x1840] ;  /* 0x0018400001527983 */ /* 0x000ee80000300800 */
[----:B------:R0:W-:Y:S02]  /*18f40*/  STL [R1+0x108], R92 ;  /* 0x0001085c01007387 */ /* 0x0001e40000100800 */
[----:B0-----:R-:W-:-:S02]  /*18f50*/  IMAD.MOV.U32 R92, RZ, RZ, R91 ;  /* 0x000000ffff5c7224 */ /* 0x001fc400078e005b */
[----:B------:R-:W3:Y:S04]  /*18f60*/  LDL R91, [R1+0x16cc] ;  /* 0x0016cc00015b7983 */ /* 0x000ee80000100800 */
[----:B------:R4:W-:Y:S04]  /*18f70*/  STL [R1+0x940], R16 ;  /* 0x0009401001007387 */ /* 0x0009e80000100800 */
[----:B------:R-:W-:Y:S04]  /*18f80*/  STL [R1+0x980], R85 ;  /* 0x0009805501007387 */ /* 0x000fe80000100800 */
[----:B------:R0:W-:Y:S01]  /*18f90*/  STL [R1+0x93c], R17 ;  /* 0x00093c1101007387 */ /* 0x0001e20000100800 */
[----:B----4-:R-:W-:-:S02]  /*18fa0*/  @P0 IMAD.MOV.U32 R16, RZ, RZ, R85 ;  /* 0x000000ffff100224 */ /* 0x010fc400078e0055 */
[----:B0-----:R-:W-:-:S05]  /*18fb0*/  @P0 IMAD.MOV.U32 R17, RZ, RZ, R83 ;  /* 0x000000ffff110224 */ /* 0x001fca00078e0053 */
[----:B------:R-:W4:Y:S04]  /*18fc0*/  @P0 LDG.E.U8 R86, desc[UR20][R16.64] ;  /* 0x0000001410560981 */ /* 0x000f28000c1e1100 */
[----:B--2---:R0:W-:Y:S04]  /*18fd0*/  STL [R1+0x104], R81 ;  /* 0x0001045101007387 */ /* 0x0041e80000100800 */
[----:B0-----:R-:W2:Y:S04]  /*18fe0*/  LDL.LU R81, [R1+0x183c] ;  /* 0x00183c0001517983 */ /* 0x001ea80000300800 */
[----:B------:R0:W-:Y:S04]  /*18ff0*/  STL [R1+0x97c], R83 ;  /* 0x00097c5301007387 */ /* 0x0001e80000100800 */
[----:B0-----:R-:W2:Y:S04]  /*19000*/  LDL.LU R83, [R1+0x1838] ;  /* 0x0018380001537983 */ /* 0x001ea80000300800 */
[----:B------:R-:W2:Y:S04]  /*19010*/  LDL.LU R85, [R1+0x1834] ;  /* 0x0018340001557983 */ /* 0x000ea80000300800 */
[----:B----4-:R0:W-:Y:S04]  /*19020*/  STL [R1+0x100], R86 ;  /* 0x0001005601007387 */ /* 0x0101e80000100800 */
[----:B0-----:R-:W4:Y:S04]  /*19030*/  LDL.LU R86, [R1+0x1830] ;  /* 0x0018300001567983 */ /* 0x001f280000300800 */
[----:B------:R-:W2:Y:S01]  /*19040*/  LDL R17, [R1+0x16a4] ;  /* 0x0016a40001117983 */ /* 0x000ea20000100800 */
[----:B------:R-:W-:-:S05]  /*19050*/  SEL R73, R47, R73, !P1 ;  /* 0x000000492f497207 */ /* 0x000fca0004800000 */
[----:B-1----:R-:W-:Y:S02]  /*19060*/  IMAD R73, R73, UR5, RZ ;  /* 0x0000000549497c24 */ /* 0x002fe4000f8e02ff */
[----:B------:R-:W-:Y:S01]  /*19070*/  @!P2 IMAD.MOV R77, RZ, RZ, -R77 ;  /* 0x000000ffff4da224 */ /* 0x000fe200078e0a4d */
[----:B---3--:R-:W-:Y:S01]  /*19080*/  ISETP.GT.U32.AND P6, PT, R9, R79, PT ;  /* 0x0000004f0900720c */ /* 0x008fe20003fc4070 */
[----:B------:R-:W0:Y:S01]  /*19090*/  LDCU UR5, c[0x0][0x3b0] ;  /* 0x00007600ff0577ac */ /* 0x000e220008000800 */
[----:B------:R-:W-:Y:S02]  /*190a0*/  IADD3 R16, P5, PT, R73, R8, RZ ;  /* 0x0000000849107210 */ /* 0x000fe40007fbe0ff */
[----:B--2---:R-:W-:Y:S02]  /*190b0*/  ISETP.GE.AND P2, PT, R17, RZ, PT ;  /* 0x000000ff1100720c */ /* 0x004fe40003f46270 */
[----:B------:R-:W-:-:S05]  /*190c0*/  LEA.HI.X.SX32 R17, R73, R5, 0x1, P5 ;  /* 0x0000000549117211 */ /* 0x000fca00028f0eff */
[----:B------:R1:W2:Y:S02]  /*190d0*/  @P0 LDG.E.U8 R87, desc[UR20][R16.64] ;  /* 0x0000001410570981 */ /* 0x0002a4000c1e1100 */
[----:B------:R-:W-:Y:S01]  /*190e0*/  @!P6 IMAD.IADD R79, R79, 0x1, -R9 ;  /* 0x000000014f4fe824 */ /* 0x000fe200078e0a09 */
[----:B------:R-:W-:-:S04]  /*190f0*/  SEL R77, R47, R77, !P1 ;  /* 0x0000004d2f4d7207 */ /* 0x000fc80004800000 */
[----:B------:R-:W-:Y:S01]  /*19100*/  ISETP.GT.U32.AND P6, PT, R9, R79, PT ;  /* 0x0000004f0900720c */ /* 0x000fe20003fc4070 */
[----:B------:R-:W-:Y:S01]  /*19110*/  IMAD R77, R77, UR6, RZ ;  /* 0x000000064d4d7c24 */ /* 0x000fe2000f8e02ff */
[----:B------:R-:W-:Y:S01]  /*19120*/  STL [R1+0x9c0], R16 ;  /* 0x0009c01001007387 */ /* 0x000fe20000100800 */
[----:B------:R-:W-:Y:S01]  /*19130*/  ISETP.GT.U32.AND P3, PT, R9, R80, PT ;  /* 0x000000500900720c */ /* 0x000fe20003f64070 */
[----:B------:R-:W3:Y:S02]  /*19140*/  LDCU UR6, c[0x0][0x3b0] ;  /* 0x00007600ff0677ac */ /* 0x000ee40008000800 */
[----:B------:R1:W-:Y:S07]  /*19150*/  STL [R1+0x9bc], R17 ;  /* 0x0009bc1101007387 */ /* 0x0003ee0000100800 */
[----:B------:R-:W-:Y:S01]  /*19160*/  @!P6 IMAD.IADD R79, R79, 0x1, -R9 ;  /* 0x000000014f4fe824 */ /* 0x000fe200078e0a09 */
[----:B-1----:R-:W-:-:S04]  /*19170*/  IADD3 R17, P6, PT, R77, R8, RZ ;  /* 0x000000084d117210 */ /* 0x002fc80007fde0ff */
[----:B------:R-:W-:Y:S02]  /*19180*/  LEA.HI.X.SX32 R16, R77, R5, 0x1, P6 ;  /* 0x000000054d107211 */ /* 0x000fe400030f0eff */
[----:B------:R-:W-:Y:S01]  /*19190*/  ISETP.GE.AND P6, PT, R91, RZ, PT ;  /* 0x000000ff5b00720c */ /* 0x000fe20003fc6270 */
[----:B--2---:R1:W-:Y:S04]  /*191a0*/  STL [R1+0xfc], R87 ;  /* 0x0000fc5701007387 */ /* 0x0043e80000100800 */
[----:B-1----:R-:W2:Y:S04]  /*191b0*/  LDL R87, [R1+0x16bc] ;  /* 0x0016bc0001577983 */ /* 0x002ea80000100800 */
[----:B------:R1:W-:Y:S04]  /*191c0*/  STL [R1+0xa00], R17 ;  /* 0x000a001101007387 */ /* 0x0003e80000100800 */
[----:B------:R-:W2:Y:S01]  /*191d0*/  LDL R91, [R1+0x16d8] ;  /* 0x0016d800015b7983 */ /* 0x000ea20000100800 */
[----:B-1----:R-:W-:-:S03]  /*191e0*/  @P0 LOP3.LUT R17, R17, R16, RZ, 0x3c, !PT ;  /* 0x0000001011110212 */ /* 0x002fc600078e3cff */
[----:B------:R1:W-:Y:S02]  /*191f0*/  STL [R1+0x9fc], R16 ;  /* 0x0009fc1001007387 */ /* 0x0003e40000100800 */
[----:B-1----:R-:W-:-:S04]  /*19200*/  @P0 LOP3.LUT R16, R17, R16, RZ, 0x3c, !PT ;  /* 0x0000001011100212 */ /* 0x002fc800078e3cff */
[----:B------:R-:W-:-:S05]  /*19210*/  @P0 LOP3.LUT R17, R17, R16, RZ, 0x3c, !PT ;  /* 0x0000001011110212 */ /* 0x000fca00078e3cff */
[----:B------:R1:W3:Y:S01]  /*19220*/  @P0 LDG.E.U8 R88, desc[UR20][R16.64] ;  /* 0x0000001410580981 */ /* 0x0002e2000c1e1100 */
[----:B------:R-:W-:Y:S01]  /*19230*/  @!P3 IMAD.IADD R80, R80, 0x1, -R9 ;  /* 0x000000015050b824 */ /* 0x000fe200078e0a09 */
[----:B------:R-:W-:-:S04]  /*19240*/  ISETP.GT.U32.AND P5, PT, R9, R82, PT ;  /* 0x000000520900720c */ /* 0x000fc80003fa4070 */
[C---:B------:R-:W-:Y:S01]  /*19250*/  ISETP.GT.U32.AND P3, PT, R9.reuse, R80, PT ;  /* 0x000000500900720c */ /* 0x040fe20003f64070 */
[----:B------:R-:W-:Y:S01]  /*19260*/  @!P2 IMAD.MOV R79, RZ, RZ, -R79 ;  /* 0x000000ffff4fa224 */ /* 0x000fe200078e0a4f */
[----:B------:R-:W-:-:S04]  /*19270*/  ISETP.GT.U32.AND P2, PT, R9, R81, PT ;  /* 0x000000510900720c */ /* 0x000fc80003f44070 */
[----:B------:R-:W-:-:S03]  /*19280*/  SEL R79, R47, R79, !P1 ;  /* 0x0000004f2f4f7207 */ /* 0x000fc60004800000 */
[----:B------:R-:W-:-:S04]  /*19290*/  @!P5 IMAD.IADD R82, R82, 0x1, -R9 ;  /* 0x000000015252d824 */ /* 0x000fc800078e0a09 */
[--C-:B------:R-:W-:Y:S02]  /*192a0*/  @!P3 IMAD.IADD R80, R80, 0x1, -R9.reuse ;  /* 0x000000015050b824 */ /* 0x100fe400078e0a09 */
[----:B------:R-:W-:Y:S02]  /*192b0*/  IMAD R79, R79, UR4, RZ ;  /* 0x000000044f4f7c24 */ /* 0x000fe4000f8e02ff */
[----:B------:R-:W-:Y:S01]  /*192c0*/  @!P2 IMAD.IADD R81, R81, 0x1, -R9 ;  /* 0x000000015151a824 */ /* 0x000fe200078e0a09 */
[----:B------:R-:W-:Y:S01]  /*192d0*/  PRMT R22, RZ, 0x7610, R22 ;  /* 0x00007610ff167816 */ /* 0x000fe20000000016 */
[----:B------:R-:W-:Y:S01]  /*192e0*/  @!P6 IMAD.MOV R80, RZ, RZ, -R80 ;  /* 0x000000ffff50e224 */ /* 0x000fe200078e0a50 */
[----:B------:R-:W-:Y:S01]  /*192f0*/  ISETP.GT.U32.AND P6, PT, R9, R82, PT ;  /* 0x000000520900720c */ /* 0x000fe20003fc4070 */
[----:B------:R-:W2:Y:S01]  /*19300*/  LDCU UR4, c[0x0][0x3b0] ;  /* 0x00007600ff0477ac */ /* 0x000ea20008000800 */
[----:B-1----:R-:W-:Y:S02]  /*19310*/  IADD3 R16, P2, PT, R79, R8, RZ ;  /* 0x000000084f107210 */ /* 0x002fe40007f5e0ff */
[----:B------:R-:W-:-:S02]  /*19320*/  SEL R80, R47, R80, !P1 ;  /* 0x000000502f507207 */ /* 0x000fc40004800000 */
[----:B------:R-:W-:-:S03]  /*19330*/  LEA.HI.X.SX32 R17, R79, R5, 0x1, P2 ;  /* 0x000000054f117211 */ /* 0x000fc600010f0eff */
[----:B0-----:R-:W-:Y:S01]  /*19340*/  IMAD R80, R80, UR5, RZ ;  /* 0x0000000550507c24 */ /* 0x001fe2000f8e02ff */
[----:B------:R-:W-:Y:S01]  /*19350*/  ISETP.GT.U32.AND P5, PT, R9, R12, PT ;  /* 0x0000000c0900720c */ /* 0x000fe20003fa4070 */
[----:B------:R0:W4:Y:S02]  /*19360*/  @P0 LDG.E.U8 R22, desc[UR20][R16.64] ;  /* 0x0000001410160981 */ /* 0x000124000c1e1100 */
[----:B------:R-:W-:Y:S01]  /*19370*/  @!P6 IMAD.IADD R82, R82, 0x1, -R9 ;  /* 0x000000015252e824 */ /* 0x000fe200078e0a09 */
[----:B------:R-:W-:Y:S01]  /*19380*/  PRMT R13, RZ, 0x7610, R13 ;  /* 0x00007610ff0d7816 */ /* 0x000fe2000000000d */
[----:B------:R-:W1:Y:S08]  /*19390*/  LDCU UR5, c[0x0][0x3b0] ;  /* 0x00007600ff0577ac */ /* 0x000e700008000800 */
[----:B------:R-:W-:Y:S01]  /*193a0*/  @!P5 IMAD.IADD R12, R12, 0x1, -R9 ;  /* 0x000000010c0cd824 */ /* 0x000fe200078e0a09 */
[----:B--2---:R-:W-:Y:S01]  /*193b0*/  ISETP.GE.AND P5, PT, R91, RZ, PT ;  /* 0x000000ff5b00720c */ /* 0x004fe20003fa6270 */
[----:B---3--:R2:W-:Y:S04]  /*193c0*/  STL [R1+0xf8], R88 ;  /* 0x0000f85801007387 */ /* 0x0085e80000100800 */
[----:B--2---:R-:W2:Y:S04]  /*193d0*/  LDL.LU R88, [R1+0x182c] ;  /* 0x00182c0001587983 */ /* 0x004ea80000300800 */
[----:B------:R0:W-:Y:S04]  /*193e0*/  STL [R1+0xa40], R16 ;  /* 0x000a401001007387 */ /* 0x0001e80000100800 */
[----:B------:R3:W-:Y:S04]  /*193f0*/  STL [R1+0xa3c], R17 ;  /* 0x000a3c1101007387 */ /* 0x0007e80000100800 */
[----:B------:R-:W2:Y:S01]  /*19400*/  LDL R91, [R1+0x133c] ;  /* 0x00133c00015b7983 */ /* 0x000ea20000100800 */
[----:B0-----:R-:W-:-:S04]  /*19410*/  IADD3 R16, P6, PT, R80, R8, RZ ;  /* 0x0000000850107210 */ /* 0x001fc80007fde0ff */
[----:B---3--:R-:W-:-:S05]  /*19420*/  LEA.HI.X.SX32 R17, R80, R5, 0x1, P6 ;  /* 0x0000000550117211 */ /* 0x008fca00030f0eff */
[----:B------:R0:W3:Y:S01]  /*19430*/  @P0 LDG.E.U8 R13, desc[UR20][R16.64] ;  /* 0x00000014100d0981 */ /* 0x0000e2000c1e1100 */
[C---:B------:R-:W-:Y:S02]  /*19440*/  ISETP.GT.U32.AND P3, PT, R9.reuse, R83, PT ;  /* 0x000000530900720c */ /* 0x040fe40003f64070 */
[----:B------:R-:W-:-:S11]  /*19450*/  ISETP.GT.U32.AND P2, PT, R9, R81, PT ;  /* 0x000000510900720c */ /* 0x000fd60003f44070 */
[--C-:B------:R-:W-:Y:S01]  /*19460*/  @!P3 IMAD.IADD R83, R83, 0x1, -R9.reuse ;  /* 0x000000015353b824 */ /* 0x100fe200078e0a09 */
[----:B------:R-:W-:Y:S01]  /*19470*/  ISETP.GE.AND P3, PT, R87, RZ, PT ;  /* 0x000000ff5700720c */ /* 0x000fe20003f66270 */
[----:B------:R-:W-:Y:S01]  /*19480*/  @!P2 IMAD.IADD R81, R81, 0x1, -R9 ;  /* 0x000000015151a824 */ /* 0x000fe200078e0a09 */
[----:B------:R-:W-:-:S03]  /*19490*/  ISETP.GT.U32.AND P6, PT, R9, R12, PT ;  /* 0x0000000c0900720c */ /* 0x000fc60003fc4070 */
[----:B------:R-:W-:Y:S01]  /*194a0*/  @!P5 IMAD.MOV R81, RZ, RZ, -R81 ;  /* 0x000000ffff51d224 */ /* 0x000fe200078e0a51 */
[----:B------:R-:W-:-:S07]  /*194b0*/  ISETP.GE.AND P5, PT, R89, RZ, PT ;  /* 0x000000ff5900720c */ /* 0x000fce0003fa6270 */
[----:B------:R-:W-:Y:S01]  /*194c0*/  @!P3 IMAD.MOV R82, RZ, RZ, -R82 ;  /* 0x000000ffff52b224 */ /* 0x000fe200078e0a52 */
[----:B------:R-:W-:Y:S02]  /*194d0*/  ISETP.GT.U32.AND P3, PT, R9, R83, PT ;  /* 0x000000530900720c */ /* 0x000fe40003f64070 */
[C---:B------:R-:W-:Y:S02]  /*194e0*/  SEL R81, R47.reuse, R81, !P1 ;  /* 0x000000512f517207 */ /* 0x040fe40004800000 */
[----:B------:R-:W-:Y:S01]  /*194f0*/  SEL R82, R47, R82, !P1 ;  /* 0x000000522f527207 */ /* 0x000fe20004800000 */
[----:B------:R0:W-:Y:S02]  /*19500*/  STL [R1+0xa80], R16 ;  /* 0x000a801001007387 */ /* 0x0001e40000100800 */
[----:B------:R-:W-:Y:S01]  /*19510*/  IMAD R81, R81, UR7, RZ ;  /* 0x0000000751517c24 */ /* 0x000fe2000f8e02ff */
[----:B------:R-:W-:Y:S01]  /*19520*/  PRMT R90, RZ, 0x7610, R90 ;  /* 0x00007610ff5a7816 */ /* 0x000fe2000000005a */
[----:B------:R-:W-:Y:S01]  /*19530*/  IMAD R82, R82, UR6, RZ ;  /* 0x0000000652527c24 */ /* 0x000fe2000f8e02ff */
[----:B------:R1:W-:Y:S01]  /*19540*/  STL [R1+0xa7c], R17 ;  /* 0x000a7c1101007387 */ /* 0x0003e20000100800 */
[----:B------:R-:W-:Y:S01]  /*19550*/  @!P6 IMAD.IADD R12, R12, 0x1, -R9 ;  /* 0x000000010c0ce824 */ /* 0x000fe200078e0a09 */
[----:B------:R-:W-:Y:S01]  /*19560*/  PRMT R93, RZ, 0x7610, R93 ;  /* 0x00007610ff5d7816 */ /* 0x000fe2000000005d */
[----:B------:R-:W-:Y:S01]  /*19570*/  @!P3 IMAD.IADD R83, R83, 0x1, -R9 ;  /* 0x000000015353b824 */ /* 0x000fe200078e0a09 */
[----:B------:R-:W4:Y:S01]  /*19580*/  LDL R87, [R1+0x138c] ;  /* 0x00138c0001577983 */ /* 0x000f220000100800 */
[C---:B0-----:R-:W-:Y:S01]  /*19590*/  IADD3 R16, P6, PT, R82.reuse, R8, RZ ;  /* 0x0000000852107210 */ /* 0x041fe20007fde0ff */
[----:B------:R-:W0:Y:S02]  /*195a0*/  LDCU UR6, c[0x0][0x3b0] ;  /* 0x00007600ff0677ac */ /* 0x000e240008000800 */
[----:B------:R-:W4:Y:S01]  /*195b0*/  LDL.LU R89, [R1+0x1828] ;  /* 0x0018280001597983 */ /* 0x000f220000300800 */
[----:B------:R-:W-:Y:S01]  /*195c0*/  @!P5 IMAD.MOV R12, RZ, RZ, -R12 ;  /* 0x000000ffff0cd224 */ /* 0x000fe200078e0a0c */
[----:B-1----:R-:W-:Y:S01]  /*195d0*/  LEA.HI.X.SX32 R17, R82, R5, 0x1, P6 ;  /* 0x0000000552117211 */ /* 0x002fe200030f0eff */
[----:B------:R-:W1:Y:S04]  /*195e0*/  LDCU UR7, c[0x0][0x3b0] ;  /* 0x00007600ff0777ac */ /* 0x000e680008000800 */
[----:B------:R0:W4:Y:S01]  /*195f0*/  @P0 LDG.E.U8 R90, desc[UR20][R16.64] ;  /* 0x00000014105a0981 */ /* 0x000122000c1e1100 */
[----:B--2---:R-:W-:-:S03]  /*19600*/  ISETP.GE.AND P5, PT, R91, RZ, PT ;  /* 0x000000ff5b00720c */ /* 0x004fc60003fa6270 */
[----:B---3--:R2:W-:Y:S04]  /*19610*/  STL [R1+0xf0], R13 ;  /* 0x0000f00d01007387 */ /* 0x0085e80000100800 */
[----:B----4-:R3:W-:Y:S01]  /*19620*/  STL [R1+0xf4], R22 ;  /* 0x0000f41601007387 */ /* 0x0107e20000100800 */
[----:B--2---:R-:W-:Y:S01]  /*19630*/  IMAD.MOV.U32 R13, RZ, RZ, R92 ;  /* 0x000000ffff0d7224 */ /* 0x004fe200078e005c */
[C---:B------:R-:W-:Y:S02]  /*19640*/  IADD3 R92, P3, PT, R81.reuse, R8, RZ ;  /* 0x00000008515c7210 */ /* 0x040fe40007f7e0ff */
[----:B------:R0:W-:Y:S02]  /*19650*/  STL [R1+0xac0], R16 ;  /* 0x000ac01001007387 */ /* 0x0001e40000100800 */
[----:B------:R-:W-:-:S02]  /*19660*/  LEA.HI.X.SX32 R91, R81, R5, 0x1, P3 ;  /* 0x00000005515b7211 */ /* 0x000fc400018f0eff */
[----:B------:R-:W-:Y:S04]  /*19670*/  STL [R1+0xaf8], R92 ;  /* 0x000af85c01007387 */ /* 0x000fe80000100800 */
[----:B---3--:R-:W2:Y:S01]  /*19680*/  LDL R22, [R1+0x13ac] ;  /* 0x0013ac0001167983 */ /* 0x008ea20000100800 */
[----:B0-----:R-:W-:-:S03]  /*19690*/  @P0 IMAD.MOV.U32 R16, RZ, RZ, R92 ;  /* 0x000000ffff100224 */ /* 0x001fc600078e005c */
[----:B------:R0:W-:Y:S02]  /*196a0*/  STL [R1+0xabc], R17 ;  /* 0x000abc1101007387 */ /* 0x0001e40000100800 */
[----:B0-----:R-:W-:-:S05]  /*196b0*/  @P0 IMAD.MOV.U32 R17, RZ, RZ, R91 ;  /* 0x000000ffff110224 */ /* 0x001fca00078e005b */
[----:B------:R0:W3:Y:S01]  /*196c0*/  @P0 LDG.E.U8 R93, desc[UR20][R16.64] ;  /* 0x00000014105d0981 */ /* 0x0000e2000c1e1100 */
[----:B------:R-:W-:Y:S02]  /*196d0*/  ISETP.GT.U32.AND P2, PT, R9, R85, PT ;  /* 0x000000550900720c */ /* 0x000fe40003f44070 */
[----:B------:R-:W-:Y:S01]  /*196e0*/  SEL R12, R47, R12, !P1 ;  /* 0x0000000c2f0c7207 */ /* 0x000fe20004800000 */
[----:B------:R-:W-:Y:S01]  /*196f0*/  @!P5 IMAD.MOV R83, RZ, RZ, -R83 ;  /* 0x000000ffff53d224 */ /* 0x000fe200078e0a53 */
[----:B------:R-:W-:-:S09]  /*19700*/  ISETP.GE.AND P3, PT, R87, RZ, PT ;  /* 0x000000ff5700720c */ /* 0x000fd20003f66270 */
[--C-:B------:R-:W-:Y:S02]  /*19710*/  @!P2 IMAD.IADD R85, R85, 0x1, -R9.reuse ;  /* 0x000000015555a824 */ /* 0x100fe400078e0a09 */
[----:B------:R-:W-:Y:S01]  /*19720*/  IMAD R12, R12, UR5, RZ ;  /* 0x000000050c0c7c24 */ /* 0x000fe2000f8e02ff */
[----:B------:R-:W-:Y:S01]  /*19730*/  SEL R83, R47, R83, !P1 ;  /* 0x000000532f537207 */ /* 0x000fe20004800000 */
[----:B------:R-:W-:Y:S01]  /*19740*/  STL [R1+0xaf4], R91 ;  /* 0x000af45b01007387 */ /* 0x000fe20000100800 */
[----:B------:R-:W-:Y:S01]  /*19750*/  ISETP.GT.U32.AND P2, PT, R9, R85, PT ;  /* 0x000000550900720c */ /* 0x000fe20003f44070 */
[----:B------:R-:W4:Y:S01]  /*19760*/  LDCU UR5, c[0x0][0x3b0] ;  /* 0x00007600ff0577ac */ /* 0x000f220008000800 */
[C---:B0-----:R-:W-:Y:S01]  /*19770*/  IADD3 R16, P5, PT, R12.reuse, R8, RZ ;  /* 0x000000080c107210 */ /* 0x041fe20007fbe0ff */
[----:B------:R0:W-:Y:S01]  /*19780*/  STL [R1+0xec], R90 ;  /* 0x0000ec5a01007387 */ /* 0x0001e20000100800 */
[----:B------:R-:W-:Y:S01]  /*19790*/  PRMT R42, RZ, 0x7610, R42 ;  /* 0x00007610ff2a7816 */ /* 0x000fe2000000002a */
[----:B------:R-:W-:Y:S01]  /*197a0*/  IMAD R83, R83, UR4, RZ ;  /* 0x0000000453537c24 */ /* 0x000fe2000f8e02ff */
[----:B------:R-:W-:Y:S01]  /*197b0*/  LEA.HI.X.SX32 R17, R12, R5, 0x1, P5 ;  /* 0x000000050c117211 */ /* 0x000fe200028f0eff */
[----:B------:R-:W1:Y:S04]  /*197c0*/  LDCU UR4, c[0x0][0x3b0] ;  /* 0x00007600ff0477ac */ /* 0x000e680008000800 */
[----:B------:R1:W2:Y:S02]  /*197d0*/  @P0 LDG.E.U8 R42, desc[UR20][R16.64] ;  /* 0x00000014102a0981 */ /* 0x0002a4000c1e1100 */
[----:B------:R-:W-:-:S02]  /*197e0*/  @!P2 IMAD.IADD R85, R85, 0x1, -R9 ;  /* 0x000000015555a824 */ /* 0x000fc400078e0a09 */
[----:B0-----:R-:W2:Y:S04]  /*197f0*/  LDL.LU R90, [R1+0x1824] ;  /* 0x00182400015a7983 */ /* 0x001ea80000300800 */
[----:B------:R-:W2:Y:S04]  /*19800*/  LDL.LU R91, [R1+0x1820] ;  /* 0x00182000015b7983 */ /* 0x000ea80000300800 */
[----:B------:R-:W2:Y:S01]  /*19810*/  LDL.LU R92, [R1+0x181c] ;  /* 0x00181c00015c7983 */ /* 0x000ea20000300800 */
[----:B------:R-:W-:Y:S01]  /*19820*/  @!P3 IMAD.MOV R85, RZ, RZ, -R85 ;  /* 0x000000ffff55b224 */ /* 0x000fe200078e0a55 */
[----:B------:R-:W-:-:S02]  /*19830*/  PRMT R21, RZ, 0x7610, R21 ;  /* 0x00007610ff157816 */ /* 0x000fc40000000015 */
[----:B---3--:R0:W-:Y:S04]  /*19840*/  STL [R1+0xe8], R93 ;  /* 0x0000e85d01007387 */ /* 0x0081e80000100800 */
[----:B0-----:R-:W3:Y:S04]  /*19850*/  LDL.LU R93, [R1+0x1818] ;  /* 0x00181800015d7983 */ /* 0x001ee80000300800 */
[----:B------:R-:W3:Y:S04]  /*19860*/  LDL R87, [R1+0x13cc] ;  /* 0x0013cc0001577983 */ /* 0x000ee80000100800 */
[----:B------:R1:W-:Y:S04]  /*19870*/  STL [R1+0xb30], R16 ;  /* 0x000b301001007387 */ /* 0x0003e80000100800 */
[----:B------:R0:W-:Y:S01]  /*19880*/  STL [R1+0xb2c], R17 ;  /* 0x000b2c1101007387 */ /* 0x0001e20000100800 */
[----:B-1----:R-:W-:-:S04]  /*19890*/  IADD3 R16, P3, PT, R83, R8, RZ ;  /* 0x0000000853107210 */ /* 0x002fc80007f7e0ff */
[----:B0-----:R-:W-:-:S05]  /*198a0*/  LEA.HI.X.SX32 R17, R83, R5, 0x1, P3 ;  /* 0x0000000553117211 */ /* 0x001fca00018f0eff */
[----:B------:R-:W3:Y:S01]  /*198b0*/  @P0 LDG.E.U8 R21, desc[UR20][R16.64] ;  /* 0x0000001410150981 */ /* 0x000ee2000c1e1100 */
[C---:B------:R-:W-:Y:S02]  /*198c0*/  ISETP.GT.U32.AND P6, PT, R9.reuse, R86, PT ;  /* 0x000000560900720c */ /* 0x040fe40003fc4070 */
[C---:B------:R-:W-:Y:S02]  /*198d0*/  ISETP.GT.U32.AND P2, PT, R9.reuse, R88, PT ;  /* 0x000000580900720c */ /* 0x040fe40003f44070 */
[----:B------:R-:W-:-:S09]  /*198e0*/  ISETP.GT.U32.AND P5, PT, R9, R89, PT ;  /* 0x000000590900720c */ /* 0x000fd20003fa4070 */
[--C-:B------:R-:W-:Y:S02]  /*198f0*/  @!P6 IMAD.IADD R86, R86, 0x1, -R9.reuse ;  /* 0x000000015656e824 */ /* 0x100fe400078e0a09 */
[----:B------:R-:W-:-:S03]  /*19900*/  @!P2 IMAD.IADD R88, R88, 0x1, -R9 ;  /* 0x000000015858a824 */ /* 0x000fc600078e0a09 */
[----:B------:R-:W-:Y:S02]  /*19910*/  ISETP.GT.U32.AND P6, PT, R9, R86, PT ;  /* 0x000000560900720c */ /* 0x000fe40003fc4070 */
[----:B--2---:R-:W-:Y:S02]  /*19920*/  ISETP.GE.AND P2, PT, R22, RZ, PT ;  /* 0x000000ff1600720c */ /* 0x004fe40003f46270 */
[----:B------:R-:W-:Y:S01]  /*19930*/  SEL R85, R47, R85, !P1 ;  /* 0x000000552f557207 */ /* 0x000fe20004800000 */
[----:B------:R0:W-:Y:S01]  /*19940*/  STL [R1+0xe4], R42 ;  /* 0x0000e42a01007387 */ /* 0x0001e20000100800 */
[----:B------:R-:W-:-:S03]  /*19950*/  @!P5 IMAD.IADD R89, R89, 0x1, -R9 ;  /* 0x000000015959d824 */ /* 0x000fc600078e0a09 */
[----:B----4-:R-:W-:Y:S01]  /*19960*/  IMAD R85, R85, UR5, RZ ;  /* 0x0000000555557c24 */ /* 0x010fe2000f8e02ff */
[----:B------:R-:W-:Y:S01]  /*19970*/  PRMT R6, RZ, 0x7610, R6 ;  /* 0x00007610ff067816 */ /* 0x000fe20000000006 */
[----:B------:R-:W1:Y:S02]  /*19980*/  LDCU UR5, c[0x0][0x3b0] ;  /* 0x00007600ff0577ac */ /* 0x000e640008000800 */
[----:B------:R-:W-:Y:S01]  /*19990*/  @!P6 IMAD.IADD R86, R86, 0x1, -R9 ;  /* 0x000000015656e824 */ /* 0x000fe200078e0a09 */
[----:B0-----:R-:W2:Y:S04]  /*199a0*/  LDL R42, [R1+0x13ec] ;  /* 0x0013ec00012a7983 */ /* 0x001ea80000100800 */
[----:B------:R-:W-:Y:S01]  /*199b0*/  STL [R1+0x360], R16 ;  /* 0x0003601001007387 */ /* 0x000fe20000100800 */
[----:B------:R-:W-:-:S03]  /*199c0*/  @!P2 IMAD.MOV R86, RZ, RZ, -R86 ;  /* 0x000000ffff56a224 */ /* 0x000fc600078e0a56 */
[----:B------:R-:W-:Y:S01]  /*199d0*/  STL [R1+0x35c], R17 ;  /* 0x00035c1101007387 */ /* 0x000fe20000100800 */
[----:B------:R-:W-:Y:S02]  /*199e0*/  ISETP.GT.U32.AND P2, PT, R9, R89, PT ;  /* 0x000000590900720c */ /* 0x000fe40003f44070 */
[----:B------:R-:W-:-:S05]  /*199f0*/  SEL R86, R47, R86, !P1 ;  /* 0x000000562f567207 */ /* 0x000fca0004800000 */
[----:B------:R-:W-:Y:S01]  /*19a00*/  IMAD R86, R86, UR4, RZ ;  /* 0x0000000456567c24 */ /* 0x000fe2000f8e02ff */
[----:B------:R-:W-:Y:S01]  /*19a10*/  PRMT R14, RZ, 0x7610, R14 ;  /* 0x00007610ff0e7816 */ /* 0x000fe2000000000e */
[----:B------:R-:W0:Y:S04]  /*19a20*/  LDCU UR4, c[0x0][0x3b0] ;  /* 0x00007600ff0477ac */ /* 0x000e280008000800 */
[----:B------:R-:W-:Y:S01]  /*19a30*/  @!P2 IMAD.IADD R89, R89, 0x1, -R9 ;  /* 0x000000015959a824 */ /* 0x000fe200078e0a09 */
[----:B---3--:R-:W-:Y:S01]  /*19a40*/  ISETP.GE.AND P6, PT, R87, RZ, PT ;  /* 0x000000ff5700720c */ /* 0x008fe20003fc6270 */
[----:B------:R3:W-:Y:S04]  /*19a50*/  STL [R1+0xe0], R21 ;  /* 0x0000e01501007387 */ /* 0x0007e80000100800 */
[----:B------:R-:W4:Y:S01]  /*19a60*/  LDL R87, [R1+0x1410] ;  /* 0x0014100001577983 */ /* 0x000f220000100800 */
[----:B---3--:R-:W-:-:S04]  /*19a70*/  IADD3 R21, P5, PT, R85, R8, RZ ;  /* 0x0000000855157210 */ /* 0x008fc80007fbe0ff */
[----:B------:R-:W-:Y:S01]  /*19a80*/  LEA.HI.X.SX32 R16, R85, R5, 0x1, P5 ;  /* 0x0000000555107211 */ /* 0x000fe200028f0eff */
[----:B------:R-:W-:Y:S04]  /*19a90*/  STL [R1+0x3a0], R21 ;  /* 0x0003a01501007387 */ /* 0x000fe80000100800 */
[----:B------:R3:W-:Y:S01]  /*19aa0*/  STL [R1+0x39c], R16 ;  /* 0x00039c1001007387 */ /* 0x0007e20000100800 */
[----:B------:R-:W-:Y:S02]  /*19ab0*/  @P0 IMAD.MOV.U32 R17, RZ, RZ, R16 ;  /* 0x000000ffff110224 */ /* 0x000fe400078e0010 */
[----:B---3--:R-:W-:-:S05]  /*19ac0*/  @P0 IMAD.MOV.U32 R16, RZ, RZ, R21 ;  /* 0x000000ffff100224 */ /* 0x008fca00078e0015 */
[----:B------:R3:W4:Y:S02]  /*19ad0*/  @P0 LDG.E.U8 R6, desc[UR20][R16.64] ;  /* 0x0000001410060981 */ /* 0x000724000c1e1100 */
[----:B---3--:R-:W-:-:S04]  /*19ae0*/  IADD3 R16, P2, PT, R86, R8, RZ ;  /* 0x0000000856107210 */ /* 0x008fc80007f5e0ff */
[----:B------:R-:W-:-:S05]  /*19af0*/  LEA.HI.X.SX32 R17, R86, R5, 0x1, P2 ;  /* 0x0000000556117211 */ /* 0x000fca00010f0eff */
[----:B------:R-:W3:Y:S01]  /*19b00*/  @P0 LDG.E.U8 R14, desc[UR20][R16.64] ;  /* 0x00000014100e0981 */ /* 0x000ee2000c1e1100 */
[----:B------:R-:W-:Y:S02]  /*19b10*/  ISETP.GT.U32.AND P3, PT, R9, R88, PT ;  /* 0x000000580900720c */ /* 0x000fe40003f64070 */
[----:B--2---:R-:W-:Y:S02]  /*19b20*/  ISETP.GE.AND P5, PT, R42, RZ, PT ;  /* 0x000000ff2a00720c */ /* 0x004fe40003fa6270 */
[----:B------:R-:W2:Y:S04]  /*19b30*/  LDL R42, [R1+0x142c] ;  /* 0x00142c00012a7983 */ /* 0x000ea80000100800 */
[----:B------:R-:W2:Y:S05]  /*19b40*/  LDL.LU R22, [R1+0x4] ;  /* 0x0000040001167983 */ /* 0x000eaa0000300800 */
[----:B------:R-:W-:-:S04]  /*19b50*/  @!P3 IMAD.IADD R88, R88, 0x1, -R9 ;  /* 0x000000015858b824 */ /* 0x000fc800078e0a09 */
[----:B------:R-:W-:Y:S01]  /*19b60*/  @!P6 IMAD.MOV R88, RZ, RZ, -R88 ;  /* 0x000000ffff58e224 */ /* 0x000fe200078e0a58 */
[----:B------:R-:W-:-:S04]  /*19b70*/  ISETP.GT.U32.AND P6, PT, R9, R91, PT ;  /* 0x0000005b0900720c */ /* 0x000fc80003fc4070 */
[----:B------:R-:W-:-:S05]  /*19b80*/  SEL R88, R47, R88, !P1 ;  /* 0x000000582f587207 */ /* 0x000fca0004800000 */
[----:B-1----:R-:W-:Y:S02]  /*19b90*/  IMAD R88, R88, UR5, RZ ;  /* 0x0000000558587c24 */ /* 0x002fe4000f8e02ff */
[----:B------:R-:W-:Y:S01]  /*19ba0*/  @!P5 IMAD.MOV R89, RZ, RZ, -R89 ;  /* 0x000000ffff59d224 */ /* 0x000fe200078e0a59 */
[----:B------:R-:W-:Y:S01]  /*19bb0*/  PRMT R19, RZ, 0x7610, R19 ;  /* 0x00007610ff137816 */ /* 0x000fe20000000013 */
[----:B------:R-:W-:Y:S01]  /*19bc0*/  @!P6 IMAD.IADD R91, R91, 0x1, -R9 ;  /* 0x000000015b5be824 */ /* 0x000fe200078e0a09 */
[----:B------:R-:W-:Y:S01]  /*19bd0*/  IADD3 R21, P6, PT, R88, R8, RZ ;  /* 0x0000000858157210 */ /* 0x000fe20007fde0ff */
[----:B------:R-:W1:Y:S01]  /*19be0*/  LDCU UR5, c[0x0][0x3b0] ;  /* 0x00007600ff0577ac */ /* 0x000e620008000800 */
[----:B------:R-:W-:-:S05]  /*19bf0*/  SEL R89, R47, R89, !P1 ;  /* 0x000000592f597207 */ /* 0x000fca0004800000 */
[----:B------:R-:W-:Y:S01]  /*19c00*/  IMAD R89, R89, UR6, RZ ;  /* 0x0000000659597c24 */ /* 0x000fe2000f8e02ff */
[----:B------:R-:W-:Y:S01]  /*19c10*/  PRMT R18, RZ, 0x7610, R18 ;  /* 0x00007610ff127816 */ /* 0x000fe20000000012 */
[----:B------:R-:W0:Y:S01]  /*19c20*/  LDCU UR6, c[0x0][0x3b0] ;  /* 0x00007600ff0677ac */ /* 0x000e220008000800 */
[----:B----4-:R4:W-:Y:S04]  /*19c30*/  STL [R1+0xdc], R6 ;  /* 0x0000dc0601007387 */ /* 0x0109e80000100800 */
[----:B----4-:R-:W4:Y:S04]  /*19c40*/  LDL.LU R6, [R1] ;  /* 0x0000000001067983 */ /* 0x010f280000300800 */
[----:B------:R0:W-:Y:S04]  /*19c50*/  STL [R1+0x3e0], R16 ;  /* 0x0003e01001007387 */ /* 0x0001e80000100800 */
[----:B------:R1:W-:Y:S04]  /*19c60*/  STL [R1+0x3dc], R17 ;  /* 0x0003dc1101007387 */ /* 0x0003e80000100800 */
[----:B---3--:R3:W-:Y:S01]  /*19c70*/  STL [R1+0xd8], R14 ;  /* 0x0000d80e01007387 */ /* 0x0087e20000100800 */
[----:B0-----:R-:W-:-:S05]  /*19c80*/  LEA.HI.X.SX32 R16, R88, R5, 0x1, P6 ;  /* 0x0000000558107211 */ /* 0x001fca00030f0eff */
[----:B-1----:R-:W-:Y:S01]  /*19c90*/  @P0 IMAD.MOV.U32 R17, RZ, RZ, R16 ;  /* 0x000000ffff110224 */ /* 0x002fe200078e0010 */
[----:B---3--:R-:W3:Y:S04]  /*19ca0*/  LDL R14, [R1+0x1444] ;  /* 0x00144400010e7983 */ /* 0x008ee80000100800 */
[----:B------:R-:W-:Y:S04]  /*19cb0*/  STL [R1+0x440], R21 ;  /* 0x0004401501007387 */ /* 0x000fe80000100800 */
[----:B------:R0:W-:Y:S02]  /*19cc0*/  STL [R1+0x43c], R16 ;  /* 0x00043c1001007387 */ /* 0x0001e40000100800 */
[----:B0-----:R-:W-:-:S05]  /*19cd0*/  @P0 IMAD.MOV.U32 R16, RZ, RZ, R21 ;  /* 0x000000ffff100224 */ /* 0x001fca00078e0015 */
[----:B------:R0:W4:Y:S02]  /*19ce0*/  @P0 LDG.E.U8 R19, desc[UR20][R16.64] ;  /* 0x0000001410130981 */ /* 0x000124000c1e1100 */
[----:B0-----:R-:W-:-:S04]  /*19cf0*/  IADD3 R16, P6, PT, R89, R8, RZ ;  /* 0x0000000859107210 */ /* 0x001fc80007fde0ff */
[----:B------:R-:W-:-:S05]  /*19d00*/  LEA.HI.X.SX32 R17, R89, R5, 0x1, P6 ;  /* 0x0000000559117211 */ /* 0x000fca00030f0eff */
[----:B------:R0:W4:Y:S01]  /*19d10*/  @P0 LDG.E.U8 R18, desc[UR20][R16.64] ;  /* 0x0000001410120981 */ /* 0x000122000c1e1100 */
[----:B------:R-:W-:Y:S02]  /*19d20*/  ISETP.GT.U32.AND P3, PT, R9, R90, PT ;  /* 0x0000005a0900720c */ /* 0x000fe40003f64070 */
[----:B------:R-:W-:-:S11]  /*19d30*/  ISETP.GE.AND P5, PT, R87, RZ, PT ;  /* 0x000000ff5700720c */ /* 0x000fd60003fa6270 */
[----:B------:R-:W-:-:S05]  /*19d40*/  @!P3 IMAD.IADD R90, R90, 0x1, -R9 ;  /* 0x000000015a5ab824 */ /* 0x000fca00078e0a09 */
[C---:B------:R-:W-:Y:S02]  /*19d50*/  ISETP.GT.U32.AND P2, PT, R9.reuse, R90, PT ;  /* 0x0000005a0900720c */ /* 0x040fe40003f44070 */
[----:B------:R-:W-:-:S11]  /*19d60*/  ISETP.GT.U32.AND P3, PT, R9, R92, PT ;  /* 0x0000005c0900720c */ /* 0x000fd60003f64070 */
[----:B------:R-:W-:-:S04]  /*19d70*/  @!P2 IMAD.IADD R90, R90, 0x1, -R9 ;  /* 0x000000015a5aa824 */ /* 0x000fc800078e0a09 */
[----:B------:R-:W-:Y:S01]  /*19d80*/  @!P5 IMAD.MOV R90, RZ, RZ, -R90 ;  /* 0x000000ffff5ad224 */ /* 0x000fe200078e0a5a */
[----:B--2---:R-:W-:Y:S01]  /*19d90*/  ISETP.GT.U32.AND P5, PT, R9, R22, PT ;  /* 0x000000160900720c */ /* 0x004fe20003fa4070 */
[----:B------:R-:W-:-:S03]  /*19da0*/  @!P3 IMAD.IADD R92, R92, 0x1, -R9 ;  /* 0x000000015c5cb824 */ /* 0x000fc600078e0a09 */
[----:B------:R-:W-:Y:S02]  /*19db0*/  SEL R90, R47, R90, !P1 ;  /* 0x0000005a2f5a7207 */ /* 0x000fe40004800000 */
[----:B------:R-:W-:-:S03]  /*19dc0*/  ISETP.GT.U32.AND P2, PT, R9, R92, PT ;  /* 0x0000005c0900720c */ /* 0x000fc60003f44070 */
[----:B------:R-:W-:Y:S01]  /*19dd0*/  IMAD R90, R90, UR4, RZ ;  /* 0x000000045a5a7c24 */ /* 0x000fe2000f8e02ff */
[----:B------:R0:W-:Y:S03]  /*19de0*/  STL [R1+0x480], R16 ;  /* 0x0004801001007387 */ /* 0x0001e60000100800 */
[----:B------:R-:W-:Y:S01]  /*19df0*/  @!P5 IMAD.IADD R22, R22, 0x1, -R9 ;  /* 0x000000011616d824 */ /* 0x000fe200078e0a09 */
[----:B------:R1:W-:Y:S01]  /*19e00*/  STL [R1+0x47c], R17 ;  /* 0x00047c1101007387 */ /* 0x0003e20000100800 */
[----:B------:R-:W-:Y:S01]  /*19e10*/  PRMT R12, RZ, 0x7610, R12 ;  /* 0x00007610ff0c7816 */ /* 0x000fe2000000000c */
[----:B------:R-:W2:Y:S01]  /*19e20*/  LDCU UR4, c[0x0][0x3b0] ;  /* 0x00007600ff0477ac */ /* 0x000ea20008000800 */
[----:B0-----:R-:W-:-:S04]  /*19e30*/  IADD3 R16, P5, PT, R90, R8, RZ ;  /* 0x000000085a107210 */ /* 0x001fc80007fbe0ff */
[----:B-1----:R-:W-:Y:S01]  /*19e40*/  LEA.HI.X.SX32 R17, R90, R5, 0x1, P5 ;  /* 0x000000055a117211 */ /* 0x002fe200028f0eff */
[----:B------:R-:W-:Y:S01]  /*19e50*/  @!P2 IMAD.IADD R92, R92, 0x1, -R9 ;  /* 0x000000015c5ca824 */ /* 0x000fe200078e0a09 */
[----:B------:R-:W-:Y:S02]  /*19e60*/  ISETP.GE.AND P6, PT, R42, RZ, PT ;  /* 0x000000ff2a00720c */ /* 0x000fe40003fc6270 */
[----:B------:R-:W2:Y:S04]  /*19e70*/  LDL.LU R42, [R1+0x8] ;  /* 0x00000800012a7983 */ /* 0x000ea80000300800 */
[----:B------:R0:W2:Y:S01]  /*19e80*/  @P0 LDG.E.U8 R12, desc[UR20][R16.64] ;  /* 0x00000014100c0981 */ /* 0x0000a2000c1e1100 */
[----:B---3--:R-:W-:-:S03]  /*19e90*/  ISETP.GE.AND P2, PT, R14, RZ, PT ;  /* 0x000000ff0e00720c */ /* 0x008fc60003f46270 */
[----:B------:R-:W3:Y:S04]  /*19ea0*/  LDL R14, [R1+0x1470] ;  /* 0x00147000010e7983 */ /* 0x000ee80000100800 */
[----:B----4-:R1:W-:Y:S04]  /*19eb0*/  STL [R1+0xd0], R18 ;  /* 0x0000d01201007387 */ /* 0x0103e80000100800 */
[----:B-1----:R-:W4:Y:S01]  /*19ec0*/  LDL R18, [R1+0x1488] ;  /* 0x0014880001127983 */ /* 0x002f220000100800 */
[----:B------:R-:W-:-:S13]  /*19ed0*/  ISETP.GT.U32.AND P3, PT, R9, R91, PT ;  /* 0x0000005b0900720c */ /* 0x000fda0003f64070 */
[----:B------:R-:W-:Y:S01]  /*19ee0*/  @!P3 IMAD.IADD R91, R91, 0x1, -R9 ;  /* 0x000000015b5bb824 */ /* 0x000fe200078e0a09 */
[C---:B------:R-:W-:Y:S01]  /*19ef0*/  ISETP.GT.U32.AND P3, PT, R9.reuse, R6, PT ;  /* 0x000000060900720c */ /* 0x040fe20003f64070 */
[----:B------:R-:W-:Y:S02]  /*19f00*/  @!P2 IMAD.MOV R92, RZ, RZ, -R92 ;  /* 0x000000ffff5ca224 */ /* 0x000fe400078e0a5c */
[----:B------:R-:W-:Y:S01]  /*19f10*/  @!P6 IMAD.MOV R91, RZ, RZ, -R91 ;  /* 0x000000ffff5be224 */ /* 0x000fe200078e0a5b */
[----:B------:R-:W-:Y:S02]  /*19f20*/  ISETP.GT.U32.AND P6, PT, R9, R22, PT ;  /* 0x000000160900720c */ /* 0x000fe40003fc4070 */
[C---:B------:R-:W-:Y:S02]  /*19f30*/  SEL R92, R47.reuse, R92, !P1 ;  /* 0x0000005c2f5c7207 */ /* 0x040fe40004800000 */
[----:B------:R-:W-:-:S05]  /*19f40*/  SEL R91, R47, R91, !P1 ;  /* 0x0000005b2f5b7207 */ /* 0x000fca0004800000 */
[----:B------:R-:W-:Y:S01]  /*19f50*/  @!P3 IMAD.IADD R6, R6, 0x1, -R9 ;  /* 0x000000010606b824 */ /* 0x000fe200078e0a09 */
[----:B------:R-:W-:-:S04]  /*19f60*/  ISETP.GT.U32.AND P3, PT, R9, R93, PT ;  /* 0x0000005d0900720c */ /* 0x000fc80003f64070 */
[----:B------:R-:W-:Y:S01]  /*19f70*/  ISETP.GT.U32.AND P5, PT, R9, R6, PT ;  /* 0x000000060900720c */ /* 0x000fe20003fa4070 */
[----:B------:R-:W-:Y:S01]  /*19f80*/  STL [R1+0xd4], R19 ;  /* 0x0000d41301007387 */ /* 0x000fe20000100800 */
[----:B------:R-:W-:Y:S01]  /*19f90*/  IMAD R91, R91, UR5, RZ ;  /* 0x000000055b5b7c24 */ /* 0x000fe2000f8e02ff */
[----:B------:R-:W-:Y:S01]  /*19fa0*/  PRMT R23, RZ, 0x7610, R23 ;  /* 0x00007610ff177816 */ /* 0x000fe20000000017 */
[----:B--2---:R-:W-:Y:S01]  /*19fb0*/  IMAD R92, R92, UR4, RZ ;  /* 0x000000045c5c7c24 */ /* 0x004fe2000f8e02ff */
[----:B------:R0:W-:Y:S01]  /*19fc0*/  STL [R1+0x4c0], R16 ;  /* 0x0004c01001007387 */ /* 0x0001e20000100800 */
[----:B------:R-:W-:Y:S01]  /*19fd0*/  @!P6 IMAD.IADD R22, R22, 0x1, -R9 ;  /* 0x000000011616e824 */ /* 0x000fe200078e0a09 */
[----:B------:R-:W-:Y:S01]  /*19fe0*/  PRMT R11, RZ, 0x7610, R11 ;  /* 0x00007610ff0b7816 */ /* 0x000fe2000000000b */
[----:B------:R-:W1:Y:S01]  /*19ff0*/  LDCU UR4, c[0x0][0x3b0] ;  /* 0x00007600ff0477ac */ /* 0x000e620008000800 */
[----:B------:R2:W-:Y:S01]  /*1a000*/  STL [R1+0x4bc], R17 ;  /* 0x0004bc1101007387 */ /* 0x0005e20000100800 */
[----:B------:R-:W-:Y:S01]  /*1a010*/  @!P3 IMAD.IADD R93, R93, 0x1, -R9 ;  /* 0x000000015d5db824 */ /* 0x000fe200078e0a09 */
[----:B------:R-:W1:Y:S02]  /*1a020*/  LDCU UR5, c[0x0][0x3b0] ;  /* 0x00007600ff0577ac */ /* 0x000e640008000800 */
[----:B------:R-:W4:Y:S01]  /*1a030*/  LDL R87, [R1+0x14b4] ;  /* 0x0014b40001577983 */ /* 0x000f220000100800 */
[----:B0-----:R-:W-:-:S03]  /*1a040*/  IADD3 R16, P6, PT, R91, R8, RZ ;  /* 0x000000085b107210 */ /* 0x001fc60007fde0ff */
[----:B------:R-:W4:Y:S04]  /*1a050*/  LDL.LU R19, [R1+0xc] ;  /* 0x00000c0001137983 */ /* 0x000f280000300800 */
[----:B------:R-:W4:Y:S01]  /*1a060*/  LDL.LU R21, [R1+0x10] ;  /* 0x0000100001157983 */ /* 0x000f220000300800 */
[----:B------:R-:W-:-:S03]  /*1a070*/  @!P5 IMAD.IADD R6, R6, 0x1, -R9 ;  /* 0x000000010606d824 */ /* 0x000fc600078e0a09 */
[----:B------:R0:W-:Y:S01]  /*1a080*/  STL [R1+0xcc], R12 ;  /* 0x0000cc0c01007387 */ /* 0x0001e20000100800 */
[----:B--2---:R-:W-:-:S03]  /*1a090*/  LEA.HI.X.SX32 R17, R91, R5, 0x1, P6 ;  /* 0x000000055b117211 */ /* 0x004fc600030f0eff */
[----:B------:R2:W-:Y:S04]  /*1a0a0*/  STL [R1+0x500], R16 ;  /* 0x0005001001007387 */ /* 0x0005e80000100800 */
[----:B------:R2:W4:Y:S01]  /*1a0b0*/  @P0 LDG.E.U8 R23, desc[UR20][R16.64] ;  /* 0x0000001410170981 */ /* 0x000522000c1e1100 */
[----:B0-----:R-:W-:-:S05]  /*1a0c0*/  IADD3 R12, P3, PT, R92, R8, RZ ;  /* 0x000000085c0c7210 */ /* 0x001fca0007f7e0ff */
[----:B--2---:R-:W-:Y:S01]  /*1a0d0*/  @P0 IMAD.MOV.U32 R16, RZ, RZ, R12 ;  /* 0x000000ffff100224 */ /* 0x004fe200078e000c */
[----:B---3--:R-:W-:Y:S02]  /*1a0e0*/  ISETP.GE.AND P6, PT, R14, RZ, PT ;  /* 0x000000ff0e00720c */ /* 0x008fe40003fc6270 */
[----:B------:R-:W2:Y:S04]  /*1a0f0*/  LDL.LU R14, [R1+0x1814] ;  /* 0x00181400010e7983 */ /* 0x000ea80000300800 */
[----:B------:R-:W-:Y:S04]  /*1a100*/  STL [R1+0x540], R12 ;  /* 0x0005400c01007387 */ /* 0x000fe80000100800 */
[----:B------:R0:W-:Y:S01]  /*1a110*/  STL [R1+0x4fc], R17 ;  /* 0x0004fc1101007387 */ /* 0x0001e20000100800 */
[----:B----4-:R-:W-:-:S02]  /*1a120*/  ISETP.GE.AND P5, PT, R18, RZ, PT ;  /* 0x000000ff1200720c */ /* 0x010fc40003fa6270 */
[----:B------:R-:W-:-:S05]  /*1a130*/  LEA.HI.X.SX32 R18, R92, R5, 0x1, P3 ;  /* 0x000000055c127211 */ /* 0x000fca00018f0eff */
[----:B0-----:R-:W-:-:S05]  /*1a140*/  @P0 IMAD.MOV.U32 R17, RZ, RZ, R18 ;  /* 0x000000ffff110224 */ /* 0x001fca00078e0012 */
[----:B------:R0:W3:Y:S01]  /*1a150*/  @P0 LDG.E.U8 R11, desc[UR20][R16.64] ;  /* 0x00000014100b0981 */ /* 0x0000e2000c1e1100 */
[C---:B------:R-:W-:Y:S01]  /*1a160*/  ISETP.GT.U32.AND P2, PT, R9.reuse, R42, PT ;  /* 0x0000002a0900720c */ /* 0x040fe20003f44070 */
[----:B------:R-:W-:Y:S02]  /*1a170*/  IMAD.MOV.U32 R12, RZ, RZ, R22 ;  /* 0x000000ffff0c7224 */ /* 0x000fe400078e0016 */
[----:B------:R4:W-:Y:S01]  /*1a180*/  STL [R1+0x53c], R18 ;  /* 0x00053c1201007387 */ /* 0x0009e20000100800 */
[----:B------:R-:W-:Y:S01]  /*1a190*/  ISETP.GT.U32.AND P3, PT, R9, R93, PT ;  /* 0x0000005d0900720c */ /* 0x000fe20003f64070 */
[----:B------:R-:W-:Y:S02]  /*1a1a0*/  @!P6 IMAD.MOV R12, RZ, RZ, -R12 ;  /* 0x000000ffff0ce224 */ /* 0x000fe400078e0a0c */
[----:B----4-:R-:W4:Y:S06]  /*1a1b0*/  LDL R18, [R1+0x14cc] ;  /* 0x0014cc0001127983 */ /* 0x010f2c0000100800 */
[----:B------:R-:W-:Y:S01]  /*1a1c0*/  @!P2 IMAD.IADD R42, R42, 0x1, -R9 ;  /* 0x000000012a2aa824 */ /* 0x000fe200078e0a09 */
[----:B------:R-:W-:-:S04]  /*1a1d0*/  SEL R12, R47, R12, !P1 ;  /* 0x0000000c2f0c7207 */ /* 0x000fc80004800000 */
[----:B------:R-:W-:Y:S01]  /*1a1e0*/  ISETP.GT.U32.AND P6, PT, R9, R42, PT ;  /* 0x0000002a0900720c */ /* 0x000fe20003fc4070 */
[----:B------:R-:W-:Y:S02]  /*1a1f0*/  @!P3 IMAD.IADD R93, R93, 0x1, -R9 ;  /* 0x000000015d5db824 */ /* 0x000fe400078e0a09 */
[----:B------:R-:W-:Y:S01]  /*1a200*/  IMAD R12, R12, UR6, RZ ;  /* 0x000000060c0c7c24 */ /* 0x000fe2000f8e02ff */
[----:B------:R-:W-:Y:S01]  /*1a210*/  PRMT R20, RZ, 0x7610, R20 ;  /* 0x00007610ff147816 */ /* 0x000fe20000000014 */
[----:B------:R-:W0:Y:S01]  /*1a220*/  LDCU UR6, c[0x0][0x3b0] ;  /* 0x00007600ff0677ac */ /* 0x000e220008000800 */
[----:B------:R-:W-:-:S07]  /*1a230*/  ISETP.GE.AND P2, PT, R87, RZ, PT ;  /* 0x000000ff5700720c */ /* 0x000fce0003f46270 */
[----:B------:R-:W-:-:S06]  /*1a240*/  @!P6 IMAD.IADD R42, R42, 0x1, -R9 ;  /* 0x000000012a2ae824 */ /* 0x000fcc00078e0a09 */
[----:B------:R-:W-:Y:S01]  /*1a250*/  @!P2 IMAD.MOV R93, RZ, RZ, -R93 ;  /* 0x000000ffff5da224 */ /* 0x000fe200078e0a5d */
[----:B0-----:R-:W-:-:S04]  /*1a260*/  IADD3 R16, P2, PT, R12, R8, RZ ;  /* 0x000000080c107210 */ /* 0x001fc80007f5e0ff */
[----:B------:R-:W-:Y:S02]  /*1a270*/  LEA.HI.X.SX32 R17, R12, R5, 0x1, P2 ;  /* 0x000000050c117211 */ /* 0x000fe400010f0eff */
[----:B------:R-:W-:-:S03]  /*1a280*/  SEL R93, R47, R93, !P1 ;  /* 0x0000005d2f5d7207 */ /* 0x000fc60004800000 */
[----:B------:R0:W4:Y:S02]  /*1a290*/  @P0 LDG.E.U8 R20, desc[UR20][R16.64] ;  /* 0x0000001410140981 */ /* 0x000124000c1e1100 */
[----:B-1----:R-:W-:Y:S01]  /*1a2a0*/  IMAD R93, R93, UR5, RZ ;  /* 0x000000055d5d7c24 */ /* 0x002fe2000f8e02ff */
[----:B------:R-:W-:Y:S01]  /*1a2b0*/  PRMT R4, RZ, 0x7610, R4 ;  /* 0x00007610ff047816 */ /* 0x000fe20000000004 */
[----:B------:R-:W1:Y:S01]  /*1a2c0*/  LDCU UR5, c[0x0][0x3b0] ;  /* 0x00007600ff0577ac */ /* 0x000e620008000800 */
[----:B--2---:R-:W-:Y:S01]  /*1a2d0*/  PRMT R14, RZ, 0x7610, R14 ;  /* 0x00007610ff0e7816 */ /* 0x004fe2000000000e */
[----:B---3--:R2:W-:Y:S02]  /*1a2e0*/  STL [R1+0xc4], R11 ;  /* 0x0000c40b01007387 */ /* 0x0085e40000100800 */
[----:B--2---:R-:W-:-:S04]  /*1a2f0*/  IMAD.MOV.U32 R11, RZ, RZ, R6 ;  /* 0x000000ffff0b7224 */ /* 0x004fc800078e0006 */
[----:B------:R-:W-:-:S05]  /*1a300*/  @!P5 IMAD.MOV R11, RZ, RZ, -R11 ;  /* 0x000000ffff0bd224 */ /* 0x000fca00078e0a0b */
[----:B------:R-:W-:-:S05]  /*1a310*/  SEL R11, R47, R11, !P1 ;  /* 0x0000000b2f0b7207 */ /* 0x000fca0004800000 */
[----:B------:R-:W-:Y:S01]  /*1a320*/  IMAD R11, R11, UR4, RZ ;  /* 0x000000040b0b7c24 */ /* 0x000fe2000f8e02ff */
[----:B------:R2:W-:Y:S01]  /*1a330*/  STL [R1+0xc8], R23 ;  /* 0x0000c81701007387 */ /* 0x0005e20000100800 */
[----:B------:R-:W-:Y:S01]  /*1a340*/  IMAD.MOV.U32 R6, RZ, RZ, R13 ;  /* 0x000000ffff067224 */ /* 0x000fe200078e000d */
[----:B------:R-:W-:Y:S01]  /*1a350*/  ISETP.GT.U32.AND P5, PT, R9, R19, PT ;  /* 0x000000130900720c */ /* 0x000fe20003fa4070 */
[----:B------:R-:W3:Y:S01]  /*1a360*/  LDCU UR4, c[0x0][0x3b0] ;  /* 0x00007600ff0477ac */ /* 0x000ee20008000800 */
[----:B------:R-:W-:-:S04]  /*1a370*/  IADD3 R87, P6, PT, R11, R8, RZ ;  /* 0x000000080b577210 */ /* 0x000fc80007fde0ff */
[----:B------:R-:W-:Y:S01]  /*1a380*/  LEA.HI.X.SX32 R11, R11, R5, 0x1, P6 ;  /* 0x000000050b0b7211 */ /* 0x000fe200030f0eff */
[----:B--2---:R-:W2:Y:S04]  /*1a390*/  LDL R23, [R1+0x14e4] ;  /* 0x0014e40001177983 */ /* 0x004ea80000100800 */
[----:B------:R-:W3:Y:S04]  /*1a3a0*/  LDL.LU R13, [R1+0x1c] ;  /* 0x00001c00010d7983 */ /* 0x000ee80000300800 */
[----:B------:R0:W-:Y:S04]  /*1a3b0*/  STL [R1+0x580], R16 ;  /* 0x0005801001007387 */ /* 0x0001e80000100800 */
[----:B------:R-:W-:Y:S04]  /*1a3c0*/  STL [R1+0x5c0], R87 ;  /* 0x0005c05701007387 */ /* 0x000fe80000100800 */
[----:B------:R-:W3:Y:S01]  /*1a3d0*/  LDL R22, [R1+0x1510] ;  /* 0x0015100001167983 */ /* 0x000ee20000100800 */
[----:B0-----:R-:W-:-:S03]  /*1a3e0*/  @P0 IMAD.MOV.U32 R16, RZ, RZ, R87 ;  /* 0x000000ffff100224 */ /* 0x001fc600078e0057 */
[----:B------:R0:W-:Y:S02]  /*1a3f0*/  STL [R1+0x57c], R17 ;  /* 0x00057c1101007387 */ /* 0x0001e40000100800 */
[----:B0-----:R-:W-:-:S05]  /*1a400*/  @P0 IMAD.MOV.U32 R17, RZ, RZ, R11 ;  /* 0x000000ffff110224 */ /* 0x001fca00078e000b */
[----:B------:R0:W3:Y:S02]  /*1a410*/  @P0 LDG.E.U8 R14, desc[UR20][R16.64] ;  /* 0x00000014100e0981 */ /* 0x0000e4000c1e1100 */
[----:B0-----:R-:W-:-:S04]  /*1a420*/  IADD3 R16, P6, PT, R93, R8, RZ ;  /* 0x000000085d107210 */ /* 0x001fc80007fde0ff */
[----:B------:R-:W-:-:S05]  /*1a430*/  LEA.HI.X.SX32 R17, R93, R5, 0x1, P6 ;  /* 0x000000055d117211 */ /* 0x000fca00030f0eff */
[----:B------:R-:W3:Y:S01]  /*1a440*/  @P0 LDG.E.U8 R4, desc[UR20][R16.64] ;  /* 0x0000001410040981 */ /* 0x000ee2000c1e1100 */
[----:B------:R-:W-:Y:S01]  /*1a450*/  ISETP.GT.U32.AND P3, PT, R9, R21, PT ;  /* 0x000000150900720c */ /* 0x000fe20003f64070 */
[--C-:B------:R-:W-:Y:S01]  /*1a460*/  @!P5 IMAD.IADD R19, R19, 0x1, -R9.reuse ;  /* 0x000000011313d824 */ /* 0x100fe200078e0a09 */
[----:B----4-:R-:W-:Y:S02]  /*1a470*/  ISETP.GE.AND P2, PT, R18, RZ, PT ;  /* 0x000000ff1200720c */ /* 0x010fe40003f46270 */
[----:B------:R-:W4:Y:S02]  /*1a480*/  LDL.LU R18, [R1+0x18] ;  /* 0x0000180001127983 */ /* 0x000f240000300800 */
[----:B------:R-:W-:Y:S02]  /*1a490*/  ISETP.GT.U32.AND P5, PT, R9, R19, PT ;  /* 0x000000130900720c */ /* 0x000fe40003fa4070 */
[----:B------:R0:W-:Y:S05]  /*1a4a0*/  STL [R1+0x5bc], R11 ;  /* 0x0005bc0b01007387 */ /* 0x0001ea0000100800 */
[----:B------:R-:W-:-:S02]  /*1a4b0*/  @!P3 IMAD.IADD R21, R21, 0x1, -R9 ;  /* 0x000000011515b824 */ /* 0x000fc400078e0a09 */
[----:B0-----:R-:W-:-:S04]  /*1a4c0*/  IMAD.MOV.U32 R11, RZ, RZ, R42 ;  /* 0x000000ffff0b7224 */ /* 0x001fc800078e002a */
[----:B------:R-:W-:Y:S01]  /*1a4d0*/  @!P2 IMAD.MOV R11, RZ, RZ, -R11 ;  /* 0x000000ffff0ba224 */ /* 0x000fe200078e0a0b */
[----:B------:R0:W-:Y:S01]  /*1a4e0*/  STL [R1+0xc0], R20 ;  /* 0x0000c01401007387 */ /* 0x0001e20000100800 */
[----:B------:R-:W-:-:S03]  /*1a4f0*/  @!P5 IMAD.IADD R19, R19, 0x1, -R9 ;  /* 0x000000011313d824 */ /* 0x000fc600078e0a09 */
[----:B------:R-:W-:Y:S01]  /*1a500*/  SEL R11, R47, R11, !P1 ;  /* 0x0000000b2f0b7207 */ /* 0x000fe20004800000 */
[----:B------:R-:W-:Y:S01]  /*1a510*/  IMAD.MOV.U32 R12, RZ, RZ, R19 ;  /* 0x000000ffff0c7224 */ /* 0x000fe200078e0013 */
[----:B0-----:R-:W4:Y:S03]  /*1a520*/  LDL.LU R20, [R1+0x14] ;  /* 0x0000140001147983 */ /* 0x001f260000300800 */
[----:B------:R-:W-:Y:S01]  /*1a530*/  IMAD R11, R11, UR7, RZ ;  /* 0x000000070b0b7c24 */ /* 0x000fe2000f8e02ff */
[----:B------:R-:W-:Y:S01]  /*1a540*/  PRMT R3, RZ, 0x7610, R3 ;  /* 0x00007610ff037816 */ /* 0x000fe20000000003 */
[----:B------:R-:W0:Y:S01]  /*1a550*/  LDCU UR7, c[0x0][0x3b0] ;  /* 0x00007600ff0777ac */ /* 0x000e220008000800 */
[----:B------:R-:W4:Y:S01]  /*1a560*/  LDL.LU R87, [R1+0x1810] ;  /* 0x0018100001577983 */ /* 0x000f220000300800 */
[----:B--2---:R-:W-:-:S13]  /*1a570*/  ISETP.GE.AND P3, PT, R23, RZ, PT ;  /* 0x000000ff1700720c */ /* 0x004fda0003f66270 */
[----:B------:R-:W-:Y:S01]  /*1a580*/  @!P3 IMAD.MOV R12, RZ, RZ, -R12 ;  /* 0x000000ffff0cb224 */ /* 0x000fe200078e0a0c */
[----:B---3--:R-:W-:Y:S01]  /*1a590*/  ISETP.GE.AND P5, PT, R22, RZ, PT ;  /* 0x000000ff1600720c */ /* 0x008fe20003fa6270 */
[----:B------:R2:W-:Y:S04]  /*1a5a0*/  STL [R1+0xa0], R14 ;  /* 0x0000a00e01007387 */ /* 0x0005e80000100800 */
[----:B--2---:R-:W2:Y:S04]  /*1a5b0*/  LDL.LU R14, [R1+0x180c] ;  /* 0x00180c00010e7983 */ /* 0x004ea80000300800 */
[----:B------:R-:W3:Y:S04]  /*1a5c0*/  LDL.LU R42, [R1+0x1808] ;  /* 0x00180800012a7983 */ /* 0x000ee80000300800 */
[----:B------:R-:W-:Y:S04]  /*1a5d0*/  STL [R1+0x600], R16 ;  /* 0x0006001001007387 */ /* 0x000fe80000100800 */
[----:B------:R-:W-:Y:S04]  /*1a5e0*/  STL [R1+0x5fc], R17 ;  /* 0x0005fc1101007387 */ /* 0x000fe80000100800 */
[----:B------:R-:W2:Y:S04]  /*1a5f0*/  LDL.LU R19, [R1+0x20] ;  /* 0x0000200001137983 */ /* 0x000ea80000300800 */
[----:B------:R0:W-:Y:S04]  /*1a600*/  STL [R1+0x1794], R4 ;  /* 0x0017940401007387 */ /* 0x0001e80000100800 */
[----:B------:R-:W2:Y:S01]  /*1a610*/  LDL R22, [R1+0x152c] ;  /* 0x00152c0001167983 */ /* 0x000ea20000100800 */
[----:B0-----:R-:W-:-:S04]  /*1a620*/  IADD3 R4, P3, PT, R11, R8, RZ ;  /* 0x000000080b047210 */ /* 0x001fc80007f7e0ff */
[----:B------:R-:W-:Y:S01]  /*1a630*/  LEA.HI.X.SX32 R16, R11, R5, 0x1, P3 ;  /* 0x000000050b107211 */ /* 0x000fe200018f0eff */
[----:B------:R-:W-:Y:S04]  /*1a640*/  STL [R1+0x640], R4 ;  /* 0x0006400401007387 */ /* 0x000fe80000100800 */
[----:B------:R0:W-:Y:S01]  /*1a650*/  STL [R1+0x63c], R16 ;  /* 0x00063c1001007387 */ /* 0x0001e20000100800 */
[----:B------:R-:W-:Y:S02]  /*1a660*/  @P0 IMAD.MOV.U32 R17, RZ, RZ, R16 ;  /* 0x000000ffff110224 */ /* 0x000fe400078e0010 */
[----:B0-----:R-:W-:Y:S01]  /*1a670*/  @P0 IMAD.MOV.U32 R16, RZ, RZ, R4 ;  /* 0x000000ffff100224 */ /* 0x001fe200078e0004 */
[----:B------:R-:W-:Y:S01]  /*1a680*/  ISETP.GT.U32.AND P2, PT, R9, R21, PT ;  /* 0x000000150900720c */ /* 0x000fe20003f44070 */
[----:B------:R-:W2:Y:S04]  /*1a690*/  LDL R4, [R1+0x1574] ;  /* 0x0015740001047983 */ /* 0x000ea80000100800 */
[----:B------:R0:W2:Y:S01]  /*1a6a0*/  @P0 LDG.E.U8 R3, desc[UR20][R16.64] ;  /* 0x0000001410030981 */ /* 0x0000a2000c1e1100 */
[----:B------:R-:W-:-:S07]  /*1a6b0*/  SEL R12, R47, R12, !P1 ;  /* 0x0000000c2f0c7207 */ /* 0x000fce0004800000 */
[----:B------:R-:W-:Y:S02]  /*1a6c0*/  @!P2 IMAD.IADD R21, R21, 0x1, -R9 ;  /* 0x000000011515a824 */ /* 0x000fe400078e0a09 */
[----:B------:R-:W-:Y:S01]  /*1a6d0*/  IMAD R12, R12, UR4, RZ ;  /* 0x000000040c0c7c24 */ /* 0x000fe2000f8e02ff */
[----:B------:R-:W-:Y:S01]  /*1a6e0*/  PRMT R2, RZ, 0x7610, R2 ;  /* 0x00007610ff027816 */ /* 0x000fe20000000002 */
[----:B------:R-:W-:Y:S01]  /*1a6f0*/  IMAD.MOV.U32 R11, RZ, RZ, R21 ;  /* 0x000000ffff0b7224 */ /* 0x000fe200078e0015 */
[----:B------:R-:W-:Y:S01]  /*1a700*/  ISETP.GT.U32.AND P6, PT, R9, R13, PT ;  /* 0x0000000d0900720c */ /* 0x000fe20003fc4070 */
[----:B------:R-:W1:Y:S02]  /*1a710*/  LDCU UR4, c[0x0][0x3b0] ;  /* 0x00007600ff0477ac */ /* 0x000e640008000800 */
[----:B------:R-:W-:Y:S01]  /*1a720*/  @!P5 IMAD.MOV R11, RZ, RZ, -R11 ;  /* 0x000000ffff0bd224 */ /* 0x000fe200078e0a0b */
[----:B------:R-:W-:-:S04]  /*1a730*/  IADD3 R21, P5, PT, R12, R8, RZ ;  /* 0x000000080c157210 */ /* 0x000fc80007fbe0ff */
[----:B0-----:R-:W-:Y:S01]  /*1a740*/  LEA.HI.X.SX32 R17, R12, R5, 0x1, P5 ;  /* 0x000000050c117211 */ /* 0x001fe200028f0eff */
[----:B------:R-:W-:-:S05]  /*1a750*/  @P0 IMAD.MOV.U32 R16, RZ, RZ, R21 ;  /* 0x000000ffff100224 */ /* 0x000fca00078e0015 */
[----:B------:R0:W3:Y:S01]  /*1a760*/  @P0 LDG.E.U8 R2, desc[UR20][R16.64] ;  /* 0x0000001410020981 */ /* 0x0000e2000c1e1100 */
[----:B------:R-:W-:Y:S01]  /*1a770*/  @!P6 IMAD.IADD R13, R13, 0x1, -R9 ;  /* 0x000000010d0de824 */ /* 0x000fe200078e0a09 */
[----:B----4-:R-:W-:Y:S02]  /*1a780*/  ISETP.GT.U32.AND P6, PT, R9, R20, PT ;  /* 0x000000140900720c */ /* 0x010fe40003fc4070 */
[----:B------:R-:W-:-:S05]  /*1a790*/  SEL R11, R47, R11, !P1 ;  /* 0x0000000b2f0b7207 */ /* 0x000fca0004800000 */
[----:B-1----:R-:W-:Y:S01]  /*1a7a0*/  IMAD R11, R11, UR5, RZ ;  /* 0x000000050b0b7c24 */ /* 0x002fe2000f8e02ff */
[----:B------:R-:W-:Y:S01]  /*1a7b0*/  PRMT R93, RZ, 0x7610, R93 ;  /* 0x00007610ff5d7816 */ /* 0x000fe2000000005d */
[----:B------:R-:W1:Y:S04]  /*1a7c0*/  LDCU UR5, c[0x0][0x3b0] ;  /* 0x00007600ff0577ac */ /* 0x000e680008000800 */
[----:B------:R-:W-:Y:S01]  /*1a7d0*/  @!P6 IMAD.IADD R20, R20, 0x1, -R9 ;  /* 0x000000011414e824 */ /* 0x000fe200078e0a09 */
[----:B------:R-:W-:-:S04]  /*1a7e0*/  IADD3 R23, P6, PT, R11, R8, RZ ;  /* 0x000000080b177210 */ /* 0x000fc80007fde0ff */
[----:B------:R-:W-:Y:S01]  /*1a7f0*/  LEA.HI.X.SX32 R11, R11, R5, 0x1, P6 ;  /* 0x000000050b0b7211 */ /* 0x000fe200030f0eff */
[----:B0-----:R-:W-:Y:S01]  /*1a800*/  @P0 IMAD.MOV.U32 R16, RZ, RZ, R23 ;  /* 0x000000ffff100224 */ /* 0x001fe200078e0017 */
[----:B--2---:R0:W-:Y:S04]  /*1a810*/  STL [R1+0x1798], R3 ;  /* 0x0017980301007387 */ /* 0x0041e80000100800 */
[----:B0-----:R-:W2:Y:S04]  /*1a820*/  LDL.LU R3, [R1+0x2c] ;  /* 0x00002c0001037983 */ /* 0x001ea80000300800 */
[----:B------:R0:W-:Y:S04]  /*1a830*/  STL [R1+0x680], R21 ;  /* 0x0006801501007387 */ /* 0x0001e80000100800 */
[----:B------:R-:W4:Y:S01]  /*1a840*/  LDL R12, [R1+0x1558] ;  /* 0x00155800010c7983 */ /* 0x000f220000100800 */
[----:B------:R-:W-:-:S03]  /*1a850*/  ISETP.GE.AND P5, PT, R22, RZ, PT ;  /* 0x000000ff1600720c */ /* 0x000fc60003fa6270 */
[----:B------:R-:W2:Y:S04]  /*1a860*/  LDL R22, [R1+0x15a8] ;  /* 0x0015a80001167983 */ /* 0x000ea80000100800 */
[----:B------:R1:W-:Y:S01]  /*1a870*/  STL [R1+0x67c], R17 ;  /* 0x00067c1101007387 */ /* 0x0003e20000100800 */
[C---:B------:R-:W-:Y:S02]  /*1a880*/  ISETP.GT.U32.AND P2, PT, R9.reuse, R18, PT ;  /* 0x000000120900720c */ /* 0x040fe40003f44070 */
[----:B------:R-:W-:Y:S01]  /*1a890*/  ISETP.GT.U32.AND P3, PT, R9, R13, PT ;  /* 0x0000000d0900720c */ /* 0x000fe20003f64070 */
[----:B0-----:R-:W2:Y:S01]  /*1a8a0*/  LDL.LU R21, [R1+0x28] ;  /* 0x0000280001157983 */ /* 0x001ea20000300800 */
[----:B-1----:R-:W-:-:S05]  /*1a8b0*/  @P0 IMAD.MOV.U32 R17, RZ, RZ, R11 ;  /* 0x000000ffff110224 */ /* 0x002fca00078e000b */
[----:B------:R0:W2:Y:S04]  /*1a8c0*/  @P0 LDG.E.U8 R93, desc[UR20][R16.64] ;  /* 0x00000014105d0981 */ /* 0x0000a8000c1e1100 */
[----:B------:R-:W-:-:S05]  /*1a8d0*/  @!P2 IMAD.IADD R18, R18, 0x1, -R9 ;  /* 0x000000011212a824 */ /* 0x000fca00078e0a09 */
[----:B------:R-:W-:Y:S01]  /*1a8e0*/  ISETP.GT.U32.AND P2, PT, R9, R18, PT ;  /* 0x000000120900720c */ /* 0x000fe20003f44070 */
[----:B------:R-:W-:Y:S01]  /*1a8f0*/  @!P3 IMAD.IADD R13, R13, 0x1, -R9 ;  /* 0x000000010d0db824 */ /* 0x000fe200078e0a09 */
[----:B------:R-:W-:Y:S01]  /*1a900*/  STL [R1+0x6c0], R23 ;  /* 0x0006c01701007387 */ /* 0x000fe20000100800 */
[----:B------:R-:W-:-:S10]  /*1a910*/  ISETP.GT.U32.AND P6, PT, R9, R20, PT ;  /* 0x000000140900720c */ /* 0x000fd40003fc4070 */
[--C-:B------:R-:W-:Y:S01]  /*1a920*/  @!P2 IMAD.IADD R18, R18, 0x1, -R9.reuse ;  /* 0x000000011212a824 */ /* 0x100fe200078e0a09 */
[----:B---3--:R-:W-:Y:S04]  /*1a930*/  STL [R1+0x179c], R2 ;  /* 0x00179c0201007387 */ /* 0x008fe80000100800 */
[----:B------:R1:W-:Y:S02]  /*1a940*/  STL [R1+0x6bc], R11 ;  /* 0x0006bc0b01007387 */ /* 0x0003e40000100800 */
[----:B-1----:R-:W-:Y:S02]  /*1a950*/  IMAD.MOV.U32 R11, RZ, RZ, R18 ;  /* 0x000000ffff0b7224 */ /* 0x002fe400078e0012 */
[----:B------:R-:W-:Y:S01]  /*1a960*/  @!P6 IMAD.IADD R20, R20, 0x1, -R9 ;  /* 0x000000011414e824 */ /* 0x000fe200078e0a09 */
[----:B------:R-:W-:-:S02]  /*1a970*/  ISETP.GT.U32.AND P3, PT, R9, R19, PT ;  /* 0x000000130900720c */ /* 0x000fc40003f64070 */
[----:B------:R-:W-:-:S11]  /*1a980*/  PRMT R92, RZ, 0x7610, R92 ;  /* 0x00007610ff5c7816 */ /* 0x000fd6000000005c */
[----:B------:R-:W-:-:S05]  /*1a990*/  @!P3 IMAD.IADD R19, R19, 0x1, -R9 ;  /* 0x000000011313b824 */ /* 0x000fca00078e0a09 */
[----:B------:R-:W-:Y:S02]  /*1a9a0*/  ISETP.GT.U32.AND P3, PT, R9, R19, PT ;  /* 0x000000130900720c */ /* 0x000fe40003f64070 */
[----:B------:R-:W-:-:S11]  /*1a9b0*/  PRMT R91, RZ, 0x7610, R91 ;  /* 0x00007610ff5b7816 */ /* 0x000fd6000000005b */
[----:B------:R-:W-:Y:S01]  /*1a9c0*/  @!P3 IMAD.IADD R19, R19, 0x1, -R9 ;  /* 0x000000011313b824 */ /* 0x000fe200078e0a09 */
[----:B----4-:R-:W-:Y:S01]  /*1a9d0*/  ISETP.GE.AND P2, PT, R12, RZ, PT ;  /* 0x000000ff0c00720c */ /* 0x010fe20003f46270 */
[----:B------:R-:W-:Y:S02]  /*1a9e0*/  IMAD.MOV.U32 R12, RZ, RZ, R13 ;  /* 0x000000ffff0c7224 */ /* 0x000fe400078e000d */
[----:B------:R-:W3:Y:S02]  /*1a9f0*/  LDL.LU R13, [R1+0x1804] ;  /* 0x00180400010d7983 */ /* 0x000ee40000300800 */
[----:B------:R-:W-:Y:S01]  /*1aa00*/  @!P5 IMAD.MOV R12, RZ, RZ, -R12 ;  /* 0x000000ffff0cd224 */ /* 0x000fe200078e0a0c */
[----:B------:R-:W-:Y:S01]  /*1aa10*/  ISETP.GE.AND P5, PT, R4, RZ, PT ;  /* 0x000000ff0400720c */ /* 0x000fe20003fa6270 */
[----:B------:R-:W4:Y:S06]  /*1aa20*/  LDL.LU R23, [R1+0x30] ;  /* 0x0000300001177983 */ /* 0x000f2c0000300800 */
[----:B------:R-:W-:Y:S01]  /*1aa30*/  @!P2 IMAD.MOV R11, RZ, RZ, -R11 ;  /* 0x000000ffff0ba224 */ /* 0x000fe200078e0a0b */
[----:B--2---:R-:W-:-:S02]  /*1aa40*/  ISETP.GT.U32.AND P2, PT, R9, R3, PT ;  /* 0x000000030900720c */ /* 0x004fc40003f44070 */
[C---:B0-----:R-:W-:Y:S02]  /*1aa50*/  SEL R16, R47.reuse, R12, !P1 ;  /* 0x0000000c2f107207 */ /* 0x041fe40004800000 */
[----:B------:R-:W-:Y:S01]  /*1aa60*/  SEL R11, R47, R11, !P1 ;  /* 0x0000000b2f0b7207 */ /* 0x000fe20004800000 */
[----:B------:R-:W-:Y:S02]  /*1aa70*/  IMAD.MOV.U32 R12, RZ, RZ, R20 ;  /* 0x000000ffff0c7224 */ /* 0x000fe400078e0014 */
[----:B------:R-:W-:Y:S01]  /*1aa80*/  IMAD R17, R16, UR4, RZ ;  /* 0x0000000410117c24 */ /* 0x000fe2000f8e02ff */
[----:B------:R-:W-:Y:S01]  /*1aa90*/  ISETP.GT.U32.AND P3, PT, R9, R21, PT ;  /* 0x000000150900720c */ /* 0x000fe20003f64070 */
[----:B------:R-:W-:Y:S01]  /*1aaa0*/  IMAD R16, R11, UR5, RZ ;  /* 0x000000050b107c24 */ /* 0x000fe2000f8e02ff */
[----:B------:R-:W-:Y:S01]  /*1aab0*/  STL [R1+0x17a0], R93 ;  /* 0x0017a05d01007387 */ /* 0x000fe20000100800 */
[----:B------:R-:W-:Y:S01]  /*1aac0*/  @!P5 IMAD.MOV R12, RZ, RZ, -R12 ;  /* 0x000000ffff0cd224 */ /* 0x000fe200078e0a0c */
[-C--:B------:R-:W-:Y:S01]  /*1aad0*/  IADD3 R20, P5, PT, R17, R8.reuse, RZ ;  /* 0x0000000811147210 */ /* 0x080fe20007fbe0ff */
[----:B------:R-:W-:Y:S01]  /*1aae0*/  @!P2 IMAD.IADD R3, R3, 0x1, -R9 ;  /* 0x000000010303a824 */ /* 0x000fe200078e0a09 */
[C---:B------:R-:W-:Y:S01]  /*1aaf0*/  IADD3 R2, P2, PT, R16.reuse, R8, RZ ;  /* 0x0000000810027210 */ /* 0x040fe20007f5e0ff */
[----:B------:R-:W2:Y:S01]  /*1ab00*/  LDL.LU R18, [R1+0x38] ;  /* 0x0000380001127983 */ /* 0x000ea20000300800 */
[-C--:B------:R-:W-:Y:S01]  /*1ab10*/  LEA.HI.X.SX32 R17, R17, R5.reuse, 0x1, P5 ;  /* 0x0000000511117211 */ /* 0x080fe200028f0eff */
[----:B------:R-:W-:Y:S01]  /*1ab20*/  IMAD.MOV.U32 R11, RZ, RZ, R19 ;  /* 0x000000ffff0b7224 */ /* 0x000fe200078e0013 */
[----:B------:R-:W-:Y:S01]  /*1ab30*/  LEA.HI.X.SX32 R4, R16, R5, 0x1, P2 ;  /* 0x0000000510047211 */ /* 0x000fe200010f0eff */
[----:B------:R-:W-:Y:S01]  /*1ab40*/  @P0 IMAD.MOV.U32 R16, RZ, RZ, R20 ;  /* 0x000000ffff100224 */ /* 0x000fe200078e0014 */
[----:B------:R-:W2:Y:S01]  /*1ab50*/  LDL R19, [R1+0x1630] ;  /* 0x0016300001137983 */ /* 0x000ea20000100800 */
[----:B------:R-:W-:Y:S01]  /*1ab60*/  ISETP.GE.AND P6, PT, R22, RZ, PT ;  /* 0x000000ff1600720c */ /* 0x000fe20003fc6270 */
[----:B------:R-:W-:Y:S01]  /*1ab70*/  @!P3 IMAD.IADD R21, R21, 0x1, -R9 ;  /* 0x000000011515b824 */ /* 0x000fe200078e0a09 */
[----:B------:R-:W-:Y:S01]  /*1ab80*/  PRMT R90, RZ, 0x7610, R90 ;  /* 0x00007610ff5a7816 */ /* 0x000fe2000000005a */
[----:B------:R0:W2:Y:S01]  /*1ab90*/  @P0 LDG.E.U8 R92, desc[UR20][R16.64] ;  /* 0x00000014105c0981 */ /* 0x0000a2000c1e1100 */
[----:B------:R-:W-:Y:S01]  /*1aba0*/  PRMT R89, RZ, 0x7610, R89 ;  /* 0x00007610ff597816 */ /* 0x000fe20000000059 */
[----:B------:R-:W1:Y:S02]  /*1abb0*/  LDCU UR4, c[0x0][0x3b0] ;  /* 0x00007600ff0477ac */ /* 0x000e640008000800 */
[----:B------:R-:W-:Y:S01]  /*1abc0*/  STL [R1+0x708], R20 ;  /* 0x0007081401007387 */ /* 0x000fe20000100800 */
[----:B------:R-:W1:Y:S03]  /*1abd0*/  LDCU UR5, c[0x0][0x3b0] ;  /* 0x00007600ff0577ac */ /* 0x000e660008000800 */
[----:B------:R-:W-:Y:S01]  /*1abe0*/  STL [R1+0x748], R2 ;  /* 0x0007480201007387 */ /* 0x000fe20000100800 */
[----:B0-----:R-:W-:-:S03]  /*1abf0*/  @P0 IMAD.MOV.U32 R16, RZ, RZ, R2 ;  /* 0x000000ffff100224 */ /* 0x001fc600078e0002 */
[----:B------:R0:W-:Y:S01]  /*1ac00*/  STL [R1+0x6fc], R17 ;  /* 0x0006fc1101007387 */ /* 0x0001e20000100800 */
[----:B------:R-:W-:-:S03]  /*1ac10*/  SEL R12, R47, R12, !P1 ;  /* 0x0000000c2f0c7207 */ /* 0x000fc60004800000 */
[----:B------:R-:W3:Y:S01]  /*1ac20*/  LDL R22, [R1+0x15cc] ;  /* 0x0015cc0001167983 */ /* 0x000ee20000100800 */
[----:B0-----:R-:W-:-:S05]  /*1ac30*/  @P0 IMAD.MOV.U32 R17, RZ, RZ, R4 ;  /* 0x000000ffff110224 */ /* 0x001fca00078e0004 */
[----:B------:R0:W3:Y:S01]  /*1ac40*/  @P0 LDG.E.U8 R91, desc[UR20][R16.64] ;  /* 0x00000014105b0981 */ /* 0x0000e2000c1e1100 */
[----:B------:R-:W-:Y:S01]  /*1ac50*/  IMAD R12, R12, UR6, RZ ;  /* 0x000000060c0c7c24 */ /* 0x000fe2000f8e02ff */
[----:B------:R-:W-:Y:S01]  /*1ac60*/  PRMT R88, RZ, 0x7610, R88 ;  /* 0x00007610ff587816 */ /* 0x000fe20000000058 */
[----:B------:R-:W-:Y:S01]  /*1ac70*/  @!P6 IMAD.MOV R11, RZ, RZ, -R11 ;  /* 0x000000ffff0be224 */ /* 0x000fe200078e0a0b */
[----:B------:R0:W-:Y:S01]  /*1ac80*/  STL [R1+0x744], R4 ;  /* 0x0007440401007387 */ /* 0x0001e20000100800 */
[----:B------:R-:W-:Y:S01]  /*1ac90*/  ISETP.GT.U32.AND P6, PT, R9, R3, PT ;  /* 0x000000030900720c */ /* 0x000fe20003fc4070 */
[----:B------:R-:W0:Y:S02]  /*1aca0*/  LDCU UR6, c[0x0][0x3b0] ;  /* 0x00007600ff0677ac */ /* 0x000e240008000800 */
[----:B------:R-:W-:-:S05]  /*1acb0*/  SEL R11, R47, R11, !P1 ;  /* 0x0000000b2f0b7207 */ /* 0x000fca0004800000 */
[----:B------:R-:W-:Y:S01]  /*1acc0*/  IMAD R11, R11, UR7, RZ ;  /* 0x000000070b0b7c24 */ /* 0x000fe2000f8e02ff */
[----:B------:R-:W-:Y:S01]  /*1acd0*/  PRMT R87, RZ, 0x7610, R87 ;  /* 0x00007610ff577816 */ /* 0x000fe20000000057 */
[----:B------:R-:W0:Y:S03]  /*1ace0*/  LDCU UR7, c[0x0][0x3b0] ;  /* 0x00007600ff0777ac */ /* 0x000e260008000800 */
[----:B------:R-:W-:Y:S01]  /*1acf0*/  @!P6 IMAD.IADD R3, R3, 0x1, -R9 ;  /* 0x000000010303e824 */ /* 0x000fe200078e0a09 */
[----:B------:R-:W-:-:S04]  /*1ad00*/  IADD3 R2, P6, PT, R11, R8, RZ ;  /* 0x000000080b027210 */ /* 0x000fc80007fde0ff */
[----:B------:R-:W-:Y:S01]  /*1ad10*/  LEA.HI.X.SX32 R11, R11, R5, 0x1, P6 ;  /* 0x000000050b0b7211 */ /* 0x000fe200030f0eff */
[----:B--2---:R2:W-:Y:S04]  /*1ad20*/  STL [R1+0x17a4], R92 ;  /* 0x0017a45c01007387 */ /* 0x0045e80000100800 */
[----:B0-----:R-:W4:Y:S04]  /*1ad30*/  LDL R4, [R1+0x1658] ;  /* 0x0016580001047983 */ /* 0x001f280000100800 */
[----:B------:R-:W4:Y:S01]  /*1ad40*/  LDL.LU R20, [R1+0x3c] ;  /* 0x00003c0001147983 */ /* 0x000f220000300800 */
[----:B--2---:R-:W-:-:S04]  /*1ad50*/  IADD3 R92, P3, PT, R12, R8, RZ ;  /* 0x000000080c5c7210 */ /* 0x004fc80007f7e0ff */
[----:B------:R-:W-:Y:S01]  /*1ad60*/  LEA.HI.X.SX32 R93, R12, R5, 0x1, P3 ;  /* 0x000000050c5d7211 */ /* 0x000fe200018f0eff */
[----:B------:R-:W-:-:S04]  /*1ad70*/  @P0 IMAD.MOV.U32 R16, RZ, RZ, R92 ;  /* 0x000000ffff100224 */ /* 0x000fc800078e005c */
[----:B------:R-:W-:-:S05]  /*1ad80*/  @P0 IMAD.MOV.U32 R17, RZ, RZ, R93 ;  /* 0x000000ffff110224 */ /* 0x000fca00078e005d */
[----:B------:R0:W2:Y:S01]  /*1ad90*/  @P0 LDG.E.U8 R90, desc[UR20][R16.64] ;  /* 0x00000014105a0981 */ /* 0x0000a2000c1e1100 */
[----:B------:R-:W-:-:S03]  /*1ada0*/  ISETP.GE.AND P3, PT, R19, RZ, PT ;  /* 0x000000ff1300720c */ /* 0x000fc60003f66270 */
[----:B---3--:R-:W-:Y:S01]  /*1adb0*/  STL [R1+0x17a8], R91 ;  /* 0x0017a85b01007387 */ /* 0x008fe20000100800 */
[----:B0-----:R-:W-:Y:S02]  /*1adc0*/  @P0 IMAD.MOV.U32 R16, RZ, RZ, R2 ;  /* 0x000000ffff100224 */ /* 0x001fe400078e0002 */
[----:B------:R-:W-:Y:S01]  /*1add0*/  @P0 IMAD.MOV.U32 R17, RZ, RZ, R11 ;  /* 0x000000ffff110224 */ /* 0x000fe200078e000b */
[----:B------:R-:W-:Y:S04]  /*1ade0*/  STL [R1+0x788], R92 ;  /* 0x0007885c01007387 */ /* 0x000fe80000100800 */
[----:B------:R-:W-:Y:S04]  /*1adf0*/  STL [R1+0x7c8], R2 ;  /* 0x0007c80201007387 */ /* 0x000fe80000100800 */
[----:B------:R-:W-:Y:S04]  /*1ae00*/  STL [R1+0x784], R93 ;  /* 0x0007845d01007387 */ /* 0x000fe80000100800 */
[----:B------:R1:W3:Y:S04]  /*1ae10*/  @P0 LDG.E.U8 R89, desc[UR20][R16.64] ;  /* 0x0000001410590981 */ /* 0x0002e8000c1e1100 */
[----:B------:R-:W3:Y:S01]  /*1ae20*/  LDL R19, [R1+0x15f0] ;  /* 0x0015f00001137983 */ /* 0x000ee20000100800 */
[----:B----4-:R-:W-:-:S02]  /*1ae30*/  ISETP.GT.U32.AND P5, PT, R9, R23, PT ;  /* 0x000000170900720c */ /* 0x010fc40003fa4070 */
[----:B------:R-:W-:Y:S02]  /*1ae40*/  ISETP.GT.U32.AND P2, PT, R9, R18, PT ;  /* 0x000000120900720c */ /* 0x000fe40003f44070 */
[----:B------:R-:W-:-:S09]  /*1ae50*/  ISETP.GE.AND P6, PT, R22, RZ, PT ;  /* 0x000000ff1600720c */ /* 0x000fd20003fc6270 */
[--C-:B------:R-:W-:Y:S01]  /*1ae60*/  @!P5 IMAD.IADD R23, R23, 0x1, -R9.reuse ;  /* 0x000000011717d824 */ /* 0x100fe200078e0a09 */
[----:B------:R-:W-:Y:S01]  /*1ae70*/  ISETP.GT.U32.AND P5, PT, R9, R21, PT ;  /* 0x000000150900720c */ /* 0x000fe20003fa4070 */
[----:B------:R-:W-:Y:S02]  /*1ae80*/  @!P2 IMAD.IADD R18, R18, 0x1, -R9 ;  /* 0x000000011212a824 */ /* 0x000fe400078e0a09 */
[----:B------:R-:W-:-:S03]  /*1ae90*/  IMAD.MOV.U32 R12, RZ, RZ, R3 ;  /* 0x000000ffff0c7224 */ /* 0x000fc600078e0003 */
[----:B------:R-:W-:Y:S01]  /*1aea0*/  ISETP.GT.U32.AND P2, PT, R9, R18, PT ;  /* 0x000000120900720c */ /* 0x000fe20003f44070 */
[----:B------:R-:W-:-:S06]  /*1aeb0*/  @!P3 IMAD.MOV R12, RZ, RZ, -R12 ;  /* 0x000000ffff0cb224 */ /* 0x000fcc00078e0a0c */
[----:B------:R-:W-:Y:S01]  /*1aec0*/  @!P5 IMAD.IADD R21, R21, 0x1, -R9 ;  /* 0x000000011515d824 */ /* 0x000fe200078e0a09 */
[----:B------:R-:W-:Y:S02]  /*1aed0*/  ISETP.GT.U32.AND P5, PT, R9, R23, PT ;  /* 0x000000170900720c */ /* 0x000fe40003fa4070 */
[----:B------:R-:W-:-:S05]  /*1aee0*/  SEL R12, R47, R12, !P1 ;  /* 0x0000000c2f0c7207 */ /* 0x000fca0004800000 */
[----:B-1----:R-:W-:Y:S01]  /*1aef0*/  IMAD R16, R12, UR4, RZ ;  /* 0x000000040c107c24 */ /* 0x002fe2000f8e02ff */
[----:B------:R-:W-:Y:S01]  /*1af00*/  PRMT R86, RZ, 0x7610, R86 ;  /* 0x00007610ff567816 */ /* 0x000fe20000000056 */
[--C-:B------:R-:W-:Y:S01]  /*1af10*/  @!P2 IMAD.IADD R18, R18, 0x1, -R9.reuse ;  /* 0x000000011212a824 */ /* 0x100fe200078e0a09 */
[----:B------:R-:W0:Y:S03]  /*1af20*/  LDCU UR4, c[0x0][0x3b0] ;  /* 0x00007600ff0477ac */ /* 0x000e260008000800 */
[----:B------:R-:W-:-:S04]  /*1af30*/  @!P5 IMAD.IADD R23, R23, 0x1, -R9 ;  /* 0x000000011717d824 */ /* 0x000fc800078e0a09 */
[----:B------:R-:W-:Y:S01]  /*1af40*/  IMAD.MOV.U32 R12, RZ, RZ, R23 ;  /* 0x000000ffff0c7224 */ /* 0x000fe200078e0017 */
[----:B------:R-:W-:Y:S01]  /*1af50*/  ISETP.GT.U32.AND P3, PT, R9, R20, PT ;  /* 0x000000140900720c */ /* 0x000fe20003f64070 */
[----:B--2---:R-:W-:Y:S04]  /*1af60*/  STL [R1+0x17ac], R90 ;  /* 0x0017ac5a01007387 */ /* 0x004fe80000100800 */
[----:B------:R1:W-:Y:S08]  /*1af70*/  STL [R1+0x7c4], R11 ;  /* 0x0007c40b01007387 */ /* 0x0003f00000100800 */
[----:B------:R-:W-:Y:S01]  /*1af80*/  @!P3 IMAD.IADD R20, R20, 0x1, -R9 ;  /* 0x000000011414b824 */ /* 0x000fe200078e0a09 */
[----:B------:R-:W2:Y:S01]  /*1af90*/  LDL.LU R22, [R1+0x44] ;  /* 0x0000440001167983 */ /* 0x000ea20000300800 */
[----:B-1----:R-:W-:-:S04]  /*1afa0*/  IMAD.MOV.U32 R11, RZ, RZ, R21 ;  /* 0x000000ffff0b7224 */ /* 0x002fc800078e0015 */
[----:B------:R-:W-:-:S05]  /*1afb0*/  @!P6 IMAD.MOV R11, RZ, RZ, -R11 ;  /* 0x000000ffff0be224 */ /* 0x000fca00078e0a0b */
[----:B------:R-:W-:Y:S02]  /*1afc0*/  SEL R11, R47, R11, !P1 ;  /* 0x0000000b2f0b7207 */ /* 0x000fe40004800000 */
[----:B------:R-:W-:-:S03]  /*1afd0*/  ISETP.GE.AND P6, PT, R4, RZ, PT ;  /* 0x000000ff0400720c */ /* 0x000fc60003fc6270 */
[----:B------:R-:W-:Y:S01]  /*1afe0*/  IMAD R11, R11, UR5, RZ ;  /* 0x000000050b0b7c24 */ /* 0x000fe2000f8e02ff */
[CC--:B------:R-:W-:Y:S01]  /*1aff0*/  IADD3 R4, P2, PT, R16.reuse, R8.reuse, RZ ;  /* 0x0000000810047210 */ /* 0x0c0fe20007f5e0ff */
[----:B---3--:R-:W-:Y:S01]  /*1b000*/  STL [R1+0x17b0], R89 ;  /* 0x0017b05901007387 */ /* 0x008fe20000100800 */
[----:B------:R-:W-:Y:S01]  /*1b010*/  ISETP.GE.AND P5, PT, R19, RZ, PT ;  /* 0x000000ff1300720c */ /* 0x000fe20003fa6270 */
[----:B------:R-:W1:Y:S01]  /*1b020*/  LDCU UR5, c[0x0][0x3b0] ;  /* 0x00007600ff0577ac */ /* 0x000e620008000800 */
[----:B------:R-:W-:Y:S01]  /*1b030*/  IADD3 R2, P3, PT, R11, R8, RZ ;  /* 0x000000080b027210 */ /* 0x000fe20007f7e0ff */
[----:B------:R-:W3:Y:S01]  /*1b040*/  LDL R21, [R1+0x1598] ;  /* 0x0015980001157983 */ /* 0x000ee20000100800 */
[----:B------:R-:W-:-:S03]  /*1b050*/  LEA.HI.X.SX32 R16, R16, R5, 0x1, P2 ;  /* 0x0000000510107211 */ /* 0x000fc600010f0eff */
[----:B------:R-:W4:Y:S04]  /*1b060*/  LDL.LU R19, [R1+0x4c] ;  /* 0x00004c0001137983 */ /* 0x000f280000300800 */
[----:B------:R-:W3:Y:S01]  /*1b070*/  LDL.LU R23, [R1+0x50] ;  /* 0x0000500001177983 */ /* 0x000ee20000300800 */
[----:B------:R-:W-:-:S03]  /*1b080*/  @P0 IMAD.MOV.U32 R17, RZ, RZ, R16 ;  /* 0x000000ffff110224 */ /* 0x000fc600078e0010 */
[----:B------:R-:W-:Y:S04]  /*1b090*/  STL [R1+0x808], R4 ;  /* 0x0008080401007387 */ /* 0x000fe80000100800 */
[----:B------:R-:W-:Y:S04]  /*1b0a0*/  STL [R1+0x848], R2 ;  /* 0x0008480201007387 */ /* 0x000fe80000100800 */
[----:B------:R0:W-:Y:S02]  /*1b0b0*/  STL [R1+0x804], R16 ;  /* 0x0008041001007387 */ /* 0x0001e40000100800 */
[----:B0-----:R-:W-:-:S05]  /*1b0c0*/  @P0 IMAD.MOV.U32 R16, RZ, RZ, R4 ;  /* 0x000000ffff100224 */ /* 0x001fca00078e0004 */
[----:B------:R0:W3:Y:S01]  /*1b0d0*/  @P0 LDG.E.U8 R88, desc[UR20][R16.64] ;  /* 0x0000001410580981 */ /* 0x0000e2000c1e1100 */
[----:B------:R-:W-:Y:S01]  /*1b0e0*/  LEA.HI.X.SX32 R3, R11, R5, 0x1, P3 ;  /* 0x000000050b037211 */ /* 0x000fe200018f0eff */
[----:B------:R-:W-:-:S05]  /*1b0f0*/  @!P6 IMAD.MOV R12, RZ, RZ, -R12 ;  /* 0x000000ffff0ce224 */ /* 0x000fca00078e0a0c */
[----:B------:R-:W-:Y:S01]  /*1b100*/  SEL R12, R47, R12, !P1 ;  /* 0x0000000c2f0c7207 */ /* 0x000fe20004800000 */
[----:B0-----:R-:W-:Y:S02]  /*1b110*/  @P0 IMAD.MOV.U32 R16, RZ, RZ, R2 ;  /* 0x000000ffff100224 */ /* 0x001fe400078e0002 */
[----:B------:R-:W-:-:S05]  /*1b120*/  @P0 IMAD.MOV.U32 R17, RZ, RZ, R3 ;  /* 0x000000ffff110224 */ /* 0x000fca00078e0003 */
[----:B------:R0:W4:Y:S02]  /*1b130*/  @P0 LDG.E.U8 R87, desc[UR20][R16.64] ;  /* 0x0000001410570981 */ /* 0x000124000c1e1100 */
[----:B0-----:R-:W-:Y:S01]  /*1b140*/  IMAD R16, R12, UR6, RZ ;  /* 0x000000060c107c24 */ /* 0x001fe2000f8e02ff */
[----:B--2---:R-:W-:Y:S01]  /*1b150*/  ISETP.GT.U32.AND P2, PT, R9, R22, PT ;  /* 0x000000160900720c */ /* 0x004fe20003f44070 */
[----:B---3--:R-:W-:-:S12]  /*1b160*/  STL [R1+0x17b4], R88 ;  /* 0x0017b45801007387 */ /* 0x008fd80000100800 */
[----:B------:R-:W-:Y:S01]  /*1b170*/  @!P2 IMAD.IADD R22, R22, 0x1, -R9 ;  /* 0x000000011616a824 */ /* 0x000fe200078e0a09 */
[----:B------:R-:W-:Y:S01]  /*1b180*/  ISETP.GT.U32.AND P6, PT, R9, R20, PT ;  /* 0x000000140900720c */ /* 0x000fe20003fc4070 */
[----:B------:R-:W-:Y:S01]  /*1b190*/  IMAD.MOV.U32 R11, RZ, RZ, R18 ;  /* 0x000000ffff0b7224 */ /* 0x000fe200078e0012 */
[----:B------:R0:W-:Y:S01]  /*1b1a0*/  STL [R1+0x844], R3 ;  /* 0x0008440301007387 */ /* 0x0001e20000100800 */
[----:B------:R-:W-:Y:S01]  /*1b1b0*/  ISETP.GE.AND P3, PT, R21, RZ, PT ;  /* 0x000000ff1500720c */ /* 0x000fe20003f66270 */
[----:B------:R-:W2:Y:S01]  /*1b1c0*/  LDCU UR6, c[0x0][0x3b0] ;  /* 0x00007600ff0677ac */ /* 0x000ea20008000800 */
[----:B------:R-:W-:Y:S01]  /*1b1d0*/  @!P5 IMAD.MOV R11, RZ, RZ, -R11 ;  /* 0x000000ffff0bd224 */ /* 0x000fe200078e0a0b */
[----:B------:R-:W3:Y:S01]  /*1b1e0*/  LDL R18, [R1+0x1620] ;  /* 0x0016200001127983 */ /* 0x000ee20000100800 */
[----:B0-----:R-:W-:-:S04]  /*1b1f0*/  IADD3 R3, P2, PT, R16, R8, RZ ;  /* 0x0000000810037210 */ /* 0x001fc80007f5e0ff */
[----:B------:R-:W-:Y:S01]  /*1b200*/  LEA.HI.X.SX32 R4, R16, R5, 0x1, P2 ;  /* 0x0000000510047211 */ /* 0x000fe200010f0eff */
[----:B------:R-:W-:-:S04]  /*1b210*/  @P0 IMAD.MOV.U32 R16, RZ, RZ, R3 ;  /* 0x000000ffff100224 */ /* 0x000fc800078e0003 */
[----:B------:R-:W-:-:S05]  /*1b220*/  @P0 IMAD.MOV.U32 R17, RZ, RZ, R4 ;  /* 0x000000ffff110224 */ /* 0x000fca00078e0004 */
[----:B------:R0:W2:Y:S01]  /*1b230*/  @P0 LDG.E.U8 R86, desc[UR20][R16.64] ;  /* 0x0000001410560981 */ /* 0x0000a2000c1e1100 */
[----:B------:R-:W-:Y:S01]  /*1b240*/  SEL R12, R47, R11, !P1 ;  /* 0x0000000b2f0c7207 */ /* 0x000fe20004800000 */
[----:B------:R-:W-:-:S04]  /*1b250*/  @!P6 IMAD.IADD R20, R20, 0x1, -R9 ;  /* 0x000000011414e824 */ /* 0x000fc800078e0a09 */
[----:B------:R-:W-:Y:S02]  /*1b260*/  IMAD.MOV.U32 R11, RZ, RZ, R20 ;  /* 0x000000ffff0b7224 */ /* 0x000fe400078e0014 */
[----:B------:R-:W-:Y:S01]  /*1b270*/  IMAD R12, R12, UR7, RZ ;  /* 0x000000070c0c7c24 */ /* 0x000fe2000f8e02ff */
[----:B----4-:R-:W-:Y:S01]  /*1b280*/  STL [R1+0x17b8], R87 ;  /* 0x0017b85701007387 */ /* 0x010fe20000100800 */
[----:B------:R-:W-:Y:S01]  /*1b290*/  @!P3 IMAD.MOV R11, RZ, RZ, -R11 ;  /* 0x000000ffff0bb224 */ /* 0x000fe200078e0a0b */
[----:B------:R-:W-:Y:S01]  /*1b2a0*/  ISETP.GT.U32.AND P5, PT, R9, R19, PT ;  /* 0x000000130900720c */ /* 0x000fe20003fa4070 */
[----:B------:R-:W4:Y:S01]  /*1b2b0*/  LDCU UR7, c[0x0][0x3b0] ;  /* 0x00007600ff0777ac */ /* 0x000f220008000800 */
[----:B------:R-:W-:Y:S01]  /*1b2c0*/  IADD3 R2, P3, PT, R12, R8, RZ ;  /* 0x000000080c027210 */ /* 0x000fe20007f7e0ff */
[----:B------:R-:W4:Y:S01]  /*1b2d0*/  LDL.LU R21, [R1+0x48] ;  /* 0x0000480001157983 */ /* 0x000f220000300800 */
[----:B------:R-:W-:-:S03]  /*1b2e0*/  SEL R11, R47, R11, !P1 ;  /* 0x0000000b2f0b7207 */ /* 0x000fc60004800000 */
[----:B------:R1:W-:Y:S01]  /*1b2f0*/  STL [R1+0x888], R3 ;  /* 0x0008880301007387 */ /* 0x0003e20000100800 */
[----:B------:R-:W-:Y:S01]  /*1b300*/  PRMT R85, RZ, 0x7610, R85 ;  /* 0x00007610ff557816 */ /* 0x000fe20000000055 */
[----:B0-----:R-:W-:Y:S01]  /*1b310*/  @P0 IMAD.MOV.U32 R16, RZ, RZ, R2 ;  /* 0x000000ffff100224 */ /* 0x001fe200078e0002 */
[----:B-1----:R-:W-:Y:S01]  /*1b320*/  LEA.HI.X.SX32 R3, R12, R5, 0x1, P3 ;  /* 0x000000050c037211 */ /* 0x002fe200018f0eff */
[----:B------:R-:W-:Y:S01]  /*1b330*/  IMAD R12, R11, UR4, RZ ;  /* 0x000000040b0c7c24 */ /* 0x000fe2000f8e02ff */
[----:B------:R-:W-:Y:S01]  /*1b340*/  STL [R1+0x884], R4 ;  /* 0x0008840401007387 */ /* 0x000fe20000100800 */
[----:B------:R-:W-:Y:S01]  /*1b350*/  @!P5 IMAD.IADD R19, R19, 0x1, -R9 ;  /* 0x000000011313d824 */ /* 0x000fe200078e0a09 */
[----:B------:R-:W-:Y:S01]  /*1b360*/  PRMT R84, RZ, 0x7610, R84 ;  /* 0x00007610ff547816 */ /* 0x000fe20000000054 */
[----:B------:R-:W-:Y:S01]  /*1b370*/  @P0 IMAD.MOV.U32 R17, RZ, RZ, R3 ;  /* 0x000000ffff110224 */ /* 0x000fe200078e0003 */
[----:B------:R-:W4:Y:S01]  /*1b380*/  LDL R93, [R1+0x1680] ;  /* 0x00168000015d7983 */ /* 0x000f220000100800 */
[----:B------:R-:W-:Y:S01]  /*1b390*/  ISETP.GT.U32.AND P2, PT, R9, R22, PT ;  /* 0x000000160900720c */ /* 0x000fe20003f44070 */
[----:B------:R-:W0:Y:S02]  /*1b3a0*/  LDCU UR4, c[0x0][0x3b0] ;  /* 0x00007600ff0477ac */ /* 0x000e240008000800 */
[----:B------:R1:W4:Y:S04]  /*1b3b0*/  @P0 LDG.E.U8 R85, desc[UR20][R16.64] ;  /* 0x0000001410550981 */ /* 0x000328000c1e1100 */
[----:B------:R1:W-:Y:S02]  /*1b3c0*/  STL [R1+0x8c8], R2 ;  /* 0x0008c80201007387 */ /* 0x0003e40000100800 */
[----:B-1----:R-:W-:-:S05]  /*1b3d0*/  IADD3 R2, P5, PT, R12, R8, RZ ;  /* 0x000000080c027210 */ /* 0x002fca0007fbe0ff */
[----:B------:R-:W-:Y:S01]  /*1b3e0*/  @P0 IMAD.MOV.U32 R16, RZ, RZ, R2 ;  /* 0x000000ffff100224 */ /* 0x000fe200078e0002 */
[----:B--2---:R-:W-:Y:S04]  /*1b3f0*/  STL [R1+0x17bc], R86 ;  /* 0x0017bc5601007387 */ /* 0x004fe80000100800 */
[----:B------:R1:W-:Y:S01]  /*1b400*/  STL [R1+0x8c4], R3 ;  /* 0x0008c40301007387 */ /* 0x0003e20000100800 */
[----:B------:R-:W-:Y:S02]  /*1b410*/  ISETP.GT.U32.AND P6, PT, R9, R23, PT ;  /* 0x000000170900720c */ /* 0x000fe40003fc4070 */
[----:B---3--:R-:W-:Y:S01]  /*1b420*/  ISETP.GE.AND P3, PT, R18, RZ, PT ;  /* 0x000000ff1200720c */ /* 0x008fe20003f66270 */
[----:B------:R-:W-:Y:S01]  /*1b430*/  @!P2 IMAD.IADD R22, R22, 0x1, -R9 ;  /* 0x000000011616a824 */ /* 0x000fe200078e0a09 */
[----:B------:R-:W2:Y:S01]  /*1b440*/  LDL R4, [R1+0x168c] ;  /* 0x00168c0001047983 */ /* 0x000ea20000100800 */
[----:B-1----:R-:W-:-:S02]  /*1b450*/  LEA.HI.X.SX32 R3, R12, R5, 0x1, P5 ;  /* 0x000000050c037211 */ /* 0x002fc400028f0eff */
[----:B------:R-:W-:Y:S01]  /*1b460*/  IMAD.MOV.U32 R11, RZ, RZ, R22 ;  /* 0x000000ffff0b7224 */ /* 0x000fe200078e0016 */
[----:B------:R-:W3:Y:S02]  /*1b470*/  LDL.LU R20, [R1+0x40] ;  /* 0x0000400001147983 */ /* 0x000ee40000300800 */
[----:B------:R-:W-:-:S03]  /*1b480*/  @P0 IMAD.MOV.U32 R17, RZ, RZ, R3 ;  /* 0x000000ffff110224 */ /* 0x000fc600078e0003 */
[----:B------:R-:W-:Y:S01]  /*1b490*/  @!P6 IMAD.IADD R23, R23, 0x1, -R9 ;  /* 0x000000011717e824 */ /* 0x000fe200078e0a09 */
[C---:B------:R-:W-:Y:S01]  /*1b4a0*/  ISETP.GT.U32.AND P2, PT, R9.reuse, R19, PT ;  /* 0x000000130900720c */ /* 0x040fe20003f44070 */
[----:B------:R-:W-:Y:S01]  /*1b4b0*/  @!P3 IMAD.MOV R11, RZ, RZ, -R11 ;  /* 0x000000ffff0bb224 */ /* 0x000fe200078e0a0b */
[----:B------:R1:W2:Y:S02]  /*1b4c0*/  @P0 LDG.E.U8 R84, desc[UR20][R16.64] ;  /* 0x0000001410540981 */ /* 0x0002a4000c1e1100 */
[----:B------:R-:W-:Y:S02]  /*1b4d0*/  ISETP.GT.U32.AND P6, PT, R9, R23, PT ;  /* 0x000000170900720c */ /* 0x000fe40003fc4070 */
[----:B------:R-:W-:Y:S01]  /*1b4e0*/  SEL R11, R47, R11, !P1 ;  /* 0x0000000b2f0b7207 */ /* 0x000fe20004800000 */
[----:B------:R-:W3:Y:S04]  /*1b4f0*/  LDL.LU R18, [R1+0x34] ;  /* 0x0000340001127983 */ /* 0x000ee80000300800 */
[----:B------:R-:W-:Y:S01]  /*1b500*/  IMAD R11, R11, UR5, RZ ;  /* 0x000000050b0b7c24 */ /* 0x000fe2000f8e02ff */
[----:B------:R-:W-:Y:S01]  /*1b510*/  PRMT R83, RZ, 0x7610, R83 ;  /* 0x00007610ff537816 */ /* 0x000fe20000000053 */
[--C-:B------:R-:W-:Y:S01]  /*1b520*/  @!P2 IMAD.IADD R19, R19, 0x1, -R9.reuse ;  /* 0x000000011313a824 */ /* 0x100fe200078e0a09 */
[----:B----4-:R-:W-:Y:S01]  /*1b530*/  ISETP.GT.U32.AND P3, PT, R9, R21, PT ;  /* 0x000000150900720c */ /* 0x010fe20003f64070 */
[----:B------:R-:W4:Y:S01]  /*1b540*/  LDCU UR5, c[0x0][0x3b0] ;  /* 0x00007600ff0577ac */ /* 0x000f220008000800 */
[----:B------:R-:W-:Y:S01]  /*1b550*/  STL [R1+0x17c0], R85 ;  /* 0x0017c05501007387 */ /* 0x000fe20000100800 */
[----:B------:R-:W-:-:S03]  /*1b560*/  @!P6 IMAD.IADD R23, R23, 0x1, -R9 ;  /* 0x000000011717e824 */ /* 0x000fc600078e0a09 */
[----:B------:R-:W4:Y:S04]  /*1b570*/  LDL R22, [R1+0x169c] ;  /* 0x00169c0001167983 */ /* 0x000f280000100800 */
[----:B------:R0:W-:Y:S04]  /*1b580*/  STL [R1+0x908], R2 ;  /* 0x0009080201007387 */ /* 0x0001e80000100800 */
[----:B------:R1:W-:Y:S01]  /*1b590*/  STL [R1+0x904], R3 ;  /* 0x0009040301007387 */ /* 0x0003e20000100800 */
[----:B0-----:R-:W-:-:S04]  /*1b5a0*/  IADD3 R2, P6, PT, R11, R8, RZ ;  /* 0x000000080b027210 */ /* 0x001fc80007fde0ff */
[----:B-1----:R-:W-:Y:S01]  /*1b5b0*/  LEA.HI.X.SX32 R3, R11, R5, 0x1, P6 ;  /* 0x000000050b037211 */ /* 0x002fe200030f0eff */
[----:B------:R-:W-:-:S04]  /*1b5c0*/  @P0 IMAD.MOV.U32 R16, RZ, RZ, R2 ;  /* 0x000000ffff100224 */ /* 0x000fc800078e0002 */
[----:B------:R-:W-:Y:S02]  /*1b5d0*/  @P0 IMAD.MOV.U32 R17, RZ, RZ, R3 ;  /* 0x000000ffff110224 */ /* 0x000fe400078e0003 */
[----:B------:R-:W-:-:S03]  /*1b5e0*/  IMAD.MOV.U32 R12, RZ, RZ, R19 ;  /* 0x000000ffff0c7224 */ /* 0x000fc600078e0013 */
[----:B------:R0:W4:Y:S04]  /*1b5f0*/  @P0 LDG.E.U8 R83, desc[UR20][R16.64] ;  /* 0x0000001410530981 */ /* 0x000128000c1e1100 */
[----:B--2---:R-:W-:Y:S04]  /*1b600*/  STL [R1+0x17c4], R84 ;  /* 0x0017c45401007387 */ /* 0x004fe80000100800 */
[----:B------:R-:W2:Y:S01]  /*1b610*/  LDL.LU R19, [R1+0x24] ;  /* 0x0000240001137983 */ /* 0x000ea20000300800 */
[----:B------:R-:W-:Y:S02]  /*1b620*/  ISETP.GE.AND P5, PT, R93, RZ, PT ;  /* 0x000000ff5d00720c */ /* 0x000fe40003fa6270 */
[----:B------:R-:W-:Y:S01]  /*1b630*/  ISETP.GE.AND P2, PT, R4, RZ, PT ;  /* 0x000000ff0400720c */ /* 0x000fe20003f46270 */
[----:B------:R-:W-:-:S02]  /*1b640*/  @!P3 IMAD.IADD R21, R21, 0x1, -R9 ;  /* 0x000000011515b824 */ /* 0x000fc400078e0a09 */
[----:B------:R-:W-:-:S03]  /*1b650*/  IMAD.MOV.U32 R11, RZ, RZ, R23 ;  /* 0x000000ffff0b7224 */ /* 0x000fc600078e0017 */
[C---:B------:R-:W-:Y:S02]  /*1b660*/  ISETP.GT.U32.AND P6, PT, R9.reuse, R21, PT ;  /* 0x000000150900720c */ /* 0x040fe40003fc4070 */
[----:B---3--:R-:W-:-:S03]  /*1b670*/  ISETP.GT.U32.AND P3, PT, R9, R20, PT ;  /* 0x000000140900720c */ /* 0x008fc60003f64070 */
[----:B------:R-:W-:Y:S02]  /*1b680*/  @!P5 IMAD.MOV R12, RZ, RZ, -R12 ;  /* 0x000000ffff0cd224 */ /* 0x000fe400078e0a0c */
[----:B------:R-:W-:Y:S01]  /*1b690*/  @!P2 IMAD.MOV R11, RZ, RZ, -R11 ;  /* 0x000000ffff0ba224 */ /* 0x000fe200078e0a0b */
[----:B----4-:R-:W-:Y:S02]  /*1b6a0*/  ISETP.GE.AND P2, PT, R22, RZ, PT ;  /* 0x000000ff1600720c */ /* 0x010fe40003f46270 */
[C---:B------:R-:W-:Y:S02]  /*1b6b0*/  SEL R12, R47.reuse, R12, !P1 ;  /* 0x0000000c2f0c7207 */ /* 0x040fe40004800000 */
[----:B------:R-:W-:Y:S01]  /*1b6c0*/  SEL R11, R47, R11, !P1 ;  /* 0x0000000b2f0b7207 */ /* 0x000fe20004800000 */
[----:B------:R-:W-:Y:S02]  /*1b6d0*/  @!P6 IMAD.IADD R21, R21, 0x1, -R9 ;  /* 0x000000011515e824 */ /* 0x000fe400078e0a09 */
[----:B0-----:R-:W-:Y:S01]  /*1b6e0*/  IMAD R16, R12, UR4, RZ ;  /* 0x000000040c107c24 */ /* 0x001fe2000f8e02ff */
[----:B------:R0:W-:Y:S01]  /*1b6f0*/  STL [R1+0x948], R2 ;  /* 0x0009480201007387 */ /* 0x0001e20000100800 */
[----:B------:R-:W-:-:S02]  /*1b700*/  IMAD R12, R11, UR6, RZ ;  /* 0x000000060b0c7c24 */ /* 0x000fc4000f8e02ff */
[----:B------:R-:W-:Y:S01]  /*1b710*/  @!P3 IMAD.IADD R20, R20, 0x1, -R9 ;  /* 0x000000011414b824 */ /* 0x000fe200078e0a09 */
[----:B------:R1:W-:Y:S01]  /*1b720*/  STL [R1+0x944], R3 ;  /* 0x0009440301007387 */ /* 0x0003e20000100800 */
[----:B------:R-:W-:Y:S01]  /*1b730*/  IMAD.MOV.U32 R11, RZ, RZ, R21 ;  /* 0x000000ffff0b7224 */ /* 0x000fe200078e0015 */
[-C--:B------:R-:W-:Y:S01]  /*1b740*/  IADD3 R4, P6, PT, R16, R8.reuse, RZ ;  /* 0x0000000810047210 */ /* 0x080fe20007fde0ff */
[----:B------:R-:W3:Y:S01]  /*1b750*/  LDCU UR4, c[0x0][0x3b0] ;  /* 0x00007600ff0477ac */ /* 0x000ee20008000800 */
[----:B------:R-:W4:Y:S01]  /*1b760*/  LDL R23, [R1+0x16a8] ;  /* 0x0016a80001177983 */ /* 0x000f220000100800 */
[----:B0-----:R-:W-:Y:S01]  /*1b770*/  IADD3 R2, P3, PT, R12, R8, RZ ;  /* 0x000000080c027210 */ /* 0x001fe20007f7e0ff */
[----:B------:R-:W-:Y:S01]  /*1b780*/  @!P2 IMAD.MOV R11, RZ, RZ, -R11 ;  /* 0x000000ffff0ba224 */ /* 0x000fe200078e0a0b */
[-C--:B------:R-:W-:Y:S01]  /*1b790*/  LEA.HI.X.SX32 R16, R16, R5.reuse, 0x1, P6 ;  /* 0x0000000510107211 */ /* 0x080fe200030f0eff */
[----:B------:R-:W0:Y:S01]  /*1b7a0*/  LDCU UR6, c[0x0][0x3b0] ;  /* 0x00007600ff0677ac */ /* 0x000e220008000800 */
[----:B-1----:R-:W-:Y:S01]  /*1b7b0*/  LEA.HI.X.SX32 R3, R12, R5, 0x1, P3 ;  /* 0x000000050c037211 */ /* 0x002fe200018f0eff */
[----:B------:R-:W-:Y:S01]  /*1b7c0*/  STL [R1+0x17c8], R83 ;  /* 0x0017c85301007387 */ /* 0x000fe20000100800 */
[----:B------:R-:W-:-:S03]  /*1b7d0*/  SEL R11, R47, R11, !P1 ;  /* 0x0000000b2f0b7207 */ /* 0x000fc60004800000 */
[----:B------:R-:W3:Y:S01]  /*1b7e0*/  LDL R22, [R1+0x16b0] ;  /* 0x0016b00001167983 */ /* 0x000ee20000100800 */
[----:B------:R-:W-:Y:S01]  /*1b7f0*/  PRMT R82, RZ, 0x7610, R82 ;  /* 0x00007610ff527816 */ /* 0x000fe20000000052 */
[----:B------:R-:W-:Y:S02]  /*1b800*/  @P0 IMAD.MOV.U32 R17, RZ, RZ, R16 ;  /* 0x000000ffff110224 */ /* 0x000fe400078e0010 */
[----:B------:R-:W-:Y:S04]  /*1b810*/  STL [R1+0x988], R4 ;  /* 0x0009880401007387 */ /* 0x000fe80000100800 */
[----:B------:R-:W-:Y:S01]  /*1b820*/  STL [R1+0x9c8], R2 ;  /* 0x0009c80201007387 */ /* 0x000fe20000100800 */
[----:B------:R-:W-:Y:S01]  /*1b830*/  IMAD R11, R11, UR5, RZ ;  /* 0x000000050b0b7c24 */ /* 0x000fe2000f8e02ff */
[----:B------:R-:W-:Y:S01]  /*1b840*/  PRMT R81, RZ, 0x7610, R81 ;  /* 0x00007610ff517816 */ /* 0x000fe20000000051 */
[----:B------:R-:W1:Y:S01]  /*1b850*/  LDCU UR5, c[0x0][0x3b0] ;  /* 0x00007600ff0577ac */ /* 0x000e620008000800 */
[----:B------:R0:W-:Y:S02]  /*1b860*/  STL [R1+0x984], R16 ;  /* 0x0009841001007387 */ /* 0x0001e40000100800 */
[----:B0-----:R-:W-:-:S05]  /*1b870*/  @P0 IMAD.MOV.U32 R16, RZ, RZ, R4 ;  /* 0x000000ffff100224 */ /* 0x001fca00078e0004 */
[----:B------:R0:W3:Y:S01]  /*1b880*/  @P0 LDG.E.U8 R82, desc[UR20][R16.64] ;  /* 0x0000001410520981 */ /* 0x0000e2000c1e1100 */
[----:B------:R-:W-:Y:S01]  /*1b890*/  PRMT R80, RZ, 0x7610, R80 ;  /* 0x00007610ff507816 */ /* 0x000fe20000000050 */
[----:B0-----:R-:W-:Y:S02]  /*1b8a0*/  @P0 IMAD.MOV.U32 R16, RZ, RZ, R2 ;  /* 0x000000ffff100224 */ /* 0x001fe400078e0002 */
[----:B------:R-:W-:-:S05]  /*1b8b0*/  @P0 IMAD.MOV.U32 R17, RZ, RZ, R3 ;  /* 0x000000ffff110224 */ /* 0x000fca00078e0003 */
[----:B------:R0:W3:Y:S01]  /*1b8c0*/  @P0 LDG.E.U8 R81, desc[UR20][R16.64] ;  /* 0x0000001410510981 */ /* 0x0000e2000c1e1100 */
[----:B--2---:R-:W-:-:S13]  /*1b8d0*/  ISETP.GT.U32.AND P3, PT, R9, R19, PT ;  /* 0x000000130900720c */ /* 0x004fda0003f64070 */
[----:B------:R-:W-:Y:S01]  /*1b8e0*/  @!P3 IMAD.IADD R19, R19, 0x1, -R9 ;  /* 0x000000011313b824 */ /* 0x000fe200078e0a09 */
[----:B------:R-:W-:-:S04]  /*1b8f0*/  IADD3 R2, P3, PT, R11, R8, RZ ;  /* 0x000000080b027210 */ /* 0x000fc80007f7e0ff */
[----:B------:R-:W-:Y:S01]  /*1b900*/  LEA.HI.X.SX32 R4, R11, R5, 0x1, P3 ;  /* 0x000000050b047211 */ /* 0x000fe200018f0eff */
[----:B0-----:R-:W-:-:S04]  /*1b910*/  @P0 IMAD.MOV.U32 R16, RZ, RZ, R2 ;  /* 0x000000ffff100224 */ /* 0x001fc800078e0002 */
[----:B------:R-:W-:-:S05]  /*1b920*/  @P0 IMAD.MOV.U32 R17, RZ, RZ, R4 ;  /* 0x000000ffff110224 */ /* 0x000fca00078e0004 */
[----:B------:R0:W2:Y:S01]  /*1b930*/  @P0 LDG.E.U8 R80, desc[UR20][R16.64] ;  /* 0x0000001410500981 */ /* 0x0000a2000c1e1100 */
[----:B------:R-:W-:-:S13]  /*1b940*/  ISETP.GT.U32.AND P5, PT, R9, R18, PT ;  /* 0x000000120900720c */ /* 0x000fda0003fa4070 */
[----:B------:R-:W-:Y:S01]  /*1b950*/  @!P5 IMAD.IADD R18, R18, 0x1, -R9 ;  /* 0x000000011212d824 */ /* 0x000fe200078e0a09 */
[----:B------:R-:W-:-:S04]  /*1b960*/  ISETP.GT.U32.AND P5, PT, R9, R20, PT ;  /* 0x000000140900720c */ /* 0x000fc80003fa4070 */
[C---:B------:R-:W-:Y:S02]  /*1b970*/  ISETP.GT.U32.AND P2, PT, R9.reuse, R18, PT ;  /* 0x000000120900720c */ /* 0x040fe40003f44070 */
[----:B------:R-:W-:-:S07]  /*1b980*/  ISETP.GT.U32.AND P6, PT, R9, R13, PT ;  /* 0x0000000d0900720c */ /* 0x000fce0003fc4070 */
[----:B------:R-:W-:Y:S01]  /*1b990*/  @!P5 IMAD.IADD R20, R20, 0x1, -R9 ;  /* 0x000000011414d824 */ /* 0x000fe200078e0a09 */
[----:B----4-:R-:W-:-:S03]  /*1b9a0*/  ISETP.GE.AND P5, PT, R23, RZ, PT ;  /* 0x000000ff1700720c */ /* 0x010fc60003fa6270 */
[--C-:B------:R-:W-:Y:S01]  /*1b9b0*/  @!P2 IMAD.IADD R18, R18, 0x1, -R9.reuse ;  /* 0x000000011212a824 */ /* 0x100fe200078e0a09 */
[----:B---3--:R-:W-:Y:S01]  /*1b9c0*/  ISETP.GE.AND P2, PT, R22, RZ, PT ;  /* 0x000000ff1600720c */ /* 0x008fe20003f46270 */
[----:B------:R-:W-:Y:S01]  /*1b9d0*/  IMAD.MOV.U32 R12, RZ, RZ, R20 ;  /* 0x000000ffff0c7224 */ /* 0x000fe200078e0014 */
[----:B------:R-:W-:Y:S01]  /*1b9e0*/  ISETP.GT.U32.AND P3, PT, R9, R19, PT ;  /* 0x000000130900720c */ /* 0x000fe20003f64070 */
[----:B------:R-:W-:Y:S02]  /*1b9f0*/  @!P6 IMAD.IADD R13, R13, 0x1, -R9 ;  /* 0x000000010d0de824 */ /* 0x000fe400078e0a09 */
[----:B------:R-:W-:-:S04]  /*1ba00*/  IMAD.MOV.U32 R11, RZ, RZ, R18 ;  /* 0x000000ffff0b7224 */ /* 0x000fc800078e0012 */
[----:B------:R-:W-:Y:S01]  /*1ba10*/  @!P5 IMAD.MOV R12, RZ, RZ, -R12 ;  /* 0x000000ffff0cd224 */ /* 0x000fe200078e0a0c */
[----:B------:R3:W-:Y:S01]  /*1ba20*/  STL [R1+0x9c4], R3 ;  /* 0x0009c40301007387 */ /* 0x0007e20000100800 */
[----:B------:R-:W-:Y:S02]  /*1ba30*/  ISETP.GT.U32.AND P5, PT, R9, R13, PT ;  /* 0x0000000d0900720c */ /* 0x000fe40003fa4070 */
[----:B------:R-:W-:Y:S01]  /*1ba40*/  @!P2 IMAD.MOV R11, RZ, RZ, -R11 ;  /* 0x000000ffff0ba224 */ /* 0x000fe200078e0a0b */
[----:B------:R-:W-:Y:S01]  /*1ba50*/  STL [R1+0x17cc], R82 ;  /* 0x0017cc5201007387 */ /* 0x000fe20000100800 */
[----:B------:R-:W-:-:S03]  /*1ba60*/  SEL R12, R47, R12, !P1 ;  /* 0x0000000c2f0c7207 */ /* 0x000fc60004800000 */
[----:B------:R-:W4:Y:S01]  /*1ba70*/  LDL R21, [R1+0x16c0] ;  /* 0x0016c00001157983 */ /* 0x000f220000100800 */
[----:B------:R-:W-:Y:S01]  /*1ba80*/  SEL R11, R47, R11, !P1 ;  /* 0x0000000b2f0b7207 */ /* 0x000fe20004800000 */
[----:B0-----:R-:W-:Y:S01]  /*1ba90*/  IMAD R16, R12, UR4, RZ ;  /* 0x000000040c107c24 */ /* 0x001fe2000f8e02ff */
[----:B------:R-:W-:Y:S01]  /*1baa0*/  PRMT R79, RZ, 0x7610, R79 ;  /* 0x00007610ff4f7816 */ /* 0x000fe2000000004f */
[--C-:B------:R-:W-:Y:S01]  /*1bab0*/  @!P3 IMAD.IADD R19, R19, 0x1, -R9.reuse ;  /* 0x000000011313b824 */ /* 0x100fe200078e0a09 */
[----:B------:R-:W-:Y:S01]  /*1bac0*/  PRMT R78, RZ, 0x7610, R78 ;  /* 0x00007610ff4e7816 */ /* 0x000fe2000000004e */
[----:B-1----:R-:W-:Y:S01]  /*1bad0*/  IMAD R12, R11, UR5, RZ ;  /* 0x000000050b0c7c24 */ /* 0x002fe2000f8e02ff */
[C---:B------:R-:W-:Y:S01]  /*1bae0*/  IADD3 R17, P6, PT, R16.reuse, R8, RZ ;  /* 0x0000000810117210 */ /* 0x040fe20007fde0ff */
[----:B------:R-:W-:Y:S01]  /*1baf0*/  STL [R1+0x17d0], R81 ;  /* 0x0017d05101007387 */ /* 0x000fe20000100800 */
[----:B------:R-:W-:Y:S01]  /*1bb00*/  @!P5 IMAD.IADD R13, R13, 0x1, -R9 ;  /* 0x000000010d0dd824 */ /* 0x000fe200078e0a09 */
[----:B------:R-:W-:Y:S01]  /*1bb10*/  ISETP.GT.U32.AND P3, PT, R9, R14, PT ;  /* 0x0000000e0900720c */ /* 0x000fe20003f64070 */
[----:B------:R-:W-:Y:S01]  /*1bb20*/  IMAD.MOV.U32 R11, RZ, RZ, R19 ;  /* 0x000000ffff0b7224 */ /* 0x000fe200078e0013 */
[----:B---3--:R-:W3:Y:S01]  /*1bb30*/  LDL.LU R3, [R1+0x58] ;  /* 0x0000580001037983 */ /* 0x008ee20000300800 */
[----:B------:R-:W0:Y:S03]  /*1bb40*/  LDCU UR4, c[0x0][0x3b0] ;  /* 0x00007600ff0477ac */ /* 0x000e260008000800 */
[----:B------:R1:W-:Y:S01]  /*1bb50*/  STL [R1+0xa08], R2 ;  /* 0x000a080201007387 */ /* 0x0003e20000100800 */
[----:B------:R-:W-:Y:S01]  /*1bb60*/  LEA.HI.X.SX32 R16, R16, R5, 0x1, P6 ;  /* 0x0000000510107211 */ /* 0x000fe200030f0eff */
[----:B------:R-:W0:Y:S02]  /*1bb70*/  LDCU UR5, c[0x0][0x3b0] ;  /* 0x00007600ff0577ac */ /* 0x000e240008000800 */
[----:B------:R0:W-:Y:S04]  /*1bb80*/  STL [R1+0xa04], R4 ;  /* 0x000a040401007387 */ /* 0x0001e80000100800 */
[----:B------:R-:W3:Y:S01]  /*1bb90*/  LDL R20, [R1+0x1580] ;  /* 0x0015800001147983 */ /* 0x000ee20000100800 */
[----:B-1----:R-:W-:-:S03]  /*1bba0*/  IADD3 R2, P5, PT, R12, R8, RZ ;  /* 0x000000080c027210 */ /* 0x002fc60007fbe0ff */
[----:B------:R-:W3:Y:S01]  /*1bbb0*/  LDL.LU R18, [R1+0x60] ;  /* 0x0000600001127983 */ /* 0x000ee20000300800 */
[----:B------:R-:W-:-:S03]  /*1bbc0*/  LEA.HI.X.SX32 R12, R12, R5, 0x1, P5 ;  /* 0x000000050c0c7211 */ /* 0x000fc600028f0eff */
[----:B--2---:R-:W-:Y:S04]  /*1bbd0*/  STL [R1+0x17d4], R80 ;  /* 0x0017d45001007387 */ /* 0x004fe80000100800 */
[----:B0-----:R-:W2:Y:S04]  /*1bbe0*/  LDL.LU R4, [R1+0x6c] ;  /* 0x00006c0001047983 */ /* 0x001ea80000300800 */
[----:B------:R-:W2:Y:S04]  /*1bbf0*/  LDL R19, [R1+0x1584] ;  /* 0x0015840001137983 */ /* 0x000ea80000100800 */
[----:B------:R0:W-:Y:S04]  /*1bc00*/  STL [R1+0xa48], R17 ;  /* 0x000a481101007387 */ /* 0x0001e80000100800 */
[----:B------:R-:W-:Y:S01]  /*1bc10*/  STL [R1+0xa88], R2 ;  /* 0x000a880201007387 */ /* 0x000fe20000100800 */
[----:B0-----:R-:W-:-:S03]  /*1bc20*/  @P0 LOP3.LUT R17, R17, R16, RZ, 0x3c, !PT ;  /* 0x0000001011110212 */ /* 0x001fc600078e3cff */
[----:B------:R0:W-:Y:S02]  /*1bc30*/  STL [R1+0xa44], R16 ;  /* 0x000a441001007387 */ /* 0x0001e40000100800 */
[----:B0-----:R-:W-:-:S04]  /*1bc40*/  @P0 LOP3.LUT R16, R17, R16, RZ, 0x3c, !PT ;  /* 0x0000001011100212 */ /* 0x001fc800078e3cff */
[----:B------:R-:W-:-:S05]  /*1bc50*/  @P0 LOP3.LUT R17, R17, R16, RZ, 0x3c, !PT ;  /* 0x0000001011110212 */ /* 0x000fca00078e3cff */
[----:B------:R0:W2:Y:S02]  /*1bc60*/  @P0 LDG.E.U8 R79, desc[UR20][R16.64] ;  /* 0x00000014104f0981 */ /* 0x0000a4000c1e1100 */
[----:B0-----:R-:W-:Y:S02]  /*1bc70*/  @P0 IMAD.MOV.U32 R16, RZ, RZ, R2 ;  /* 0x000000ffff100224 */ /* 0x001fe400078e0002 */
[----:B------:R-:W-:-:S05]  /*1bc80*/  @P0 IMAD.MOV.U32 R17, RZ, RZ, R12 ;  /* 0x000000ffff110224 */ /* 0x000fca00078e000c */
[----:B------:R-:W2:Y:S01]  /*1bc90*/  @P0 LDG.E.U8 R78, desc[UR20][R16.64] ;  /* 0x00000014104e0981 */ /* 0x000ea2000c1e1100 */
[----:B----4-:R-:W-:Y:S02]  /*1bca0*/  ISETP.GE.AND P2, PT, R21, RZ, PT ;  /* 0x000000ff1500720c */ /* 0x010fe40003f46270 */
[----:B---3--:R-:W-:-:S11]  /*1bcb0*/  ISETP.GT.U32.AND P6, PT, R9, R3, PT ;  /* 0x000000030900720c */ /* 0x008fd60003fc4070 */
[----:B------:R-:W-:Y:S01]  /*1bcc0*/  @!P2 IMAD.MOV R11, RZ, RZ, -R11 ;  /* 0x000000ffff0ba224 */ /* 0x000fe200078e0a0b */
[----:B------:R-:W-:-:S04]  /*1bcd0*/  ISETP.GE.AND P2, PT, R20, RZ, PT ;  /* 0x000000ff1400720c */ /* 0x000fc80003f46270 */
[----:B------:R-:W-:Y:S01]  /*1bce0*/  SEL R11, R47, R11, !P1 ;  /* 0x0000000b2f0b7207 */ /* 0x000fe20004800000 */
[----:B------:R-:W-:-:S04]  /*1bcf0*/  @!P3 IMAD.IADD R14, R14, 0x1, -R9 ;  /* 0x000000010e0eb824 */ /* 0x000fc800078e0a09 */
[----:B------:R-:W-:Y:S01]  /*1bd00*/  IMAD R11, R11, UR6, RZ ;  /* 0x000000060b0b7c24 */ /* 0x000fe2000f8e02ff */
[----:B------:R-:W-:Y:S01]  /*1bd10*/  PRMT R77, RZ, 0x7610, R77 ;  /* 0x00007610ff4d7816 */ /* 0x000fe2000000004d */
[----:B------:R-:W-:Y:S01]  /*1bd20*/  @!P6 IMAD.IADD R3, R3, 0x1, -R9 ;  /* 0x000000010303e824 */ /* 0x000fe200078e0a09 */
[----:B------:R-:W-:Y:S01]  /*1bd30*/  ISETP.GT.U32.AND P6, PT, R9, R14, PT ;  /* 0x0000000e0900720c */ /* 0x000fe20003fc4070 */
[----:B------:R-:W0:Y:S01]  /*1bd40*/  LDCU UR6, c[0x0][0x3b0] ;  /* 0x00007600ff0677ac */ /* 0x000e220008000800 */
[----:B------:R-:W-:Y:S01]  /*1bd50*/  @!P2 IMAD.MOV R13, RZ, RZ, -R13 ;  /* 0x000000ffff0da224 */ /* 0x000fe200078e0a0d */
[----:B------:R-:W-:-:S04]  /*1bd60*/  IADD3 R2, P2, PT, R11, R8, RZ ;  /* 0x000000080b027210 */ /* 0x000fc80007f5e0ff */
[----:B------:R-:W-:-:S06]  /*1bd70*/  SEL R13, R47, R13, !P1 ;  /* 0x0000000d2f0d7207 */ /* 0x000fcc0004800000 */
[----:B------:R-:W-:Y:S01]  /*1bd80*/  @!P6 IMAD.IADD R14, R14, 0x1, -R9 ;  /* 0x000000010e0ee824 */ /* 0x000fe200078e0a09 */
[----:B------:R-:W-:Y:S02]  /*1bd90*/  PRMT R76, RZ, 0x7610, R76 ;  /* 0x00007610ff4c7816 */ /* 0x000fe4000000004c */
[----:B------:R-:W-:-:S13]  /*1bda0*/  ISETP.GT.U32.AND P5, PT, R9, R18, PT ;  /* 0x000000120900720c */ /* 0x000fda0003fa4070 */
[----:B------:R-:W-:Y:S01]  /*1bdb0*/  @!P5 IMAD.IADD R18, R18, 0x1, -R9 ;  /* 0x000000011212d824 */ /* 0x000fe200078e0a09 */
[----:B--2---:R-:W-:Y:S04]  /*1bdc0*/  STL [R1+0x17d8], R79 ;  /* 0x0017d84f01007387 */ /* 0x004fe80000100800 */
[----:B------:R1:W-:Y:S04]  /*1bdd0*/  STL [R1+0xa84], R12 ;  /* 0x000a840c01007387 */ /* 0x0003e80000100800 */
[----:B------:R-:W2:Y:S04]  /*1bde0*/  LDL R21, [R1+0x1338] ;  /* 0x0013380001157983 */ /* 0x000ea80000100800 */
[----:B------:R-:W3:Y:S01]  /*1bdf0*/  LDL R20, [R1+0x1390] ;  /* 0x0013900001147983 */ /* 0x000ee20000100800 */
[----:B-1----:R-:W-:-:S03]  /*1be00*/  LEA.HI.X.SX32 R12, R11, R5, 0x1, P2 ;  /* 0x000000050b0c7211 */ /* 0x002fc600010f0eff */
[----:B------:R-:W4:Y:S01]  /*1be10*/  LDL.LU R23, [R1+0x64] ;  /* 0x0000640001177983 */ /* 0x000f220000300800 */
[----:B------:R-:W-:Y:S01]  /*1be20*/  IMAD R11, R13, UR4, RZ ;  /* 0x000000040d0b7c24 */ /* 0x000fe2000f8e02ff */
[----:B------:R-:W-:Y:S02]  /*1be30*/  ISETP.GE.AND P5, PT, R19, RZ, PT ;  /* 0x000000ff1300720c */ /* 0x000fe40003fa6270 */
[----:B------:R-:W-:Y:S01]  /*1be40*/  STL [R1+0x17dc], R78 ;  /* 0x0017dc4e01007387 */ /* 0x000fe20000100800 */
[----:B------:R-:W-:Y:S01]  /*1be50*/  @P0 IMAD.MOV.U32 R13, RZ, RZ, R12 ;  /* 0x000000ffff0d0224 */ /* 0x000fe200078e000c */
[C---:B------:R-:W-:Y:S01]  /*1be60*/  ISETP.GT.U32.AND P3, PT, R9.reuse, R4, PT ;  /* 0x000000040900720c */ /* 0x040fe20003f64070 */
[----:B------:R-:W1:Y:S01]  /*1be70*/  LDCU UR4, c[0x0][0x3b0] ;  /* 0x00007600ff0477ac */ /* 0x000e620008000800 */
[----:B------:R-:W-:Y:S04]  /*1be80*/  STL [R1+0xac8], R2 ;  /* 0x000ac80201007387 */ /* 0x000fe80000100800 */
[----:B------:R0:W-:Y:S04]  /*1be90*/  STL [R1+0xac4], R12 ;  /* 0x000ac40c01007387 */ /* 0x0001e80000100800 */
[----:B------:R-:W3:Y:S01]  /*1bea0*/  LDL R19, [R1+0x13b0] ;  /* 0x0013b00001137983 */ /* 0x000ee20000100800 */
[----:B------:R-:W-:-:S02]  /*1beb0*/  ISETP.GT.U32.AND P2, PT, R9, R3, PT ;  /* 0x000000030900720c */ /* 0x000fc40003f44070 */
[----:B------:R-:W-:Y:S01]  /*1bec0*/  @!P3 IMAD.IADD R4, R4, 0x1, -R9 ;  /* 0x000000010404b824 */ /* 0x000fe200078e0a09 */
[----:B------:R-:W3:Y:S01]  /*1bed0*/  LDL.LU R22, [R1+0x74] ;  /* 0x0000740001167983 */ /* 0x000ee20000300800 */
[----:B0-----:R-:W-:Y:S01]  /*1bee0*/  @P0 IMAD.MOV.U32 R12, RZ, RZ, R2 ;  /* 0x000000ffff0c0224 */ /* 0x001fe200078e0002 */
[----:B------:R-:W-:-:S04]  /*1bef0*/  IADD3 R2, P6, PT, R11, R8, RZ ;  /* 0x000000080b027210 */ /* 0x000fc80007fde0ff */
[----:B------:R0:W3:Y:S01]  /*1bf00*/  @P0 LDG.E.U8 R77, desc[UR20][R12.64] ;  /* 0x000000140c4d0981 */ /* 0x0000e2000c1e1100 */
[----:B------:R-:W-:Y:S01]  /*1bf10*/  LEA.HI.X.SX32 R11, R11, R5, 0x1, P6 ;  /* 0x000000050b0b7211 */ /* 0x000fe200030f0eff */
[----:B0-----:R-:W-:-:S04]  /*1bf20*/  @P0 IMAD.MOV.U32 R12, RZ, RZ, R2 ;  /* 0x000000ffff0c0224 */ /* 0x001fc800078e0002 */
[----:B------:R-:W-:-:S05]  /*1bf30*/  @P0 IMAD.MOV.U32 R13, RZ, RZ, R11 ;  /* 0x000000ffff0d0224 */ /* 0x000fca00078e000b */
[----:B------:R-:W3:Y:S01]  /*1bf40*/  @P0 LDG.E.U8 R76, desc[UR20][R12.64] ;  /* 0x000000140c4c0981 */ /* 0x000ee2000c1e1100 */
[----:B------:R-:W-:Y:S02]  /*1bf50*/  @!P2 IMAD.IADD R3, R3, 0x1, -R9 ;  /* 0x000000010303a824 */ /* 0x000fe400078e0a09 */
[----:B------:R-:W-:-:S05]  /*1bf60*/  @!P5 IMAD.MOV R14, RZ, RZ, -R14 ;  /* 0x000000ffff0ed224 */ /* 0x000fca00078e0a0e */
[----:B------:R-:W-:Y:S02]  /*1bf70*/  SEL R14, R47, R14, !P1 ;  /* 0x0000000e2f0e7207 */ /* 0x000fe40004800000 */
[----:B------:R-:W-:-:S03]  /*1bf80*/  ISETP.GT.U32.AND P2, PT, R9, R18, PT ;  /* 0x000000120900720c */ /* 0x000fc60003f44070 */
[----:B------:R-:W-:Y:S01]  /*1bf90*/  IMAD R14, R14, UR6, RZ ;  /* 0x000000060e0e7c24 */ /* 0x000fe2000f8e02ff */
[----:B------:R-:W-:Y:S01]  /*1bfa0*/  PRMT R75, RZ, 0x7610, R75 ;  /* 0x00007610ff4b7816 */ /* 0x000fe2000000004b */
[----:B------:R-:W0:Y:S01]  /*1bfb0*/  LDCU UR6, c[0x0][0x3b0] ;  /* 0x00007600ff0677ac */ /* 0x000e220008000800 */
[----:B------:R-:W-:-:S07]  /*1bfc0*/  PRMT R74, RZ, 0x7610, R74 ;  /* 0x00007610ff4a7816 */ /* 0x000fce000000004a */
[----:B------:R-:W-:Y:S01]  /*1bfd0*/  @!P2 IMAD.IADD R18, R18, 0x1, -R9 ;  /* 0x000000011212a824 */ /* 0x000fe200078e0a09 */
[----:B--2---:R-:W-:Y:S02]  /*1bfe0*/  ISETP.GE.AND P3, PT, R21, RZ, PT ;  /* 0x000000ff1500720c */ /* 0x004fe40003f66270 */
[----:B----4-:R-:W-:Y:S01]  /*1bff0*/  ISETP.GT.U32.AND P6, PT, R9, R23, PT ;  /* 0x000000170900720c */ /* 0x010fe20003fc4070 */
[----:B---3--:R-:W-:Y:S04]  /*1c000*/  STL [R1+0x17e0], R77 ;  /* 0x0017e04d01007387 */ /* 0x008fe80000100800 */
[----:B------:R-:W-:Y:S04]  /*1c010*/  STL [R1+0xb00], R2 ;  /* 0x000b000201007387 */ /* 0x000fe80000100800 */
[----:B------:R2:W-:Y:S04]  /*1c020*/  STL [R1+0xafc], R11 ;  /* 0x000afc0b01007387 */ /* 0x0005e80000100800 */
[----:B------:R-:W3:Y:S01]  /*1c030*/  LDL.LU R21, [R1+0x78] ;  /* 0x0000780001157983 */ /* 0x000ee20000300800 */
[----:B--2---:R-:W-:-:S04]  /*1c040*/  IMAD.MOV.U32 R11, RZ, RZ, R3 ;  /* 0x000000ffff0b7224 */ /* 0x004fc800078e0003 */
[----:B------:R-:W-:Y:S01]  /*1c050*/  @!P3 IMAD.MOV R11, RZ, RZ, -R11 ;  /* 0x000000ffff0bb224 */ /* 0x000fe200078e0a0b */
[----:B------:R-:W-:Y:S01]  /*1c060*/  STL [R1+0x17e4], R76 ;  /* 0x0017e44c01007387 */ /* 0x000fe20000100800 */
[----:B------:R-:W-:-:S03]  /*1c070*/  ISETP.GE.AND P3, PT, R20, RZ, PT ;  /* 0x000000ff1400720c */ /* 0x000fc60003f66270 */
[----:B------:R-:W-:Y:S01]  /*1c080*/  SEL R11, R47, R11, !P1 ;  /* 0x0000000b2f0b7207 */ /* 0x000fe20004800000 */
[----:B------:R-:W2:Y:S01]  /*1c090*/  LDL R20, [R1+0x13d0] ;  /* 0x0013d00001147983 */ /* 0x000ea20000100800 */
[----:B------:R-:W-:Y:S01]  /*1c0a0*/  @!P6 IMAD.IADD R23, R23, 0x1, -R9 ;  /* 0x000000011717e824 */ /* 0x000fe200078e0a09 */
[C---:B------:R-:W-:Y:S02]  /*1c0b0*/  IADD3 R3, P6, PT, R14.reuse, R8, RZ ;  /* 0x000000080e037210 */ /* 0x040fe40007fde0ff */
[----:B-1----:R-:W-:Y:S01]  /*1c0c0*/  IMAD R11, R11, UR4, RZ ;  /* 0x000000040b0b7c24 */ /* 0x002fe2000f8e02ff */
[----:B------:R-:W-:Y:S02]  /*1c0d0*/  ISETP.GE.AND P2, PT, R19, RZ, PT ;  /* 0x000000ff1300720c */ /* 0x000fe40003f46270 */
[----:B------:R-:W-:Y:S02]  /*1c0e0*/  ISETP.GT.U32.AND P5, PT, R9, R4, PT ;  /* 0x000000040900720c */ /* 0x000fe40003fa4070 */
[-C--:B------:R-:W-:Y:S01]  /*1c0f0*/  LEA.HI.X.SX32 R13, R14, R5.reuse, 0x1, P6 ;  /* 0x000000050e0d7211 */ /* 0x080fe200030f0eff */
[----:B------:R1:W-:Y:S01]  /*1c100*/  STL [R1+0xb38], R3 ;  /* 0x000b380301007387 */ /* 0x0003e20000100800 */
[C---:B------:R-:W-:Y:S01]  /*1c110*/  IADD3 R2, P6, PT, R11.reuse, R8, RZ ;  /* 0x000000080b027210 */ /* 0x040fe20007fde0ff */
[----:B------:R-:W-:Y:S01]  /*1c120*/  @P0 IMAD.MOV.U32 R16, RZ, RZ, R3 ;  /* 0x000000ffff100224 */ /* 0x000fe200078e0003 */
[----:B------:R-:W4:Y:S01]  /*1c130*/  LDCU UR4, c[0x0][0x3b0] ;  /* 0x00007600ff0477ac */ /* 0x000f220008000800 */
[----:B------:R-:W-:Y:S01]  /*1c140*/  @P0 IMAD.MOV.U32 R17, RZ, RZ, R13 ;  /* 0x000000ffff110224 */ /* 0x000fe200078e000d */
[----:B------:R0:W-:Y:S04]  /*1c150*/  STL [R1+0xb34], R13 ;  /* 0x000b340d01007387 */ /* 0x0001e80000100800 */
[----:B------:R-:W2:Y:S01]  /*1c160*/  LDL R19, [R1+0x13f0] ;  /* 0x0013f00001137983 */ /* 0x000ea20000100800 */
[----:B-1----:R-:W-:-:S03]  /*1c170*/  LEA.HI.X.SX32 R3, R11, R5, 0x1, P6 ;  /* 0x000000050b037211 */ /* 0x002fc600030f0eff */
[----:B------:R1:W2:Y:S02]  /*1c180*/  @P0 LDG.E.U8 R75, desc[UR20][R16.64] ;  /* 0x00000014104b0981 */ /* 0x0002a4000c1e1100 */
[----:B-1----:R-:W-:Y:S02]  /*1c190*/  @P0 IMAD.MOV.U32 R16, RZ, RZ, R2 ;  /* 0x000000ffff100224 */ /* 0x002fe400078e0002 */
[----:B------:R-:W-:-:S05]  /*1c1a0*/  @P0 IMAD.MOV.U32 R17, RZ, RZ, R3 ;  /* 0x000000ffff110224 */ /* 0x000fca00078e0003 */
[----:B------:R1:W2:Y:S01]  /*1c1b0*/  @P0 LDG.E.U8 R74, desc[UR20][R16.64] ;  /* 0x00000014104a0981 */ /* 0x0002a2000c1e1100 */
[----:B------:R-:W-:Y:S01]  /*1c1c0*/  @!P5 IMAD.IADD R4, R4, 0x1, -R9 ;  /* 0x000000010404d824 */ /* 0x000fe200078e0a09 */
[C---:B------:R-:W-:Y:S01]  /*1c1d0*/  ISETP.GT.U32.AND P5, PT, R9.reuse, R22, PT ;  /* 0x000000160900720c */ /* 0x040fe20003fa4070 */
[----:B------:R-:W-:Y:S02]  /*1c1e0*/  IMAD.MOV.U32 R12, RZ, RZ, R18 ;  /* 0x000000ffff0c7224 */ /* 0x000fe400078e0012 */
[----:B------:R-:W-:Y:S01]  /*1c1f0*/  IMAD.MOV.U32 R11, RZ, RZ, R4 ;  /* 0x000000ffff0b7224 */ /* 0x000fe200078e0004 */
[----:B------:R-:W2:Y:S01]  /*1c200*/  LDL.LU R18, [R1+0x7c] ;  /* 0x00007c0001127983 */ /* 0x000ea20000300800 */
[----:B------:R-:W-:Y:S01]  /*1c210*/  @!P3 IMAD.MOV R12, RZ, RZ, -R12 ;  /* 0x000000ffff0cb224 */ /* 0x000fe200078e0a0c */
[----:B------:R-:W-:Y:S01]  /*1c220*/  ISETP.GT.U32.AND P3, PT, R9, R23, PT ;  /* 0x000000170900720c */ /* 0x000fe20003f64070 */
[----:B------:R-:W-:-:S06]  /*1c230*/  @!P2 IMAD.MOV R11, RZ, RZ, -R11 ;  /* 0x000000ffff0ba224 */ /* 0x000fcc00078e0a0b */
[----:B------:R-:W-:Y:S01]  /*1c240*/  @!P5 IMAD.IADD R22, R22, 0x1, -R9 ;  /* 0x000000011616d824 */ /* 0x000fe200078e0a09 */
[----:B0-----:R-:W-:-:S04]  /*1c250*/  SEL R13, R47, R12, !P1 ;  /* 0x0000000c2f0d7207 */ /* 0x001fc80004800000 */
[----:B------:R-:W-:Y:S01]  /*1c260*/  ISETP.GT.U32.AND P5, PT, R9, R22, PT ;  /* 0x000000160900720c */ /* 0x000fe20003fa4070 */
[----:B------:R-:W-:Y:S01]  /*1c270*/  @!P3 IMAD.IADD R23, R23, 0x1, -R9 ;  /* 0x000000011717b824 */ /* 0x000fe200078e0a09 */
[----:B------:R-:W-:Y:S01]  /*1c280*/  SEL R12, R47, R11, !P1 ;  /* 0x0000000b2f0c7207 */ /* 0x000fe20004800000 */
[----:B------:R-:W-:Y:S01]  /*1c290*/  IMAD R13, R13, UR5, RZ ;  /* 0x000000050d0d7c24 */ /* 0x000fe2000f8e02ff */
[----:B------:R0:W-:Y:S01]  /*1c2a0*/  STL [R1+0x368], R2 ;  /* 0x0003680201007387 */ /* 0x0001e20000100800 */
[----:B------:R-:W-:Y:S01]  /*1c2b0*/  IMAD.MOV.U32 R11, RZ, RZ, R23 ;  /* 0x000000ffff0b7224 */ /* 0x000fe200078e0017 */
[----:B------:R-:W-:Y:S01]  /*1c2c0*/  PRMT R73, RZ, 0x7610, R73 ;  /* 0x00007610ff497816 */ /* 0x000fe20000000049 */
[----:B----4-:R-:W-:Y:S01]  /*1c2d0*/  IMAD R12, R12, UR4, RZ ;  /* 0x000000040c0c7c24 */ /* 0x010fe2000f8e02ff */
[----:B------:R-:W-:Y:S01]  /*1c2e0*/  PRMT R72, RZ, 0x7610, R72 ;  /* 0x00007610ff487816 */ /* 0x000fe20000000048 */
[----:B------:R-:W4:Y:S04]  /*1c2f0*/  LDCU UR4, c[0x0][0x3b0] ;  /* 0x00007600ff0477ac */ /* 0x000f280008000800 */
[----:B------:R-:W-:Y:S01]  /*1c300*/  @!P5 IMAD.IADD R22, R22, 0x1, -R9 ;  /* 0x000000011616d824 */ /* 0x000fe200078e0a09 */
[----:B------:R-:W-:Y:S01]  /*1c310*/  PRMT R71, RZ, 0x7610, R71 ;  /* 0x00007610ff477816 */ /* 0x000fe20000000047 */
[----:B------:R-:W0:Y:S01]  /*1c320*/  LDCU UR5, c[0x0][0x3b0] ;  /* 0x00007600ff0577ac */ /* 0x000e220008000800 */
[----:B---3--:R-:W-:-:S02]  /*1c330*/  ISETP.GT.U32.AND P6, PT, R9, R21, PT ;  /* 0x000000150900720c */ /* 0x008fc40003fc4070 */
[----:B--2---:R-:W-:-:S11]  /*1c340*/  ISETP.GE.AND P2, PT, R20, RZ, PT ;  /* 0x000000ff1400720c */ /* 0x004fd60003f46270 */
[----:B------:R-:W-:Y:S01]  /*1c350*/  @!P6 IMAD.IADD R21, R21, 0x1, -R9 ;  /* 0x000000011515e824 */ /* 0x000fe200078e0a09 */
[----:B-1----:R-:W-:-:S04]  /*1c360*/  IADD3 R16, P6, PT, R13, R8, RZ ;  /* 0x000000080d107210 */ /* 0x002fc80007fde0ff */
[-C--:B------:R-:W-:Y:S01]  /*1c370*/  LEA.HI.X.SX32 R17, R13, R5.reuse, 0x1, P6 ;  /* 0x000000050d117211 */ /* 0x080fe200030f0eff */
[----:B------:R-:W-:Y:S01]  /*1c380*/  @!P2 IMAD.MOV R11, RZ, RZ, -R11 ;  /* 0x000000ffff0ba224 */ /* 0x000fe200078e0a0b */
[C---:B0-----:R-:W-:Y:S02]  /*1c390*/  IADD3 R2, P2, PT, R12.reuse, R8, RZ ;  /* 0x000000080c027210 */ /* 0x041fe40007f5e0ff */
[----:B------:R-:W-:Y:S01]  /*1c3a0*/  ISETP.GE.AND P5, PT, R19, RZ, PT ;  /* 0x000000ff1300720c */ /* 0x000fe20003fa6270 */
[----:B------:R-:W-:Y:S01]  /*1c3b0*/  @P0 IMAD.MOV.U32 R13, RZ, RZ, R17 ;  /* 0x000000ffff0d0224 */ /* 0x000fe200078e0011 */
[----:B------:R-:W-:Y:S01]  /*1c3c0*/  LEA.HI.X.SX32 R4, R12, R5, 0x1, P2 ;  /* 0x000000050c047211 */ /* 0x000fe200010f0eff */
[----:B------:R-:W-:Y:S01]  /*1c3d0*/  @P0 IMAD.MOV.U32 R12, RZ, RZ, R16 ;  /* 0x000000ffff0c0224 */ /* 0x000fe200078e0010 */
[----:B------:R-:W-:Y:S01]  /*1c3e0*/  SEL R14, R47, R11, !P1 ;  /* 0x0000000b2f0e7207 */ /* 0x000fe20004800000 */
[----:B------:R-:W-:Y:S01]  /*1c3f0*/  STL [R1+0x17e8], R75 ;  /* 0x0017e84b01007387 */ /* 0x000fe20000100800 */
[----:B------:R-:W-:-:S03]  /*1c400*/  IMAD.MOV.U32 R11, RZ, RZ, R22 ;  /* 0x000000ffff0b7224 */ /* 0x000fc600078e0016 */
[----:B------:R0:W-:Y:S01]  /*1c410*/  STL [R1+0x364], R3 ;  /* 0x0003640301007387 */ /* 0x0001e20000100800 */
[----:B------:R-:W-:Y:S01]  /*1c420*/  IMAD R14, R14, UR6, RZ ;  /* 0x000000060e0e7c24 */ /* 0x000fe2000f8e02ff */
[----:B------:R-:W-:Y:S01]  /*1c430*/  ISETP.GT.U32.AND P3, PT, R9, R21, PT ;  /* 0x000000150900720c */ /* 0x000fe20003f64070 */
[----:B------:R-:W1:Y:S01]  /*1c440*/  LDCU UR6, c[0x0][0x3b0] ;  /* 0x00007600ff0677ac */ /* 0x000e620008000800 */
[----:B------:R2:W3:Y:S01]  /*1c450*/  @P0 LDG.E.U8 R73, desc[UR20][R12.64] ;  /* 0x000000140c490981 */ /* 0x0004e2000c1e1100 */
[----:B------:R-:W-:-:S03]  /*1c460*/  @!P5 IMAD.MOV R11, RZ, RZ, -R11 ;  /* 0x000000ffff0bd224 */ /* 0x000fc600078e0a0b */
[----:B------:R-:W-:Y:S04]  /*1c470*/  STL [R1+0x17ec], R74 ;  /* 0x0017ec4a01007387 */ /* 0x000fe80000100800 */
[----:B------:R-:W4:Y:S01]  /*1c480*/  LDL R20, [R1+0x140c] ;  /* 0x00140c0001147983 */ /* 0x000f220000100800 */
[----:B--2---:R-:W-:Y:S02]  /*1c490*/  @P0 IMAD.MOV.U32 R12, RZ, RZ, R2 ;  /* 0x000000ffff0c0224 */ /* 0x004fe400078e0002 */
[----:B------:R-:W-:Y:S01]  /*1c4a0*/  @P0 IMAD.MOV.U32 R13, RZ, RZ, R4 ;  /* 0x000000ffff0d0224 */ /* 0x000fe200078e0004 */
[----:B------:R-:W2:Y:S04]  /*1c4b0*/  LDL.LU R93, [R1+0x88] ;  /* 0x00008800015d7983 */ /* 0x000ea80000300800 */
[----:B0-----:R-:W2:Y:S04]  /*1c4c0*/  LDL.LU R3, [R1+0x8c] ;  /* 0x00008c0001037983 */ /* 0x001ea80000300800 */
[----:B------:R-:W-:Y:S04]  /*1c4d0*/  STL [R1+0x3a8], R16 ;  /* 0x0003a81001007387 */ /* 0x000fe80000100800 */
[----:B------:R0:W-:Y:S04]  /*1c4e0*/  STL [R1+0x3e8], R2 ;  /* 0x0003e80201007387 */ /* 0x0001e80000100800 */
[----:B------:R-:W-:Y:S04]  /*1c4f0*/  STL [R1+0x3a4], R17 ;  /* 0x0003a41101007387 */ /* 0x000fe80000100800 */
[----:B------:R1:W2:Y:S01]  /*1c500*/  @P0 LDG.E.U8 R72, desc[UR20][R12.64] ;  /* 0x000000140c480981 */ /* 0x0002a2000c1e1100 */
[----:B0-----:R-:W-:-:S03]  /*1c510*/  IADD3 R2, P5, PT, R14, R8, RZ ;  /* 0x000000080e027210 */ /* 0x001fc60007fbe0ff */
[----:B------:R0:W-:Y:S04]  /*1c520*/  STL [R1+0x3e4], R4 ;  /* 0x0003e40401007387 */ /* 0x0001e80000100800 */
[----:B------:R-:W2:Y:S01]  /*1c530*/  LDL R19, [R1+0x1434] ;  /* 0x0014340001137983 */ /* 0x000ea20000100800 */
[----:B-1----:R-:W-:Y:S02]  /*1c540*/  SEL R12, R47, R11, !P1 ;  /* 0x0000000b2f0c7207 */ /* 0x002fe40004800000 */
[----:B0-----:R-:W-:-:S03]  /*1c550*/  LEA.HI.X.SX32 R4, R14, R5, 0x1, P5 ;  /* 0x000000050e047211 */ /* 0x001fc600028f0eff */
[----:B------:R-:W-:Y:S01]  /*1c560*/  IMAD R14, R12, UR7, RZ ;  /* 0x000000070c0e7c24 */ /* 0x000fe2000f8e02ff */
[----:B------:R-:W-:Y:S01]  /*1c570*/  PRMT R70, RZ, 0x7610, R70 ;  /* 0x00007610ff467816 */ /* 0x000fe20000000046 */
[----:B------:R-:W-:Y:S01]  /*1c580*/  @P0 IMAD.MOV.U32 R12, RZ, RZ, R2 ;  /* 0x000000ffff0c0224 */ /* 0x000fe200078e0002 */
[----:B------:R-:W-:Y:S01]  /*1c590*/  ISETP.GT.U32.AND P2, PT, R9, R18, PT ;  /* 0x000000120900720c */ /* 0x000fe20003f44070 */
[----:B------:R-:W-:Y:S01]  /*1c5a0*/  @P0 IMAD.MOV.U32 R13, RZ, RZ, R4 ;  /* 0x000000ffff0d0224 */ /* 0x000fe200078e0004 */
[----:B------:R-:W-:Y:S01]  /*1c5b0*/  PRMT R69, RZ, 0x7610, R69 ;  /* 0x00007610ff457816 */ /* 0x000fe20000000045 */
[----:B------:R-:W-:Y:S01]  /*1c5c0*/  @!P3 IMAD.IADD R21, R21, 0x1, -R9 ;  /* 0x000000011515b824 */ /* 0x000fe200078e0a09 */
[----:B------:R-:W-:Y:S01]  /*1c5d0*/  PRMT R68, RZ, 0x7610, R68 ;  /* 0x00007610ff447816 */ /* 0x000fe20000000044 */
[----:B------:R-:W0:Y:S01]  /*1c5e0*/  LDCU UR7, c[0x0][0x3b0] ;  /* 0x00007600ff0777ac */ /* 0x000e220008000800 */
[----:B------:R1:W2:Y:S01]  /*1c5f0*/  @P0 LDG.E.U8 R71, desc[UR20][R12.64] ;  /* 0x000000140c470981 */ /* 0x0002a2000c1e1100 */
[----:B------:R-:W-:-:S03]  /*1c600*/  IMAD.MOV.U32 R11, RZ, RZ, R21 ;  /* 0x000000ffff0b7224 */ /* 0x000fc600078e0015 */
[----:B---3--:R-:W-:Y:S01]  /*1c610*/  STL [R1+0x17f0], R73 ;  /* 0x0017f04901007387 */ /* 0x008fe20000100800 */
[----:B----4-:R-:W-:Y:S02]  /*1c620*/  ISETP.GE.AND P6, PT, R20, RZ, PT ;  /* 0x000000ff1400720c */ /* 0x010fe40003fc6270 */
[----:B--2---:R-:W-:-:S11]  /*1c630*/  ISETP.GT.U32.AND P3, PT, R9, R93, PT ;  /* 0x0000005d0900720c */ /* 0x004fd60003f64070 */
[----:B------:R-:W-:Y:S01]  /*1c640*/  @!P6 IMAD.MOV R11, RZ, RZ, -R11 ;  /* 0x000000ffff0be224 */ /* 0x000fe200078e0a0b */
[----:B------:R-:W-:Y:S04]  /*1c650*/  STL [R1+0x17f4], R72 ;  /* 0x0017f44801007387 */ /* 0x000fe80000100800 */
[----:B------:R-:W2:Y:S04]  /*1c660*/  LDL.LU R20, [R1+0x94] ;  /* 0x0000940001147983 */ /* 0x000ea80000300800 */
[----:B------:R3:W-:Y:S01]  /*1c670*/  STL [R1+0x448], R2 ;  /* 0x0004480201007387 */ /* 0x0007e20000100800 */
[----:B------:R-:W-:-:S03]  /*1c680*/  @!P3 IMAD.IADD R93, R93, 0x1, -R9 ;  /* 0x000000015d5db824 */ /* 0x000fc600078e0a09 */
[----:B------:R4:W-:Y:S01]  /*1c690*/  STL [R1+0x444], R4 ;  /* 0x0004440401007387 */ /* 0x0009e20000100800 */
[----:B---3--:R-:W-:-:S03]  /*1c6a0*/  IADD3 R2, P6, PT, R14, R8, RZ ;  /* 0x000000080e027210 */ /* 0x008fc60007fde0ff */
[----:B------:R-:W3:Y:S01]  /*1c6b0*/  LDL R21, [R1+0x144c] ;  /* 0x00144c0001157983 */ /* 0x000ee20000100800 */
[----:B------:R-:W-:Y:S02]  /*1c6c0*/  ISETP.GE.AND P3, PT, R19, RZ, PT ;  /* 0x000000ff1300720c */ /* 0x000fe40003f66270 */
[----:B-1----:R-:W-:Y:S01]  /*1c6d0*/  LEA.HI.X.SX32 R12, R14, R5, 0x1, P6 ;  /* 0x000000050e0c7211 */ /* 0x002fe200030f0eff */
[----:B----4-:R-:W4:Y:S04]  /*1c6e0*/  LDL.LU R4, [R1+0xa4] ;  /* 0x0000a40001047983 */ /* 0x010f280000300800 */
[----:B------:R-:W-:Y:S01]  /*1c6f0*/  STL [R1+0x17f8], R71 ;  /* 0x0017f84701007387 */ /* 0x000fe20000100800 */
[----:B------:R-:W-:-:S03]  /*1c700*/  @P0 IMAD.MOV.U32 R13, RZ, RZ, R12 ;  /* 0x000000ffff0d0224 */ /* 0x000fc600078e000c */
[----:B------:R-:W2:Y:S04]  /*1c710*/  LDL R19, [R1+0x1478] ;  /* 0x0014780001137983 */ /* 0x000ea80000100800 */
[----:B------:R-:W-:Y:S04]  /*1c720*/  STL [R1+0x488], R2 ;  /* 0x0004880201007387 */ /* 0x000fe80000100800 */
[----:B------:R1:W-:Y:S01]  /*1c730*/  STL [R1+0x484], R12 ;  /* 0x0004840c01007387 */ /* 0x0003e20000100800 */
[----:B------:R-:W-:Y:S01]  /*1c740*/  @!P2 IMAD.IADD R18, R18, 0x1, -R9 ;  /* 0x000000011212a824 */ /* 0x000fe200078e0a09 */
[----:B------:R-:W-:-:S02]  /*1c750*/  SEL R11, R47, R11, !P1 ;  /* 0x0000000b2f0b7207 */ /* 0x000fc40004800000 */
[----:B------:R-:W2:Y:S01]  /*1c760*/  LDL.LU R23, [R1+0x9c] ;  /* 0x00009c0001177983 */ /* 0x000ea20000300800 */
[----:B-1----:R-:W-:-:S05]  /*1c770*/  @P0 IMAD.MOV.U32 R12, RZ, RZ, R2 ;  /* 0x000000ffff0c0224 */ /* 0x002fca00078e0002 */
[----:B------:R-:W2:Y:S01]  /*1c780*/  @P0 LDG.E.U8 R70, desc[UR20][R12.64] ;  /* 0x000000140c460981 */ /* 0x000ea2000c1e1100 */
[----:B------:R-:W-:Y:S01]  /*1c790*/  ISETP.GT.U32.AND P2, PT, R9, R18, PT ;  /* 0x000000120900720c */ /* 0x000fe20003f44070 */
[----:B------:R-:W-:Y:S01]  /*1c7a0*/  IMAD R14, R11, UR4, RZ ;  /* 0x000000040b0e7c24 */ /* 0x000fe2000f8e02ff */
[----:B------:R-:W-:Y:S01]  /*1c7b0*/  ISETP.GT.U32.AND P5, PT, R9, R3, PT ;  /* 0x000000030900720c */ /* 0x000fe20003fa4070 */
[----:B------:R-:W1:Y:S10]  /*1c7c0*/  LDCU UR4, c[0x0][0x3b0] ;  /* 0x00007600ff0477ac */ /* 0x000e740008000800 */
[----:B------:R-:W-:-:S04]  /*1c7d0*/  @!P2 IMAD.IADD R18, R18, 0x1, -R9 ;  /* 0x000000011212a824 */ /* 0x000fc800078e0a09 */
[----:B------:R-:W-:Y:S02]  /*1c7e0*/  IMAD.MOV.U32 R11, RZ, RZ, R18 ;  /* 0x000000ffff0b7224 */ /* 0x000fe400078e0012 */
[----:B------:R-:W-:Y:S02]  /*1c7f0*/  @!P5 IMAD.IADD R3, R3, 0x1, -R9 ;  /* 0x000000010303d824 */ /* 0x000fe400078e0a09 */
[----:B------:R-:W-:-:S03]  /*1c800*/  @!P3 IMAD.MOV R11, RZ, RZ, -R11 ;  /* 0x000000ffff0bb224 */ /* 0x000fc600078e0a0b */
[C---:B------:R-:W-:Y:S01]  /*1c810*/  ISETP.GT.U32.AND P6, PT, R9.reuse, R3, PT ;  /* 0x000000030900720c */ /* 0x040fe20003fc4070 */
[----:B--2---:R-:W-:Y:S04]  /*1c820*/  STL [R1+0x17fc], R70 ;  /* 0x0017fc4601007387 */ /* 0x004fe80000100800 */
[----:B------:R-:W2:Y:S01]  /*1c830*/  LDL R18, [R1+0x1490] ;  /* 0x0014900001127983 */ /* 0x000ea20000100800 */
[C---:B------:R-:W-:Y:S02]  /*1c840*/  ISETP.GT.U32.AND P3, PT, R9.reuse, R20, PT ;  /* 0x000000140900720c */ /* 0x040fe40003f64070 */
[----:B------:R-:W-:Y:S02]  /*1c850*/  ISETP.GT.U32.AND P5, PT, R9, R93, PT ;  /* 0x0000005d0900720c */ /* 0x000fe40003fa4070 */
[----:B------:R-:W-:-:S02]  /*1c860*/  IADD3 R2, P2, PT, R14, R8, RZ ;  /* 0x000000080e027210 */ /* 0x000fc40007f5e0ff */
[----:B------:R-:W-:Y:S02]  /*1c870*/  SEL R11, R47, R11, !P1 ;  /* 0x0000000b2f0b7207 */ /* 0x000fe40004800000 */
[----:B------:R-:W-:Y:S01]  /*1c880*/  LEA.HI.X.SX32 R12, R14, R5, 0x1, P2 ;  /* 0x000000050e0c7211 */ /* 0x000fe200010f0eff */
[----:B------:R-:W-:Y:S02]  /*1c890*/  STL [R1+0x4c8], R2 ;  /* 0x0004c80201007387 */ /* 0x000fe40000100800 */
[----:B------:R-:W-:Y:S01]  /*1c8a0*/  IMAD R11, R11, UR5, RZ ;  /* 0x000000050b0b7c24 */ /* 0x000fe2000f8e02ff */
[----:B---3--:R-:W-:Y:S01]  /*1c8b0*/  ISETP.GE.AND P2, PT, R21, RZ, PT ;  /* 0x000000ff1500720c */ /* 0x008fe20003f46270 */
[----:B------:R3:W-:Y:S01]  /*1c8c0*/  STL [R1+0x4c4], R12 ;  /* 0x0004c40c01007387 */ /* 0x0007e20000100800 */
[----:B------:R-:W-:Y:S01]  /*1c8d0*/  @P0 IMAD.MOV.U32 R13, RZ, RZ, R12 ;  /* 0x000000ffff0d0224 */ /* 0x000fe200078e000c */
[----:B------:R-:W0:Y:S01]  /*1c8e0*/  LDCU UR5, c[0x0][0x3b0] ;  /* 0x00007600ff0577ac */ /* 0x000e220008000800 */
[--C-:B------:R-:W-:Y:S01]  /*1c8f0*/  @!P6 IMAD.IADD R3, R3, 0x1, -R9.reuse ;  /* 0x000000010303e824 */ /* 0x100fe200078e0a09 */
[----:B------:R-:W2:Y:S01]  /*1c900*/  LDL R21, [R1+0x14a8] ;  /* 0x0014a80001157983 */ /* 0x000ea20000100800 */
[--C-:B------:R-:W-:Y:S01]  /*1c910*/  @!P3 IMAD.IADD R20, R20, 0x1, -R9.reuse ;  /* 0x000000011414b824 */ /* 0x100fe200078e0a09 */
[----:B------:R-:W-:Y:S01]  /*1c920*/  ISETP.GE.AND P3, PT, R19, RZ, PT ;  /* 0x000000ff1300720c */ /* 0x000fe20003f66270 */
[----:B------:R-:W-:Y:S01]  /*1c930*/  @!P5 IMAD.IADD R93, R93, 0x1, -R9 ;  /* 0x000000015d5dd824 */ /* 0x000fe200078e0a09 */
[----:B------:R-:W2:Y:S01]  /*1c940*/  LDL.LU R22, [R1+0xa8] ;  /* 0x0000a80001167983 */ /* 0x000ea20000300800 */
[----:B---3--:R-:W-:Y:S01]  /*1c950*/  @P0 IMAD.MOV.U32 R12, RZ, RZ, R2 ;  /* 0x000000ffff0c0224 */ /* 0x008fe200078e0002 */
[----:B------:R-:W-:-:S04]  /*1c960*/  IADD3 R2, P6, PT, R11, R8, RZ ;  /* 0x000000080b027210 */ /* 0x000fc80007fde0ff */
[----:B------:R-:W-:Y:S01]  /*1c970*/  LEA.HI.X.SX32 R11, R11, R5, 0x1, P6 ;  /* 0x000000050b0b7211 */ /* 0x000fe200030f0eff */
[----:B------:R3:W2:Y:S01]  /*1c980*/  @P0 LDG.E.U8 R69, desc[UR20][R12.64] ;  /* 0x000000140c450981 */ /* 0x0006a2000c1e1100 */
[----:B------:R-:W-:-:S03]  /*1c990*/  ISETP.GT.U32.AND P6, PT, R9, R23, PT ;  /* 0x000000170900720c */ /* 0x000fc60003fc4070 */
[----:B------:R-:W-:Y:S01]  /*1c9a0*/  STL [R1+0x508], R2 ;  /* 0x0005080201007387 */ /* 0x000fe20000100800 */
[----:B------:R-:W-:Y:S02]  /*1c9b0*/  @P0 IMAD.MOV.U32 R17, RZ, RZ, R11 ;  /* 0x000000ffff110224 */ /* 0x000fe400078e000b */
[----:B---3--:R-:W-:Y:S01]  /*1c9c0*/  IMAD.MOV.U32 R12, RZ, RZ, R93 ;  /* 0x000000ffff0c7224 */ /* 0x008fe200078e005d */
[----:B------:R3:W-:Y:S03]  /*1c9d0*/  STL [R1+0x504], R11 ;  /* 0x0005040b01007387 */ /* 0x0007e60000100800 */
[----:B------:R-:W-:Y:S01]  /*1c9e0*/  @!P2 IMAD.MOV R12, RZ, RZ, -R12 ;  /* 0x000000ffff0ca224 */ /* 0x000fe200078e0a0c */
[----:B------:R-:W2:Y:S01]  /*1c9f0*/  LDL.LU R19, [R1+0xb0] ;  /* 0x0000b00001137983 */ /* 0x000ea20000300800 */
[----:B---3--:R-:W-:-:S03]  /*1ca00*/  IMAD.MOV.U32 R11, RZ, RZ, R3 ;  /* 0x000000ffff0b7224 */ /* 0x008fc600078e0003 */
[----:B------:R-:W-:Y:S01]  /*1ca10*/  SEL R12, R47, R12, !P1 ;  /* 0x0000000c2f0c7207 */ /* 0x000fe20004800000 */
[----:B------:R-:W-:Y:S01]  /*1ca20*/  @!P3 IMAD.MOV R11, RZ, RZ, -R11 ;  /* 0x000000ffff0bb224 */ /* 0x000fe200078e0a0b */
[----:B------:R-:W-:-:S03]  /*1ca30*/  ISETP.GT.U32.AND P2, PT, R9, R20, PT ;  /* 0x000000140900720c */ /* 0x000fc60003f44070 */
[----:B-1----:R-:W-:Y:S01]  /*1ca40*/  IMAD R13, R12, UR4, RZ ;  /* 0x000000040c0d7c24 */ /* 0x002fe2000f8e02ff */
[----:B----4-:R-:W-:Y:S01]  /*1ca50*/  ISETP.GT.U32.AND P5, PT, R9, R4, PT ;  /* 0x000000040900720c */ /* 0x010fe20003fa4070 */
[----:B------:R-:W-:Y:S01]  /*1ca60*/  @!P6 IMAD.IADD R23, R23, 0x1, -R9 ;  /* 0x000000011717e824 */ /* 0x000fe200078e0a09 */
[----:B--2---:R-:W-:-:S07]  /*1ca70*/  ISETP.GE.AND P3, PT, R18, RZ, PT ;  /* 0x000000ff1200720c */ /* 0x004fce0003f66270 */
[----:B------:R-:W-:Y:S01]  /*1ca80*/  @!P2 IMAD.IADD R20, R20, 0x1, -R9 ;  /* 0x000000011414a824 */ /* 0x000fe200078e0a09 */
[----:B------:R-:W2:Y:S01]  /*1ca90*/  LDL R18, [R1+0x14d4] ;  /* 0x0014d40001127983 */ /* 0x000ea20000100800 */
[----:B------:R-:W-:Y:S01]  /*1caa0*/  IADD3 R3, P6, PT, R13, R8, RZ ;  /* 0x000000080d037210 */ /* 0x000fe20007fde0ff */
[----:B------:R-:W-:Y:S01]  /*1cab0*/  @P0 IMAD.MOV.U32 R16, RZ, RZ, R2 ;  /* 0x000000ffff100224 */ /* 0x000fe200078e0002 */
[----:B------:R-:W-:Y:S01]  /*1cac0*/  SEL R11, R47, R11, !P1 ;  /* 0x0000000b2f0b7207 */ /* 0x000fe20004800000 */
[----:B------:R-:W1:Y:S01]  /*1cad0*/  LDCU UR4, c[0x0][0x3b0] ;  /* 0x00007600ff0477ac */ /* 0x000e620008000800 */
[----:B------:R-:W-:Y:S01]  /*1cae0*/  LEA.HI.X.SX32 R13, R13, R5, 0x1, P6 ;  /* 0x000000050d0d7211 */ /* 0x000fe200030f0eff */
[----:B------:R3:W-:Y:S01]  /*1caf0*/  STL [R1+0x548], R3 ;  /* 0x0005480301007387 */ /* 0x0007e20000100800 */
[----:B------:R-:W-:-:S03]  /*1cb00*/  IMAD.MOV.U32 R12, RZ, RZ, R20 ;  /* 0x000000ffff0c7224 */ /* 0x000fc600078e0014 */
[----:B------:R4:W-:Y:S04]  /*1cb10*/  STL [R1+0x544], R13 ;  /* 0x0005440d01007387 */ /* 0x0009e80000100800 */
[----:B------:R-:W2:Y:S01]  /*1cb20*/  LDL R20, [R1+0x14ec] ;  /* 0x0014ec0001147983 */ /* 0x000ea20000100800 */
[----:B------:R-:W-:Y:S01]  /*1cb30*/  @!P5 IMAD.IADD R4, R4, 0x1, -R9 ;  /* 0x000000010404d824 */ /* 0x000fe200078e0a09 */
[----:B------:R-:W-:Y:S01]  /*1cb40*/  ISETP.GE.AND P2, PT, R21, RZ, PT ;  /* 0x000000ff1500720c */ /* 0x000fe20003f46270 */
[----:B0-----:R-:W-:Y:S01]  /*1cb50*/  IMAD R11, R11, UR5, RZ ;  /* 0x000000050b0b7c24 */ /* 0x001fe2000f8e02ff */
[----:B------:R0:W2:Y:S01]  /*1cb60*/  @P0 LDG.E.U8 R68, desc[UR20][R16.64] ;  /* 0x0000001410440981 */ /* 0x0000a2000c1e1100 */
[----:B------:R-:W-:Y:S01]  /*1cb70*/  @!P3 IMAD.MOV R12, RZ, RZ, -R12 ;  /* 0x000000ffff0cb224 */ /* 0x000fe200078e0a0c */
[----:B------:R-:W-:Y:S01]  /*1cb80*/  ISETP.GT.U32.AND P5, PT, R9, R4, PT ;  /* 0x000000040900720c */ /* 0x000fe20003fa4070 */
[----:B------:R-:W1:Y:S01]  /*1cb90*/  LDCU UR5, c[0x0][0x3b0] ;  /* 0x00007600ff0577ac */ /* 0x000e620008000800 */
[----:B------:R-:W-:Y:S01]  /*1cba0*/  IADD3 R2, P6, PT, R11, R8, RZ ;  /* 0x000000080b027210 */ /* 0x000fe20007fde0ff */
[----:B------:R-:W2:Y:S01]  /*1cbb0*/  LDL.LU R21, [R1+0xb4] ;  /* 0x0000b40001157983 */ /* 0x000ea20000300800 */
[----:B------:R-:W-:-:S09]  /*1cbc0*/  ISETP.GT.U32.AND P3, PT, R9, R23, PT ;  /* 0x000000170900720c */ /* 0x000fd20003f64070 */
[----:B------:R-:W-:Y:S01]  /*1cbd0*/  @!P5 IMAD.IADD R4, R4, 0x1, -R9 ;  /* 0x000000010404d824 */ /* 0x000fe200078e0a09 */
[----:B------:R-:W-:Y:S01]  /*1cbe0*/  ISETP.GT.U32.AND P5, PT, R9, R22, PT ;  /* 0x000000160900720c */ /* 0x000fe20003fa4070 */
[----:B0-----:R-:W-:Y:S01]  /*1cbf0*/  @P0 IMAD.MOV.U32 R16, RZ, RZ, R3 ;  /* 0x000000ffff100224 */ /* 0x001fe200078e0003 */
[----:B---3--:R-:W-:Y:S01]  /*1cc00*/  LEA.HI.X.SX32 R3, R11, R5, 0x1, P6 ;  /* 0x000000050b037211 */ /* 0x008fe200030f0eff */
[----:B------:R-:W-:Y:S01]  /*1cc10*/  IMAD.MOV.U32 R11, RZ, RZ, R4 ;  /* 0x000000ffff0b7224 */ /* 0x000fe200078e0004 */
[----:B------:R-:W-:Y:S01]  /*1cc20*/  PRMT R67, RZ, 0x7610, R67 ;  /* 0x00007610ff437816 */ /* 0x000fe20000000043 */
[----:B------:R-:W-:Y:S02]  /*1cc30*/  @P0 IMAD.MOV.U32 R17, RZ, RZ, R13 ;  /* 0x000000ffff110224 */ /* 0x000fe400078e000d */
[----:B------:R-:W-:Y:S01]  /*1cc40*/  @!P2 IMAD.MOV R11, RZ, RZ, -R11 ;  /* 0x000000ffff0ba224 */ /* 0x000fe200078e0a0b */
[----:B------:R-:W-:Y:S01]  /*1cc50*/  ISETP.GT.U32.AND P6, PT, R9, R19, PT ;  /* 0x000000130900720c */ /* 0x000fe20003fc4070 */
[----:B------:R-:W-:Y:S04]  /*1cc60*/  STL [R1+0x588], R2 ;  /* 0x0005880201007387 */ /* 0x000fe80000100800 */
[--C-:B------:R-:W-:Y:S01]  /*1cc70*/  @!P5 IMAD.IADD R22, R22, 0x1, -R9.reuse ;  /* 0x000000011616d824 */ /* 0x100fe200078e0a09 */
[C---:B----4-:R-:W-:Y:S01]  /*1cc80*/  SEL R13, R47.reuse, R12, !P1 ;  /* 0x0000000c2f0d7207 */ /* 0x050fe20004800000 */
[----:B------:R0:W-:Y:S01]  /*1cc90*/  STL [R1+0x584], R3 ;  /* 0x0005840301007387 */ /* 0x0001e20000100800 */
[----:B------:R-:W-:Y:S01]  /*1cca0*/  SEL R12, R47, R11, !P1 ;  /* 0x0000000b2f0c7207 */ /* 0x000fe20004800000 */
[----:B------:R-:W-:Y:S01]  /*1ccb0*/  @!P3 IMAD.IADD R23, R23, 0x1, -R9 ;  /* 0x000000011717b824 */ /* 0x000fe200078e0a09 */
[----:B------:R-:W-:Y:S01]  /*1ccc0*/  ISETP.GT.U32.AND P5, PT, R9, R22, PT ;  /* 0x000000160900720c */ /* 0x000fe20003fa4070 */
[----:B------:R3:W4:Y:S01]  /*1ccd0*/  @P0 LDG.E.U8 R67, desc[UR20][R16.64] ;  /* 0x0000001410430981 */ /* 0x000722000c1e1100 */
[----:B------:R-:W-:Y:S01]  /*1cce0*/  PRMT R66, RZ, 0x7610, R66 ;  /* 0x00007610ff427816 */ /* 0x000fe20000000042 */
[----:B------:R-:W-:Y:S01]  /*1ccf0*/  IMAD R13, R13, UR6, RZ ;  /* 0x000000060d0d7c24 */ /* 0x000fe2000f8e02ff */
[----:B------:R-:W-:Y:S01]  /*1cd00*/  PRMT R65, RZ, 0x7610, R65 ;  /* 0x00007610ff417816 */ /* 0x000fe20000000041 */
[----:B------:R-:W-:Y:S01]  /*1cd10*/  IMAD.MOV.U32 R11, RZ, RZ, R23 ;  /* 0x000000ffff0b7224 */ /* 0x000fe200078e0017 */
[----:B------:R-:W-:Y:S01]  /*1cd20*/  PRMT R63, RZ, 0x7610, R63 ;  /* 0x00007610ff3f7816 */ /* 0x000fe2000000003f */
[----:B-1----:R-:W-:Y:S01]  /*1cd30*/  IMAD R12, R12, UR4, RZ ;  /* 0x000000040c0c7c24 */ /* 0x002fe2000f8e02ff */
[----:B------:R-:W1:Y:S01]  /*1cd40*/  LDCU UR4, c[0x0][0x3b0] ;  /* 0x00007600ff0477ac */ /* 0x000e620008000800 */
[----:B---3--:R-:W-:Y:S01]  /*1cd50*/  @P0 IMAD.MOV.U32 R16, RZ, RZ, R2 ;  /* 0x000000ffff100224 */ /* 0x008fe200078e0002 */
[----:B------:R-:W-:Y:S01]  /*1cd60*/  PRMT R62, RZ, 0x7610, R62 ;  /* 0x00007610ff3e7816 */ /* 0x000fe2000000003e */
[----:B------:R-:W-:Y:S01]  /*1cd70*/  @P0 IMAD.MOV.U32 R17, RZ, RZ, R3 ;  /* 0x000000ffff110224 */ /* 0x000fe200078e0003 */
[----:B------:R-:W-:Y:S01]  /*1cd80*/  PRMT R61, RZ, 0x7610, R61 ;  /* 0x00007610ff3d7816 */ /* 0x000fe2000000003d */
[--C-:B------:R-:W-:Y:S01]  /*1cd90*/  @!P6 IMAD.IADD R19, R19, 0x1, -R9.reuse ;  /* 0x000000011313e824 */ /* 0x100fe200078e0a09 */
[----:B------:R-:W-:Y:S01]  /*1cda0*/  PRMT R60, RZ, 0x7610, R60 ;  /* 0x00007610ff3c7816 */ /* 0x000fe2000000003c */
[----:B------:R-:W-:Y:S01]  /*1cdb0*/  @!P5 IMAD.IADD R22, R22, 0x1, -R9 ;  /* 0x000000011616d824 */ /* 0x000fe200078e0a09 */
[----:B------:R3:W4:Y:S01]  /*1cdc0*/  @P0 LDG.E.U8 R66, desc[UR20][R16.64] ;  /* 0x0000001410420981 */ /* 0x000722000c1e1100 */
[----:B------:R-:W-:Y:S01]  /*1cdd0*/  PRMT R59, RZ, 0x7610, R59 ;  /* 0x00007610ff3b7816 */ /* 0x000fe2000000003b */
[----:B------:R-:W0:Y:S01]  /*1cde0*/  LDCU UR6, c[0x0][0x3b0] ;  /* 0x00007600ff0677ac */ /* 0x000e220008000800 */
[----:B---3--:R-:W-:-:S02]  /*1cdf0*/  IADD3 R16, P6, PT, R13, R8, RZ ;  /* 0x000000080d107210 */ /* 0x008fc40007fde0ff */
[----:B--2---:R-:W-:Y:S02]  /*1ce00*/  ISETP.GE.AND P2, PT, R18, RZ, PT ;  /* 0x000000ff1200720c */ /* 0x004fe40003f46270 */
[----:B------:R-:W2:Y:S04]  /*1ce10*/  LDL R18, [R1+0x151c] ;  /* 0x00151c0001127983 */ /* 0x000ea80000100800 */
[----:B------:R-:W3:Y:S04]  /*1ce20*/  LDL.LU R93, [R1+0xb8] ;  /* 0x0000b800015d7983 */ /* 0x000ee80000300800 */
[----:B0-----:R-:W4:Y:S03]  /*1ce30*/  LDL.LU R3, [R1+0x144] ;  /* 0x0001440001037983 */ /* 0x001f260000300800 */
[----:B------:R-:W-:Y:S01]  /*1ce40*/  @!P2 IMAD.MOV R11, RZ, RZ, -R11 ;  /* 0x000000ffff0ba224 */ /* 0x000fe200078e0a0b */
[----:B------:R-:W-:Y:S01]  /*1ce50*/  IADD3 R2, P2, PT, R12, R8, RZ ;  /* 0x000000080c027210 */ /* 0x000fe20007f5e0ff */
[----:B------:R-:W-:Y:S01]  /*1ce60*/  STL [R1+0x5c8], R16 ;  /* 0x0005c81001007387 */ /* 0x000fe20000100800 */
[----:B------:R-:W-:-:S03]  /*1ce70*/  ISETP.GE.AND P5, PT, R20, RZ, PT ;  /* 0x000000ff1400720c */ /* 0x000fc60003fa6270 */
[----:B------:R0:W-:Y:S04]  /*1ce80*/  STL [R1+0x608], R2 ;  /* 0x0006080201007387 */ /* 0x0001e80000100800 */
[----:B------:R-:W4:Y:S01]  /*1ce90*/  LDL R20, [R1+0x1534] ;  /* 0x0015340001147983 */ /* 0x000f220000100800 */
[----:B------:R-:W-:Y:S02]  /*1cea0*/  ISETP.GT.U32.AND P3, PT, R9, R19, PT ;  /* 0x000000130900720c */ /* 0x000fe40003f64070 */
[-C--:B------:R-:W-:Y:S02]  /*1ceb0*/  LEA.HI.X.SX32 R17, R13, R5.reuse, 0x1, P6 ;  /* 0x000000050d117211 */ /* 0x080fe400030f0eff */
[----:B------:R-:W-:Y:S02]  /*1cec0*/  LEA.HI.X.SX32 R4, R12, R5, 0x1, P2 ;  /* 0x000000050c047211 */ /* 0x000fe400010f0eff */
[----:B------:R-:W-:-:S02]  /*1ced0*/  SEL R14, R47, R11, !P1 ;  /* 0x0000000b2f0e7207 */ /* 0x000fc40004800000 */
[----:B------:R-:W-:Y:S01]  /*1cee0*/  ISETP.GT.U32.AND P2, PT, R9, R21, PT ;  /* 0x000000150900720c */ /* 0x000fe20003f44070 */
[----:B------:R-:W-:Y:S02]  /*1cef0*/  @P0 IMAD.MOV.U32 R12, RZ, RZ, R16 ;  /* 0x000000ffff0c0224 */ /* 0x000fe400078e0010 */
[----:B------:R-:W-:Y:S02]  /*1cf00*/  @P0 IMAD.MOV.U32 R13, RZ, RZ, R17 ;  /* 0x000000ffff0d0224 */ /* 0x000fe400078e0011 */
[----:B------:R-:W-:Y:S02]  /*1cf10*/  IMAD.MOV.U32 R11, RZ, RZ, R22 ;  /* 0x000000ffff0b7224 */ /* 0x000fe400078e0016 */
[----:B------:R-:W-:Y:S01]  /*1cf20*/  IMAD R14, R14, UR5, RZ ;  /* 0x000000050e0e7c24 */ /* 0x000fe2000f8e02ff */
[----:B------:R-:W-:Y:S01]  /*1cf30*/  STL [R1+0x5c4], R17 ;  /* 0x0005c41101007387 */ /* 0x000fe20000100800 */
[----:B------:R-:W-:Y:S01]  /*1cf40*/  @!P5 IMAD.MOV R11, RZ, RZ, -R11 ;  /* 0x000000ffff0bd224 */ /* 0x000fe200078e0a0b */
[----:B------:R-:W1:Y:S01]  /*1cf50*/  LDCU UR5, c[0x0][0x3b0] ;  /* 0x00007600ff0577ac */ /* 0x000e620008000800 */
[--C-:B------:R-:W-:Y:S01]  /*1cf60*/  @!P3 IMAD.IADD R19, R19, 0x1, -R9.reuse ;  /* 0x000000011313b824 */ /* 0x100fe200078e0a09 */
[----:B------:R0:W4:Y:S04]  /*1cf70*/  @P0 LDG.E.U8 R65, desc[UR20][R12.64] ;  /* 0x000000140c410981 */ /* 0x000128000c1e1100 */
[----:B------:R1:W-:Y:S01]  /*1cf80*/  STL [R1+0x604], R4 ;  /* 0x0006040401007387 */ /* 0x0003e20000100800 */
[----:B------:R-:W-:-:S02]  /*1cf90*/  @!P2 IMAD.IADD R21, R21, 0x1, -R9 ;  /* 0x000000011515a824 */ /* 0x000fc400078e0a09 */
[----:B0-----:R-:W-:Y:S01]  /*1cfa0*/  @P0 IMAD.MOV.U32 R12, RZ, RZ, R2 ;  /* 0x000000ffff0c0224 */ /* 0x001fe200078e0002 */
[----:B------:R-:W-:Y:S01]  /*1cfb0*/  IADD3 R2, P3, PT, R14, R8, RZ ;  /* 0x000000080e027210 */ /* 0x000fe20007f7e0ff */
[----:B------:R-:W-:-:S03]  /*1cfc0*/  @P0 IMAD.MOV.U32 R13, RZ, RZ, R4 ;  /* 0x000000ffff0d0224 */ /* 0x000fc600078e0004 */
[----:B-1----:R-:W-:Y:S02]  /*1cfd0*/  LEA.HI.X.SX32 R4, R14, R5, 0x1, P3 ;  /* 0x000000050e047211 */ /* 0x002fe400018f0eff */
[----:B------:R0:W4:Y:S01]  /*1cfe0*/  @P0 LDG.E.U8 R63, desc[UR20][R12.64] ;  /* 0x000000140c3f0981 */ /* 0x000122000c1e1100 */
[----:B------:R-:W-:Y:S02]  /*1cff0*/  ISETP.GT.U32.AND P2, PT, R9, R21, PT ;  /* 0x000000150900720c */ /* 0x000fe40003f44070 */
[----:B0-----:R-:W-:Y:S01]  /*1d000*/  SEL R12, R47, R11, !P1 ;  /* 0x0000000b2f0c7207 */ /* 0x001fe20004800000 */
[----:B------:R-:W-:Y:S02]  /*1d010*/  IMAD.MOV.U32 R11, RZ, RZ, R19 ;  /* 0x000000ffff0b7224 */ /* 0x000fe400078e0013 */
[----:B------:R-:W-:Y:S02]  /*1d020*/  @P0 IMAD.MOV.U32 R13, RZ, RZ, R4 ;  /* 0x000000ffff0d0224 */ /* 0x000fe400078e0004 */
[----:B------:R-:W-:Y:S01]  /*1d030*/  IMAD R14, R12, UR7, RZ ;  /* 0x000000070c0e7c24 */ /* 0x000fe2000f8e02ff */
[----:B------:R-:W-:Y:S01]  /*1d040*/  PRMT R58, RZ, 0x7610, R58 ;  /* 0x00007610ff3a7816 */ /* 0x000fe2000000003a */
[----:B------:R-:W-:Y:S01]  /*1d050*/  @P0 IMAD.MOV.U32 R12, RZ, RZ, R2 ;  /* 0x000000ffff0c0224 */ /* 0x000fe200078e0002 */
[----:B------:R-:W-:-:S03]  /*1d060*/  PRMT R57, RZ, 0x7610, R57 ;  /* 0x00007610ff397816 */ /* 0x000fc60000000039 */
[----:B------:R-:W-:Y:S01]  /*1d070*/  @!P2 IMAD.IADD R21, R21, 0x1, -R9 ;  /* 0x000000011515a824 */ /* 0x000fe200078e0a09 */
[----:B------:R-:W0:Y:S01]  /*1d080*/  LDCU UR7, c[0x0][0x3b0] ;  /* 0x00007600ff0777ac */ /* 0x000e220008000800 */
[----:B------:R1:W4:Y:S01]  /*1d090*/  @P0 LDG.E.U8 R62, desc[UR20][R12.64] ;  /* 0x000000140c3e0981 */ /* 0x000322000c1e1100 */
[----:B--2---:R-:W-:-:S03]  /*1d0a0*/  ISETP.GE.AND P6, PT, R18, RZ, PT ;  /* 0x000000ff1200720c */ /* 0x004fc60003fc6270 */
[----:B------:R-:W2:Y:S01]  /*1d0b0*/  LDL.LU R18, [R1+0x150] ;  /* 0x0001500001127983 */ /* 0x000ea20000300800 */
[----:B---3--:R-:W-:-:S03]  /*1d0c0*/  ISETP.GT.U32.AND P5, PT, R9, R93, PT ;  /* 0x0000005d0900720c */ /* 0x008fc60003fa4070 */
[----:B------:R-:W-:Y:S04]  /*1d0d0*/  STL [R1+0x648], R2 ;  /* 0x0006480201007387 */ /* 0x000fe80000100800 */
[----:B------:R3:W-:Y:S04]  /*1d0e0*/  STL [R1+0x644], R4 ;  /* 0x0006440401007387 */ /* 0x0007e80000100800 */
[----:B------:R-:W2:Y:S02]  /*1d0f0*/  LDL R19, [R1+0x154c] ;  /* 0x00154c0001137983 */ /* 0x000ea40000100800 */
[----:B------:R-:W-:-:S02]  /*1d100*/  @!P5 IMAD.IADD R93, R93, 0x1, -R9 ;  /* 0x000000015d5dd824 */ /* 0x000fc400078e0a09 */
[----:B---3--:R-:W3:Y:S01]  /*1d110*/  LDL.LU R4, [R1+0x184] ;  /* 0x0001840001047983 */ /* 0x008ee20000300800 */
[----:B----4-:R-:W-:Y:S01]  /*1d120*/  ISETP.GE.AND P5, PT, R20, RZ, PT ;  /* 0x000000ff1400720c */ /* 0x010fe20003fa6270 */
[----:B------:R-:W-:Y:S02]  /*1d130*/  @!P6 IMAD.MOV R11, RZ, RZ, -R11 ;  /* 0x000000ffff0be224 */ /* 0x000fe400078e0a0b */
[----:B------:R-:W4:Y:S01]  /*1d140*/  LDL R20, [R1+0x1578] ;  /* 0x0015780001147983 */ /* 0x000f220000100800 */
[C---:B------:R-:W-:Y:S02]  /*1d150*/  IADD3 R2, P6, PT, R14.reuse, R8, RZ ;  /* 0x000000080e027210 */ /* 0x040fe40007fde0ff */
[----:B------:R-:W-:Y:S02]  /*1d160*/  SEL R11, R47, R11, !P1 ;  /* 0x0000000b2f0b7207 */ /* 0x000fe40004800000 */
[----:B-1----:R-:W-:Y:S01]  /*1d170*/  LEA.HI.X.SX32 R12, R14, R5, 0x1, P6 ;  /* 0x000000050e0c7211 */ /* 0x002fe200030f0eff */
[----:B------:R-:W-:Y:S02]  /*1d180*/  STL [R1+0x688], R2 ;  /* 0x0006880201007387 */ /* 0x000fe40000100800 */
[----:B------:R-:W-:Y:S01]  /*1d190*/  IMAD R14, R11, UR4, RZ ;  /* 0x000000040b0e7c24 */ /* 0x000fe2000f8e02ff */
[----:B------:R-:W-:Y:S01]  /*1d1a0*/  ISETP.GT.U32.AND P3, PT, R9, R3, PT ;  /* 0x000000030900720c */ /* 0x000fe20003f64070 */
[----:B------:R-:W3:Y:S01]  /*1d1b0*/  LDL.LU R23, [R1+0x160] ;  /* 0x0001600001177983 */ /* 0x000ee20000300800 */
[----:B------:R-:W-:Y:S01]  /*1d1c0*/  IMAD.MOV.U32 R11, RZ, RZ, R21 ;  /* 0x000000ffff0b7224 */ /* 0x000fe200078e0015 */
[----:B------:R-:W1:Y:S02]  /*1d1d0*/  LDCU UR4, c[0x0][0x3b0] ;  /* 0x00007600ff0477ac */ /* 0x000e640008000800 */
[----:B------:R0:W-:Y:S04]  /*1d1e0*/  STL [R1+0x684], R12 ;  /* 0x0006840c01007387 */ /* 0x0001e80000100800 */
[----:B------:R-:W3:Y:S04]  /*1d1f0*/  LDL R21, [R1+0x15e8] ;  /* 0x0015e80001157983 */ /* 0x000ee80000100800 */
[----:B------:R-:W-:-:S02]  /*1d200*/  @!P3 IMAD.IADD R3, R3, 0x1, -R9 ;  /* 0x000000010303b824 */ /* 0x000fc400078e0a09 */
[----:B------:R-:W-:Y:S02]  /*1d210*/  @!P5 IMAD.MOV R11, RZ, RZ, -R11 ;  /* 0x000000ffff0bd224 */ /* 0x000fe400078e0a0b */
[----:B------:R-:W-:Y:S01]  /*1d220*/  @P0 IMAD.MOV.U32 R13, RZ, RZ, R12 ;  /* 0x000000ffff0d0224 */ /* 0x000fe200078e000c */
[C---:B------:R-:W-:Y:S01]  /*1d230*/  ISETP.GT.U32.AND P6, PT, R9.reuse, R3, PT ;  /* 0x000000030900720c */ /* 0x040fe20003fc4070 */
[----:B0-----:R-:W-:Y:S01]  /*1d240*/  @P0 IMAD.MOV.U32 R12, RZ, RZ, R2 ;  /* 0x000000ffff0c0224 */ /* 0x001fe200078e0002 */
[----:B------:R-:W-:Y:S02]  /*1d250*/  ISETP.GT.U32.AND P3, PT, R9, R93, PT ;  /* 0x0000005d0900720c */ /* 0x000fe40003f64070 */
[C---:B------:R-:W-:Y:S02]  /*1d260*/  IADD3 R2, P2, PT, R14.reuse, R8, RZ ;  /* 0x000000080e027210 */ /* 0x040fe40007f5e0ff */
[----:B------:R-:W-:Y:S01]  /*1d270*/  SEL R11, R47, R11, !P1 ;  /* 0x0000000b2f0b7207 */ /* 0x000fe20004800000 */
[----:B------:R0:W3:Y:S04]  /*1d280*/  @P0 LDG.E.U8 R61, desc[UR20][R12.64] ;  /* 0x000000140c3d0981 */ /* 0x0000e8000c1e1100 */
[----:B------:R-:W-:Y:S01]  /*1d290*/  IMAD R11, R11, UR5, RZ ;  /* 0x000000050b0b7c24 */ /* 0x000fe2000f8e02ff */
[----:B------:R-:W-:Y:S01]  /*1d2a0*/  STL [R1+0x6c8], R2 ;  /* 0x0006c80201007387 */ /* 0x000fe20000100800 */
[--C-:B------:R-:W-:Y:S01]  /*1d2b0*/  @!P6 IMAD.IADD R3, R3, 0x1, -R9.reuse ;  /* 0x000000010303e824 */ /* 0x100fe200078e0a09 */
[----:B------:R-:W1:Y:S01]  /*1d2c0*/  LDCU UR5, c[0x0][0x3b0] ;  /* 0x00007600ff0577ac */ /* 0x000e620008000800 */
[----:B0-----:R-:W-:Y:S01]  /*1d2d0*/  LEA.HI.X.SX32 R12, R14, R5, 0x1, P2 ;  /* 0x000000050e0c7211 */ /* 0x001fe200010f0eff */
[----:B------:R-:W-:-:S04]  /*1d2e0*/  @!P3 IMAD.IADD R93, R93, 0x1, -R9 ;  /* 0x000000015d5db824 */ /* 0x000fc800078e0a09 */
[----:B------:R0:W-:Y:S01]  /*1d2f0*/  STL [R1+0x6c4], R12 ;  /* 0x0006c40c01007387 */ /* 0x0001e20000100800 */
[----:B------:R-:W-:Y:S02]  /*1d300*/  @P0 IMAD.MOV.U32 R13, RZ, RZ, R12 ;  /* 0x000000ffff0d0224 */ /* 0x000fe400078e000c */
[----:B0-----:R-:W-:Y:S01]  /*1d310*/  @P0 IMAD.MOV.U32 R12, RZ, RZ, R2 ;  /* 0x000000ffff0c0224 */ /* 0x001fe200078e0002 */
[----:B------:R-:W-:-:S04]  /*1d320*/  IADD3 R2, P6, PT, R11, R8, RZ ;  /* 0x000000080b027210 */ /* 0x000fc80007fde0ff */
[----:B------:R-:W-:Y:S01]  /*1d330*/  LEA.HI.X.SX32 R11, R11, R5, 0x1, P6 ;  /* 0x000000050b0b7211 */ /* 0x000fe200030f0eff */
[----:B------:R0:W3:Y:S04]  /*1d340*/  @P0 LDG.E.U8 R60, desc[UR20][R12.64] ;  /* 0x000000140c3c0981 */ /* 0x0000e8000c1e1100 */
[----:B------:R-:W-:Y:S02]  /*1d350*/  @P0 IMAD.MOV.U32 R17, RZ, RZ, R11 ;  /* 0x000000ffff110224 */ /* 0x000fe400078e000b */
[----:B0-----:R-:W-:Y:S01]  /*1d360*/  IMAD.MOV.U32 R12, RZ, RZ, R93 ;  /* 0x000000ffff0c7224 */ /* 0x001fe200078e005d */
[----:B--2---:R-:W-:Y:S02]  /*1d370*/  ISETP.GT.U32.AND P5, PT, R9, R18, PT ;  /* 0x000000120900720c */ /* 0x004fe40003fa4070 */
[----:B------:R-:W-:-:S11]  /*1d380*/  ISETP.GE.AND P2, PT, R19, RZ, PT ;  /* 0x000000ff1300720c */ /* 0x000fd60003f46270 */
[----:B------:R-:W-:Y:S01]  /*1d390*/  @!P5 IMAD.IADD R18, R18, 0x1, -R9 ;  /* 0x000000011212d824 */ /* 0x000fe200078e0a09 */
[----:B------:R-:W2:Y:S04]  /*1d3a0*/  LDL R19, [R1+0x1674] ;  /* 0x0016740001137983 */ /* 0x000ea80000100800 */
[----:B------:R-:W2:Y:S01]  /*1d3b0*/  LDL.LU R22, [R1+0xbc] ;  /* 0x0000bc0001167983 */ /* 0x000ea20000300800 */
[----:B----4-:R-:W-:-:S03]  /*1d3c0*/  ISETP.GE.AND P5, PT, R20, RZ, PT ;  /* 0x000000ff1400720c */ /* 0x010fc60003fa6270 */
[----:B------:R-:W-:Y:S01]  /*1d3d0*/  STL [R1+0x710], R2 ;  /* 0x0007100201007387 */ /* 0x000fe20000100800 */
[----:B------:R-:W-:-:S03]  /*1d3e0*/  @!P2 IMAD.MOV R12, RZ, RZ, -R12 ;  /* 0x000000ffff0ca224 */ /* 0x000fc600078e0a0c */
[----:B------:R0:W-:Y:S01]  /*1d3f0*/  STL [R1+0x70c], R11 ;  /* 0x00070c0b01007387 */ /* 0x0001e20000100800 */
[----:B---3--:R-:W-:-:S03]  /*1d400*/  ISETP.GT.U32.AND P6, PT, R9, R23, PT ;  /* 0x000000170900720c */ /* 0x008fc60003fc4070 */
[----:B------:R-:W3:Y:S01]  /*1d410*/  LDL.LU R20, [R1+0xac] ;  /* 0x0000ac0001147983 */ /* 0x000ee20000300800 */
[----:B0-----:R-:W-:Y:S01]  /*1d420*/  IMAD.MOV.U32 R11, RZ, RZ, R3 ;  /* 0x000000ffff0b7224 */ /* 0x001fe200078e0003 */
[----:B------:R-:W-:-:S03]  /*1d430*/  SEL R12, R47, R12, !P1 ;  /* 0x0000000c2f0c7207 */ /* 0x000fc60004800000 */
[----:B------:R-:W-:Y:S01]  /*1d440*/  @!P5 IMAD.MOV R11, RZ, RZ, -R11 ;  /* 0x000000ffff0bd224 */ /* 0x000fe200078e0a0b */
[----:B------:R-:W-:Y:S02]  /*1d450*/  ISETP.GE.AND P5, PT, R21, RZ, PT ;  /* 0x000000ff1500720c */ /* 0x000fe40003fa6270 */
[----:B------:R-:W-:Y:S01]  /*1d460*/  ISETP.GT.U32.AND P2, PT, R9, R18, PT ;  /* 0x000000120900720c */ /* 0x000fe20003f44070 */
[----:B------:R-:W4:Y:S01]  /*1d470*/  LDL R21, [R1+0x1618] ;  /* 0x0016180001157983 */ /* 0x000f220000100800 */
[----:B-1----:R-:W-:Y:S02]  /*1d480*/  IMAD R13, R12, UR4, RZ ;  /* 0x000000040c0d7c24 */ /* 0x002fe4000f8e02ff */
[----:B------:R-:W-:Y:S01]  /*1d490*/  @!P6 IMAD.IADD R23, R23, 0x1, -R9 ;  /* 0x000000011717e824 */ /* 0x000fe200078e0a09 */
[----:B------:R-:W-:Y:S01]  /*1d4a0*/  ISETP.GT.U32.AND P3, PT, R9, R4, PT ;  /* 0x000000040900720c */ /* 0x000fe20003f64070 */
[----:B------:R-:W-:Y:S01]  /*1d4b0*/  @P0 IMAD.MOV.U32 R16, RZ, RZ, R2 ;  /* 0x000000ffff100224 */ /* 0x000fe200078e0002 */
[C---:B------:R-:W-:Y:S01]  /*1d4c0*/  IADD3 R3, P6, PT, R13.reuse, R8, RZ ;  /* 0x000000080d037210 */ /* 0x040fe20007fde0ff */
[----:B------:R-:W0:Y:S03]  /*1d4d0*/  LDCU UR4, c[0x0][0x3b0] ;  /* 0x00007600ff0477ac */ /* 0x000e260008000800 */
[----:B------:R-:W-:-:S02]  /*1d4e0*/  LEA.HI.X.SX32 R13, R13, R5, 0x1, P6 ;  /* 0x000000050d0d7211 */ /* 0x000fc400030f0eff */
[--C-:B------:R-:W-:Y:S01]  /*1d4f0*/  @!P2 IMAD.IADD R18, R18, 0x1, -R9.reuse ;  /* 0x000000011212a824 */ /* 0x100fe200078e0a09 */
[----:B------:R1:W-:Y:S03]  /*1d500*/  STL [R1+0x750], R3 ;  /* 0x0007500301007387 */ /* 0x0003e60000100800 */
[----:B------:R-:W-:Y:S01]  /*1d510*/  IMAD.MOV.U32 R12, RZ, RZ, R18 ;  /* 0x000000ffff0c7224 */ /* 0x000fe200078e0012 */
[----:B------:R0:W-:Y:S04]  /*1d520*/  STL [R1+0x74c], R13 ;  /* 0x00074c0d01007387 */ /* 0x0001e80000100800 */
[----:B------:R-:W4:Y:S01]  /*1d530*/  LDL R18, [R1+0x15b4] ;  /* 0x0015b40001127983 */ /* 0x000f220000100800 */
[----:B------:R-:W-:Y:S01]  /*1d540*/  @!P3 IMAD.IADD R4, R4, 0x1, -R9 ;  /* 0x000000010404b824 */ /* 0x000fe200078e0a09 */
[----:B------:R-:W-:-:S02]  /*1d550*/  SEL R11, R47, R11, !P1 ;  /* 0x0000000b2f0b7207 */ /* 0x000fc40004800000 */
[----:B------:R0:W4:Y:S02]  /*1d560*/  @P0 LDG.E.U8 R59, desc[UR20][R16.64] ;  /* 0x00000014103b0981 */ /* 0x000124000c1e1100 */
[----:B------:R-:W-:Y:S01]  /*1d570*/  ISETP.GT.U32.AND P3, PT, R9, R4, PT ;  /* 0x000000040900720c */ /* 0x000fe20003f64070 */
[----:B------:R-:W-:Y:S01]  /*1d580*/  IMAD R11, R11, UR5, RZ ;  /* 0x000000050b0b7c24 */ /* 0x000fe2000f8e02ff */
[----:B------:R-:W2:Y:S01]  /*1d590*/  LDCU UR5, c[0x0][0x3b0] ;  /* 0x00007600ff0577ac */ /* 0x000ea20008000800 */
[----:B------:R-:W-:Y:S01]  /*1d5a0*/  @!P5 IMAD.MOV R12, RZ, RZ, -R12 ;  /* 0x000000ffff0cd224 */ /* 0x000fe200078e0a0c */
[----:B------:R-:W-:Y:S02]  /*1d5b0*/  ISETP.GT.U32.AND P5, PT, R9, R23, PT ;  /* 0x000000170900720c */ /* 0x000fe40003fa4070 */
[----:B------:R-:W-:-:S07]  /*1d5c0*/  IADD3 R2, P6, PT, R11, R8, RZ ;  /* 0x000000080b027210 */ /* 0x000fce0007fde0ff */
[----:B------:R-:W-:Y:S02]  /*1d5d0*/  @!P3 IMAD.IADD R4, R4, 0x1, -R9 ;  /* 0x000000010404b824 */ /* 0x000fe400078e0a09 */
[----:B0-----:R-:W-:Y:S01]  /*1d5e0*/  @P0 IMAD.MOV.U32 R16, RZ, RZ, R3 ;  /* 0x000000ffff100224 */ /* 0x001fe200078e0003 */
[----:B-1----:R-:W-:Y:S01]  /*1d5f0*/  LEA.HI.X.SX32 R3, R11, R5, 0x1, P6 ;  /* 0x000000050b037211 */ /* 0x002fe200030f0eff */
[----:B------:R-:W-:Y:S02]  /*1d600*/  IMAD.MOV.U32 R11, RZ, RZ, R4 ;  /* 0x000000ffff0b7224 */ /* 0x000fe400078e0004 */
[----:B------:R-:W-:Y:S01]  /*1d610*/  @P0 IMAD.MOV.U32 R17, RZ, RZ, R13 ;  /* 0x000000ffff110224 */ /* 0x000fe200078e000d */
[----:B------:R-:W-:Y:S01]  /*1d620*/  SEL R13, R47, R12, !P1 ;  /* 0x0000000c2f0d7207 */ /* 0x000fe20004800000 */
[----:B------:R-:W-:-:S03]  /*1d630*/  @!P5 IMAD.IADD R23, R23, 0x1, -R9 ;  /* 0x000000011717d824 */ /* 0x000fc600078e0a09 */
[----:B------:R0:W4:Y:S01]  /*1d640*/  @P0 LDG.E.U8 R58, desc[UR20][R16.64] ;  /* 0x00000014103a0981 */ /* 0x000122000c1e1100 */
[----:B------:R-:W-:Y:S01]  /*1d650*/  IMAD R13, R13, UR6, RZ ;  /* 0x000000060d0d7c24 */ /* 0x000fe2000f8e02ff */
[----:B------:R-:W-:Y:S01]  /*1d660*/  PRMT R56, RZ, 0x7610, R56 ;  /* 0x00007610ff387816 */ /* 0x000fe20000000038 */
[----:B------:R-:W1:Y:S01]  /*1d670*/  LDCU UR6, c[0x0][0x3b0] ;  /* 0x00007600ff0677ac */ /* 0x000e620008000800 */
[----:B0-----:R-:W-:Y:S02]  /*1d680*/  @P0 IMAD.MOV.U32 R16, RZ, RZ, R2 ;  /* 0x000000ffff100224 */ /* 0x001fe400078e0002 */
[----:B------:R-:W-:-:S05]  /*1d690*/  @P0 IMAD.MOV.U32 R17, RZ, RZ, R3 ;  /* 0x000000ffff110224 */ /* 0x000fca00078e0003 */
[----:B------:R0:W4:Y:S01]  /*1d6a0*/  @P0 LDG.E.U8 R57, desc[UR20][R16.64] ;  /* 0x0000001410390981 */ /* 0x000122000c1e1100 */
[----:B--2---:R-:W-:-:S03]  /*1d6b0*/  ISETP.GE.AND P2, PT, R19, RZ, PT ;  /* 0x000000ff1300720c */ /* 0x004fc60003f46270 */
[----:B------:R-:W2:Y:S01]  /*1d6c0*/  LDL.LU R19, [R1+0x98] ;  /* 0x0000980001137983 */ /* 0x000ea20000300800 */
[----:B------:R-:W-:-:S03]  /*1d6d0*/  ISETP.GT.U32.AND P3, PT, R9, R22, PT ;  /* 0x000000160900720c */ /* 0x000fc60003f64070 */
[----:B------:R-:W-:Y:S06]  /*1d6e0*/  STL [R1+0x790], R2 ;  /* 0x0007900201007387 */ /* 0x000fec0000100800 */
[----:B------:R-:W-:-:S04]  /*1d6f0*/  @!P2 IMAD.MOV R11, RZ, RZ, -R11 ;  /* 0x000000ffff0ba224 */ /* 0x000fc800078e0a0b */
[----:B------:R-:W-:Y:S01]  /*1d700*/  @!P3 IMAD.IADD R22, R22, 0x1, -R9 ;  /* 0x000000011616b824 */ /* 0x000fe200078e0a09 */
[----:B---3--:R-:W-:Y:S01]  /*1d710*/  ISETP.GT.U32.AND P6, PT, R9, R20, PT ;  /* 0x000000140900720c */ /* 0x008fe20003fc4070 */
[----:B------:R3:W-:Y:S01]  /*1d720*/  STL [R1+0x78c], R3 ;  /* 0x00078c0301007387 */ /* 0x0007e20000100800 */
[----:B------:R-:W-:Y:S02]  /*1d730*/  SEL R12, R47, R11, !P1 ;  /* 0x0000000b2f0c7207 */ /* 0x000fe40004800000 */
[----:B------:R-:W-:Y:S02]  /*1d740*/  ISETP.GT.U32.AND P2, PT, R9, R22, PT ;  /* 0x000000160900720c */ /* 0x000fe40003f44070 */
[----:B----4-:R-:W-:Y:S02]  /*1d750*/  ISETP.GE.AND P3, PT, R21, RZ, PT ;  /* 0x000000ff1500720c */ /* 0x010fe40003f66270 */
[----:B------:R-:W4:Y:S01]  /*1d760*/  LDL R21, [R1+0x163c] ;  /* 0x00163c0001157983 */ /* 0x000f220000100800 */
[----:B------:R-:W-:-:S03]  /*1d770*/  IMAD.MOV.U32 R11, RZ, RZ, R23 ;  /* 0x000000ffff0b7224 */ /* 0x000fc600078e0017 */
[----:B------:R-:W4:Y:S01]  /*1d780*/  LDL.LU R93, [R1+0x90] ;  /* 0x00009000015d7983 */ /* 0x000f220000300800 */
[----:B------:R-:W-:Y:S01]  /*1d790*/  IMAD R12, R12, UR4, RZ ;  /* 0x000000040c0c7c24 */ /* 0x000fe2000f8e02ff */
[----:B------:R-:W-:Y:S01]  /*1d7a0*/  PRMT R55, RZ, 0x7610, R55 ;  /* 0x00007610ff377816 */ /* 0x000fe20000000037 */
[--C-:B------:R-:W-:Y:S01]  /*1d7b0*/  @!P6 IMAD.IADD R20, R20, 0x1, -R9.reuse ;  /* 0x000000011414e824 */ /* 0x100fe200078e0a09 */
[-C--:B0-----:R-:W-:Y:S01]  /*1d7c0*/  IADD3 R16, P6, PT, R13, R8.reuse, RZ ;  /* 0x000000080d107210 */ /* 0x081fe20007fde0ff */
[----:B---3--:R-:W3:Y:S01]  /*1d7d0*/  LDL.LU R3, [R1+0x84] ;  /* 0x0000840001037983 */ /* 0x008ee20000300800 */
[----:B------:R-:W-:Y:S01]  /*1d7e0*/  @!P2 IMAD.IADD R22, R22, 0x1, -R9 ;  /* 0x000000011616a824 */ /* 0x000fe200078e0a09 */
[----:B------:R-:W0:Y:S01]  /*1d7f0*/  LDCU UR4, c[0x0][0x3b0] ;  /* 0x00007600ff0477ac */ /* 0x000e220008000800 */
[----:B------:R-:W-:Y:S01]  /*1d800*/  @!P3 IMAD.MOV R11, RZ, RZ, -R11 ;  /* 0x000000ffff0bb224 */ /* 0x000fe200078e0a0b */
[----:B------:R-:W-:Y:S01]  /*1d810*/  IADD3 R2, P3, PT, R12, R8, RZ ;  /* 0x000000080c027210 */ /* 0x000fe20007f7e0ff */
[----:B------:R-:W-:Y:S04]  /*1d820*/  STL [R1+0x7d0], R16 ;  /* 0x0007d01001007387 */ /* 0x000fe80000100800 */
[----:B------:R0:W-:Y:S01]  /*1d830*/  STL [R1+0x810], R2 ;  /* 0x0008100201007387 */ /* 0x0001e20000100800 */
[----:B------:R-:W-:-:S03]  /*1d840*/  ISETP.GE.AND P2, PT, R18, RZ, PT ;  /* 0x000000ff1200720c */ /* 0x000fc60003f46270 */
[----:B------:R-:W3:Y:S01]  /*1d850*/  LDL R18, [R1+0x15d8] ;  /* 0x0015d80001127983 */ /* 0x000ee20000100800 */
[----:B------:R-:W-:Y:S02]  /*1d860*/  ISETP.GT.U32.AND P5, PT, R9, R20, PT ;  /* 0x000000140900720c */ /* 0x000fe40003fa4070 */
[----:B------:R-:W-:Y:S02]  /*1d870*/  LEA.HI.X.SX32 R17, R13, R5, 0x1, P6 ;  /* 0x000000050d117211 */ /* 0x000fe400030f0eff */
[----:B------:R-:W-:Y:S01]  /*1d880*/  SEL R14, R47, R11, !P1 ;  /* 0x0000000b2f0e7207 */ /* 0x000fe20004800000 */
[----:B------:R-:W-:Y:S01]  /*1d890*/  IMAD.MOV.U32 R11, RZ, RZ, R22 ;  /* 0x000000ffff0b7224 */ /* 0x000fe200078e0016 */
[----:B------:R-:W-:Y:S01]  /*1d8a0*/  LEA.HI.X.SX32 R4, R12, R5, 0x1, P3 ;  /* 0x000000050c047211 */ /* 0x000fe200018f0eff */
[----:B------:R-:W-:Y:S02]  /*1d8b0*/  @P0 IMAD.MOV.U32 R12, RZ, RZ, R16 ;  /* 0x000000ffff0c0224 */ /* 0x000fe400078e0010 */
[----:B------:R-:W-:Y:S01]  /*1d8c0*/  @P0 IMAD.MOV.U32 R13, RZ, RZ, R17 ;  /* 0x000000ffff0d0224 */ /* 0x000fe200078e0011 */
[----:B------:R-:W-:Y:S01]  /*1d8d0*/  STL [R1+0x7cc], R17 ;  /* 0x0007cc1101007387 */ /* 0x000fe20000100800 */
[----:B------:R-:W-:Y:S01]  /*1d8e0*/  IMAD R14, R14, UR5, RZ ;  /* 0x000000050e0e7c24 */ /* 0x000fe2000f8e02ff */
[----:B------:R-:W-:Y:S01]  /*1d8f0*/  PRMT R54, RZ, 0x7610, R54 ;  /* 0x00007610ff367816 */ /* 0x000fe20000000036 */
[----:B------:R-:W-:Y:S01]  /*1d900*/  @!P2 IMAD.MOV R11, RZ, RZ, -R11 ;  /* 0x000000ffff0ba224 */ /* 0x000fe200078e0a0b */
[----:B------:R0:W-:Y:S01]  /*1d910*/  STL [R1+0x80c], R4 ;  /* 0x00080c0401007387 */ /* 0x0001e20000100800 */
[----:B------:R-:W-:Y:S01]  /*1d920*/  @!P5 IMAD.IADD R20, R20, 0x1, -R9 ;  /* 0x000000011414d824 */ /* 0x000fe200078e0a09 */
[----:B------:R-:W1:Y:S02]  /*1d930*/  LDCU UR5, c[0x0][0x3b0] ;  /* 0x00007600ff0577ac */ /* 0x000e640008000800 */
[----:B------:R0:W3:Y:S02]  /*1d940*/  @P0 LDG.E.U8 R56, desc[UR20][R12.64] ;  /* 0x000000140c380981 */ /* 0x0000e4000c1e1100 */
[----:B0-----:R-:W-:Y:S01]  /*1d950*/  @P0 IMAD.MOV.U32 R12, RZ, RZ, R2 ;  /* 0x000000ffff0c0224 */ /* 0x001fe200078e0002 */
[----:B------:R-:W-:Y:S01]  /*1d960*/  IADD3 R2, P5, PT, R14, R8, RZ ;  /* 0x000000080e027210 */ /* 0x000fe20007fbe0ff */
[----:B------:R-:W-:-:S03]  /*1d970*/  @P0 IMAD.MOV.U32 R13, RZ, RZ, R4 ;  /* 0x000000ffff0d0224 */ /* 0x000fc600078e0004 */
[----:B------:R-:W-:Y:S02]  /*1d980*/  LEA.HI.X.SX32 R4, R14, R5, 0x1, P5 ;  /* 0x000000050e047211 */ /* 0x000fe400028f0eff */
[----:B------:R0:W3:Y:S02]  /*1d990*/  @P0 LDG.E.U8 R55, desc[UR20][R12.64] ;  /* 0x000000140c370981 */ /* 0x0000e4000c1e1100 */
[----:B0-----:R-:W-:Y:S01]  /*1d9a0*/  SEL R12, R47, R11, !P1 ;  /* 0x0000000b2f0c7207 */ /* 0x001fe20004800000 */
[----:B------:R-:W-:-:S04]  /*1d9b0*/  IMAD.MOV.U32 R11, RZ, RZ, R20 ;  /* 0x000000ffff0b7224 */ /* 0x000fc800078e0014 */
[----:B------:R-:W-:Y:S01]  /*1d9c0*/  IMAD R14, R12, UR7, RZ ;  /* 0x000000070c0e7c24 */ /* 0x000fe2000f8e02ff */
[----:B------:R-:W-:Y:S01]  /*1d9d0*/  PRMT R53, RZ, 0x7610, R53 ;  /* 0x00007610ff357816 */ /* 0x000fe20000000035 */
[----:B------:R-:W-:Y:S01]  /*1d9e0*/  @P0 IMAD.MOV.U32 R12, RZ, RZ, R2 ;  /* 0x000000ffff0c0224 */ /* 0x000fe200078e0002 */
[----:B------:R-:W-:Y:S01]  /*1d9f0*/  PRMT R52, RZ, 0x7610, R52 ;  /* 0x00007610ff347816 */ /* 0x000fe20000000034 */
[----:B------:R-:W-:Y:S01]  /*1da00*/  @P0 IMAD.MOV.U32 R13, RZ, RZ, R4 ;  /* 0x000000ffff0d0224 */ /* 0x000fe200078e0004 */
[----:B------:R-:W-:Y:S01]  /*1da10*/  PRMT R51, RZ, 0x7610, R51 ;  /* 0x00007610ff337816 */ /* 0x000fe20000000033 */
[----:B------:R-:W0:Y:S03]  /*1da20*/  LDCU UR7, c[0x0][0x3b0] ;  /* 0x00007600ff0777ac */ /* 0x000e260008000800 */
[----:B------:R0:W3:Y:S01]  /*1da30*/  @P0 LDG.E.U8 R54, desc[UR20][R12.64] ;  /* 0x000000140c360981 */ /* 0x0000e2000c1e1100 */
[----:B--2---:R-:W-:-:S13]  /*1da40*/  ISETP.GT.U32.AND P6, PT, R9, R19, PT ;  /* 0x000000130900720c */ /* 0x004fda0003fc4070 */
[----:B------:R-:W-:-:S05]  /*1da50*/  @!P6 IMAD.IADD R19, R19, 0x1, -R9 ;  /* 0x000000011313e824 */ /* 0x000fca00078e0a09 */
[----:B------:R-:W-:Y:S02]  /*1da60*/  ISETP.GT.U32.AND P6, PT, R9, R19, PT ;  /* 0x000000130900720c */ /* 0x000fe40003fc4070 */
[----:B----4-:R-:W-:Y:S02]  /*1da70*/  ISETP.GE.AND P3, PT, R21, RZ, PT ;  /* 0x000000ff1500720c */ /* 0x010fe40003f66270 */
[----:B------:R-:W2:Y:S01]  /*1da80*/  LDL.LU R21, [R1+0x80] ;  /* 0x0000800001157983 */ /* 0x000ea20000300800 */
[----:B------:R-:W-:-:S03]  /*1da90*/  ISETP.GT.U32.AND P2, PT, R9, R93, PT ;  /* 0x0000005d0900720c */ /* 0x000fc60003f44070 */
[----:B------:R4:W-:Y:S04]  /*1daa0*/  STL [R1+0x850], R2 ;  /* 0x0008500201007387 */ /* 0x0009e80000100800 */
[----:B------:R0:W-:Y:S04]  /*1dab0*/  STL [R1+0x84c], R4 ;  /* 0x00084c0401007387 */ /* 0x0001e80000100800 */
[----:B------:R-:W2:Y:S02]  /*1dac0*/  LDL R20, [R1+0x1664] ;  /* 0x0016640001147983 */ /* 0x000ea40000100800 */
[----:B------:R-:W-:-:S02]  /*1dad0*/  @!P2 IMAD.IADD R93, R93, 0x1, -R9 ;  /* 0x000000015d5da824 */ /* 0x000fc400078e0a09 */
[----:B------:R-:W2:Y:S01]  /*1dae0*/  LDL.LU R23, [R1+0x70] ;  /* 0x0000700001177983 */ /* 0x000ea20000300800 */
[----:B------:R-:W-:Y:S01]  /*1daf0*/  @!P3 IMAD.MOV R11, RZ, RZ, -R11 ;  /* 0x000000ffff0bb224 */ /* 0x000fe200078e0a0b */
[----:B---3--:R-:W-:Y:S02]  /*1db00*/  ISETP.GE.AND P2, PT, R18, RZ, PT ;  /* 0x000000ff1200720c */ /* 0x008fe40003f46270 */
[----:B------:R-:W3:Y:S01]  /*1db10*/  LDL R18, [R1+0x1608] ;  /* 0x0016080001127983 */ /* 0x000ee20000100800 */
[CC--:B----4-:R-:W-:Y:S01]  /*1db20*/  IADD3 R2, P3, PT, R14.reuse, R8.reuse, RZ ;  /* 0x000000080e027210 */ /* 0x0d0fe20007f7e0ff */
[----:B------:R-:W-:Y:S01]  /*1db30*/  @!P6 IMAD.IADD R19, R19, 0x1, -R9 ;  /* 0x000000011313e824 */ /* 0x000fe200078e0a09 */
[----:B------:R-:W-:Y:S02]  /*1db40*/  SEL R11, R47, R11, !P1 ;  /* 0x0000000b2f0b7207 */ /* 0x000fe40004800000 */
[----:B0-----:R-:W-:Y:S01]  /*1db50*/  LEA.HI.X.SX32 R4, R14, R5, 0x1, P3 ;  /* 0x000000050e047211 */ /* 0x001fe200018f0eff */
[----:B------:R0:W-:Y:S02]  /*1db60*/  STL [R1+0x890], R2 ;  /* 0x0008900201007387 */ /* 0x0001e40000100800 */
[----:B------:R-:W-:Y:S01]  /*1db70*/  IMAD R14, R11, UR4, RZ ;  /* 0x000000040b0e7c24 */ /* 0x000fe2000f8e02ff */
[----:B------:R-:W-:Y:S01]  /*1db80*/  ISETP.GT.U32.AND P5, PT, R9, R3, PT ;  /* 0x000000030900720c */ /* 0x000fe20003fa4070 */
[----:B------:R4:W-:Y:S01]  /*1db90*/  STL [R1+0x88c], R4 ;  /* 0x00088c0401007387 */ /* 0x0009e20000100800 */
[----:B------:R-:W-:Y:S01]  /*1dba0*/  IMAD.MOV.U32 R11, RZ, RZ, R19 ;  /* 0x000000ffff0b7224 */ /* 0x000fe200078e0013 */
[----:B------:R-:W1:Y:S02]  /*1dbb0*/  LDCU UR4, c[0x0][0x3b0] ;  /* 0x00007600ff0477ac */ /* 0x000e640008000800 */
[----:B------:R-:W3:Y:S04]  /*1dbc0*/  LDL.LU R22, [R1+0x68] ;  /* 0x0000680001167983 */ /* 0x000ee80000300800 */
[----:B------:R-:W3:Y:S01]  /*1dbd0*/  LDL R19, [R1+0x1694] ;  /* 0x0016940001137983 */ /* 0x000ee20000100800 */
[----:B------:R-:W-:Y:S01]  /*1dbe0*/  @P0 IMAD.MOV.U32 R12, RZ, RZ, R2 ;  /* 0x000000ffff0c0224 */ /* 0x000fe200078e0002 */
[----:B0-----:R-:W-:-:S02]  /*1dbf0*/  IADD3 R2, P6, PT, R14, R8, RZ ;  /* 0x000000080e027210 */ /* 0x001fc40007fde0ff */
[----:B------:R-:W-:Y:S02]  /*1dc00*/  @!P5 IMAD.IADD R3, R3, 0x1, -R9 ;  /* 0x000000010303d824 */ /* 0x000fe400078e0a09 */
[----:B------:R-:W-:Y:S01]  /*1dc10*/  @P0 IMAD.MOV.U32 R13, RZ, RZ, R4 ;  /* 0x000000ffff0d0224 */ /* 0x000fe200078e0004 */
[----:B----4-:R-:W-:Y:S01]  /*1dc20*/  LEA.HI.X.SX32 R4, R14, R5, 0x1, P6 ;  /* 0x000000050e047211 */ /* 0x010fe200030f0eff */
[----:B------:R-:W-:Y:S01]  /*1dc30*/  @!P2 IMAD.MOV R11, RZ, RZ, -R11 ;  /* 0x000000ffff0ba224 */ /* 0x000fe200078e0a0b */
[----:B------:R-:W-:Y:S01]  /*1dc40*/  ISETP.GT.U32.AND P3, PT, R9, R3, PT ;  /* 0x000000030900720c */ /* 0x000fe20003f64070 */
[----:B------:R-:W-:Y:S03]  /*1dc50*/  STL [R1+0x8d0], R2 ;  /* 0x0008d00201007387 */ /* 0x000fe60000100800 */
[----:B------:R-:W-:Y:S01]  /*1dc60*/  SEL R11, R47, R11, !P1 ;  /* 0x0000000b2f0b7207 */ /* 0x000fe20004800000 */
[----:B------:R0:W4:Y:S04]  /*1dc70*/  @P0 LDG.E.U8 R53, desc[UR20][R12.64] ;  /* 0x000000140c350981 */ /* 0x000128000c1e1100 */
[----:B------:R0:W-:Y:S01]  /*1dc80*/  STL [R1+0x8cc], R4 ;  /* 0x0008cc0401007387 */ /* 0x0001e20000100800 */
[----:B-1----:R-:W-:Y:S01]  /*1dc90*/  IMAD R11, R11, UR5, RZ ;  /* 0x000000050b0b7c24 */ /* 0x002fe2000f8e02ff */
[----:B------:R-:W-:Y:S01]  /*1dca0*/  ISETP.GT.U32.AND P5, PT, R9, R93, PT ;  /* 0x0000005d0900720c */ /* 0x000fe20003fa4070 */
[----:B------:R-:W1:Y:S01]  /*1dcb0*/  LDCU UR5, c[0x0][0x3b0] ;  /* 0x00007600ff0577ac */ /* 0x000e620008000800 */
[----:B0-----:R-:W-:-:S02]  /*1dcc0*/  @P0 IMAD.MOV.U32 R13, RZ, RZ, R4 ;  /* 0x000000ffff0d0224 */ /* 0x001fc400078e0004 */
[----:B------:R-:W4:Y:S01]  /*1dcd0*/  LDL R4, [R1+0x16a0] ;  /* 0x0016a00001047983 */ /* 0x000f220000100800 */
[----:B------:R-:W-:Y:S02]  /*1dce0*/  @P0 IMAD.MOV.U32 R12, RZ, RZ, R2 ;  /* 0x000000ffff0c0224 */ /* 0x000fe400078e0002 */
[----:B------:R-:W-:Y:S01]  /*1dcf0*/  @!P3 IMAD.IADD R3, R3, 0x1, -R9 ;  /* 0x000000010303b824 */ /* 0x000fe200078e0a09 */
[----:B------:R-:W-:Y:S02]  /*1dd00*/  IADD3 R2, P3, PT, R11, R8, RZ ;  /* 0x000000080b027210 */ /* 0x000fe40007f7e0ff */
[----:B--2---:R-:W-:Y:S02]  /*1dd10*/  ISETP.GT.U32.AND P2, PT, R9, R21, PT ;  /* 0x000000150900720c */ /* 0x004fe40003f44070 */
[----:B------:R-:W-:-:S11]  /*1dd20*/  ISETP.GE.AND P6, PT, R20, RZ, PT ;  /* 0x000000ff1400720c */ /* 0x000fd60003fc6270 */
[--C-:B------:R-:W-:Y:S01]  /*1dd30*/  @!P2 IMAD.IADD R21, R21, 0x1, -R9.reuse ;  /* 0x000000011515a824 */ /* 0x100fe200078e0a09 */
[----:B------:R-:W2:Y:S01]  /*1dd40*/  LDL.LU R20, [R1+0x5c] ;  /* 0x00005c0001147983 */ /* 0x000ea20000300800 */
[----:B------:R-:W-:Y:S01]  /*1dd50*/  LEA.HI.X.SX32 R11, R11, R5, 0x1, P3 ;  /* 0x000000050b0b7211 */ /* 0x000fe200018f0eff */
[----:B------:R-:W-:Y:S02]  /*1dd60*/  @!P5 IMAD.IADD R93, R93, 0x1, -R9 ;  /* 0x000000015d5dd824 */ /* 0x000fe400078e0a09 */
[----:B------:R0:W2:Y:S01]  /*1dd70*/  @P0 LDG.E.U8 R52, desc[UR20][R12.64] ;  /* 0x000000140c340981 */ /* 0x0000a2000c1e1100 */
[----:B---3--:R-:W-:-:S03]  /*1dd80*/  ISETP.GE.AND P2, PT, R18, RZ, PT ;  /* 0x000000ff1200720c */ /* 0x008fc60003f46270 */
[----:B------:R-:W-:Y:S01]  /*1dd90*/  STL [R1+0x910], R2 ;  /* 0x0009100201007387 */ /* 0x000fe20000100800 */
[----:B------:R-:W-:-:S03]  /*1dda0*/  @P0 IMAD.MOV.U32 R17, RZ, RZ, R11 ;  /* 0x000000ffff110224 */ /* 0x000fc600078e000b */
[----:B------:R-:W3:Y:S04]  /*1ddb0*/  LDL.LU R18, [R1+0x54] ;  /* 0x0000540001127983 */ /* 0x000ee80000300800 */
[----:B------:R0:W-:Y:S02]  /*1ddc0*/  STL [R1+0x90c], R11 ;  /* 0x00090c0b01007387 */ /* 0x0001e40000100800 */
[----:B0-----:R-:W-:-:S04]  /*1ddd0*/  IMAD.MOV.U32 R11, RZ, RZ, R3 ;  /* 0x000000ffff0b7224 */ /* 0x001fc800078e0003 */
[----:B------:R-:W-:Y:S01]  /*1dde0*/  @!P2 IMAD.MOV R11, RZ, RZ, -R11 ;  /* 0x000000ffff0ba224 */ /* 0x000fe200078e0a0b */
[----:B------:R-:W-:Y:S02]  /*1ddf0*/  ISETP.GE.AND P2, PT, R19, RZ, PT ;  /* 0x000000ff1300720c */ /* 0x000fe40003f46270 */
[----:B------:R-:W3:Y:S01]  /*1de00*/  LDL R19, [R1+0x16ac] ;  /* 0x0016ac0001137983 */ /* 0x000ee20000100800 */
[----:B------:R-:W-:Y:S01]  /*1de10*/  ISETP.GT.U32.AND P5, PT, R9, R23, PT ;  /* 0x000000170900720c */ /* 0x000fe20003fa4070 */
[----:B------:R-:W-:-:S04]  /*1de20*/  IMAD.MOV.U32 R12, RZ, RZ, R93 ;  /* 0x000000ffff0c7224 */ /* 0x000fc800078e005d */
[----:B------:R-:W-:Y:S01]  /*1de30*/  @!P6 IMAD.MOV R12, RZ, RZ, -R12 ;  /* 0x000000ffff0ce224 */ /* 0x000fe200078e0a0c */
[C---:B------:R-:W-:Y:S02]  /*1de40*/  ISETP.GT.U32.AND P6, PT, R9.reuse, R22, PT ;  /* 0x000000160900720c */ /* 0x040fe40003fc4070 */
[----:B------:R-:W-:Y:S02]  /*1de50*/  ISETP.GT.U32.AND P3, PT, R9, R21, PT ;  /* 0x000000150900720c */ /* 0x000fe40003f64070 */
[----:B------:R-:W-:-:S03]  /*1de60*/  SEL R12, R47, R12, !P1 ;  /* 0x0000000c2f0c7207 */ /* 0x000fc60004800000 */
[--C-:B------:R-:W-:Y:S02]  /*1de70*/  @!P5 IMAD.IADD R23, R23, 0x1, -R9.reuse ;  /* 0x000000011717d824 */ /* 0x100fe400078e0a09 */
[----:B------:R-:W-:Y:S01]  /*1de80*/  IMAD R13, R12, UR4, RZ ;  /* 0x000000040c0d7c24 */ /* 0x000fe2000f8e02ff */
[----:B------:R-:W-:Y:S01]  /*1de90*/  SEL R11, R47, R11, !P1 ;  /* 0x0000000b2f0b7207 */ /* 0x000fe20004800000 */
[----:B------:R-:W-:Y:S01]  /*1dea0*/  @P0 IMAD.MOV.U32 R16, RZ, RZ, R2 ;  /* 0x000000ffff100224 */ /* 0x000fe200078e0002 */
[----:B------:R-:W-:Y:S01]  /*1deb0*/  ISETP.GT.U32.AND P5, PT, R9, R23, PT ;  /* 0x000000170900720c */ /* 0x000fe20003fa4070 */
[--C-:B------:R-:W-:Y:S01]  /*1dec0*/  @!P6 IMAD.IADD R22, R22, 0x1, -R9.reuse ;  /* 0x000000011616e824 */ /* 0x100fe200078e0a09 */
[-C--:B------:R-:W-:Y:S01]  /*1ded0*/  IADD3 R3, P6, PT, R13, R8.reuse, RZ ;  /* 0x000000080d037210 */ /* 0x080fe20007fde0ff */
[----:B------:R-:W-:Y:S01]  /*1dee0*/  @!P3 IMAD.IADD R21, R21, 0x1, -R9 ;  /* 0x000000011515b824 */ /* 0x000fe200078e0a09 */
[----:B----4-:R-:W-:Y:S01]  /*1def0*/  ISETP.GE.AND P3, PT, R4, RZ, PT ;  /* 0x000000ff0400720c */ /* 0x010fe20003f66270 */
[----:B-1----:R-:W-:Y:S01]  /*1df00*/  IMAD R11, R11, UR5, RZ ;  /* 0x000000050b0b7c24 */ /* 0x002fe2000f8e02ff */
[-C--:B------:R-:W-:Y:S01]  /*1df10*/  LEA.HI.X.SX32 R4, R13, R5.reuse, 0x1, P6 ;  /* 0x000000050d047211 */ /* 0x080fe200030f0eff */
[----:B------:R0:W-:Y:S01]  /*1df20*/  STL [R1+0x950], R3 ;  /* 0x0009500301007387 */ /* 0x0001e20000100800 */
[----:B------:R-:W-:Y:S01]  /*1df30*/  IMAD.MOV.U32 R12, RZ, RZ, R21 ;  /* 0x000000ffff0c7224 */ /* 0x000fe200078e0015 */
[----:B------:R-:W1:Y:S02]  /*1df40*/  LDCU UR4, c[0x0][0x3b0] ;  /* 0x00007600ff0477ac */ /* 0x000e640008000800 */
[----:B------:R4:W-:Y:S02]  /*1df50*/  STL [R1+0x94c], R4 ;  /* 0x00094c0401007387 */ /* 0x0009e40000100800 */
[----:B------:R-:W-:Y:S01]  /*1df60*/  @!P5 IMAD.IADD R23, R23, 0x1, -R9 ;  /* 0x000000011717d824 */ /* 0x000fe200078e0a09 */
[----:B------:R-:W-:Y:S01]  /*1df70*/  PRMT R50, RZ, 0x7610, R50 ;  /* 0x00007610ff327816 */ /* 0x000fe20000000032 */
[----:B------:R-:W4:Y:S01]  /*1df80*/  LDL R21, [R1+0x16b8] ;  /* 0x0016b80001157983 */ /* 0x000f220000100800 */
[----:B------:R-:W-:Y:S01]  /*1df90*/  @!P2 IMAD.MOV R12, RZ, RZ, -R12 ;  /* 0x000000ffff0ca224 */ /* 0x000fe200078e0a0c */
[C---:B------:R-:W-:Y:S01]  /*1dfa0*/  IADD3 R2, P2, PT, R11.reuse, R8, RZ ;  /* 0x000000080b027210 */ /* 0x040fe20007f5e0ff */
[----:B------:R-:W1:Y:S01]  /*1dfb0*/  LDCU UR5, c[0x0][0x3b0] ;  /* 0x00007600ff0577ac */ /* 0x000e620008000800 */
[----:B------:R0:W4:Y:S04]  /*1dfc0*/  @P0 LDG.E.U8 R51, desc[UR20][R16.64] ;  /* 0x0000001410330981 */ /* 0x000128000c1e1100 */
[----:B------:R1:W-:Y:S01]  /*1dfd0*/  STL [R1+0x990], R2 ;  /* 0x0009900201007387 */ /* 0x0003e20000100800 */
[----:B0-----:R-:W-:Y:S01]  /*1dfe0*/  @P0 IMAD.MOV.U32 R16, RZ, RZ, R3 ;  /* 0x000000ffff100224 */ /* 0x001fe200078e0003 */
[----:B------:R-:W-:-:S05]  /*1dff0*/  LEA.HI.X.SX32 R3, R11, R5, 0x1, P2 ;  /* 0x000000050b037211 */ /* 0x000fca00010f0eff */
[----:B------:R0:W-:Y:S01]  /*1e000*/  STL [R1+0x98c], R3 ;  /* 0x00098c0301007387 */ /* 0x0001e20000100800 */
[----:B--2---:R-:W-:-:S13]  /*1e010*/  ISETP.GT.U32.AND P5, PT, R9, R20, PT ;  /* 0x000000140900720c */ /* 0x004fda0003fa4070 */
[----:B------:R-:W-:Y:S01]  /*1e020*/  @!P5 IMAD.IADD R20, R20, 0x1, -R9 ;  /* 0x000000011414d824 */ /* 0x000fe200078e0a09 */
[----:B---3--:R-:W-:Y:S02]  /*1e030*/  ISETP.GE.AND P5, PT, R19, RZ, PT ;  /* 0x000000ff1300720c */ /* 0x008fe40003fa6270 */
[----:B------:R-:W2:Y:S01]  /*1e040*/  LDL R19, [R1+0x16c8] ;  /* 0x0016c80001137983 */ /* 0x000ea20000100800 */
[C---:B------:R-:W-:Y:S01]  /*1e050*/  ISETP.GT.U32.AND P6, PT, R9.reuse, R22, PT ;  /* 0x000000160900720c */ /* 0x040fe20003fc4070 */
[----:B------:R-:W-:Y:S02]  /*1e060*/  IMAD.MOV.U32 R11, RZ, RZ, R23 ;  /* 0x000000ffff0b7224 */ /* 0x000fe400078e0017 */
[----:B------:R-:W-:Y:S02]  /*1e070*/  @P0 IMAD.MOV.U32 R17, RZ, RZ, R4 ;  /* 0x000000ffff110224 */ /* 0x000fe400078e0004 */
[----:B------:R-:W-:Y:S01]  /*1e080*/  @!P3 IMAD.MOV R11, RZ, RZ, -R11 ;  /* 0x000000ffff0bb224 */ /* 0x000fe200078e0a0b */
[----:B------:R-:W-:Y:S01]  /*1e090*/  ISETP.GT.U32.AND P3, PT, R9, R20, PT ;  /* 0x000000140900720c */ /* 0x000fe20003f64070 */
[----:B----4-:R-:W3:Y:S01]  /*1e0a0*/  LDL.LU R4, [R1+0x1b0] ;  /* 0x0001b00001047983 */ /* 0x010ee20000300800 */
[----:B------:R-:W-:-:S02]  /*1e0b0*/  SEL R13, R47, R12, !P1 ;  /* 0x0000000c2f0d7207 */ /* 0x000fc40004800000 */
[----:B------:R-:W-:Y:S01]  /*1e0c0*/  SEL R12, R47, R11, !P1 ;  /* 0x0000000b2f0c7207 */ /* 0x000fe20004800000 */
[----:B------:R4:W3:Y:S01]  /*1e0d0*/  @P0 LDG.E.U8 R50, desc[UR20][R16.64] ;  /* 0x0000001410320981 */ /* 0x0008e2000c1e1100 */
[----:B------:R-:W-:Y:S01]  /*1e0e0*/  PRMT R49, RZ, 0x7610, R49 ;  /* 0x00007610ff317816 */ /* 0x000fe20000000031 */
[----:B------:R-:W-:Y:S01]  /*1e0f0*/  @!P6 IMAD.IADD R22, R22, 0x1, -R9 ;  /* 0x000000011616e824 */ /* 0x000fe200078e0a09 */
[----:B------:R-:W-:Y:S01]  /*1e100*/  ISETP.GT.U32.AND P2, PT, R9, R18, PT ;  /* 0x000000120900720c */ /* 0x000fe20003f44070 */
[----:B------:R-:W-:Y:S01]  /*1e110*/  IMAD R13, R13, UR6, RZ ;  /* 0x000000060d0d7c24 */ /* 0x000fe2000f8e02ff */
[----:B------:R-:W-:Y:S01]  /*1e120*/  PRMT R48, RZ, 0x7610, R48 ;  /* 0x00007610ff307816 */ /* 0x000fe20000000030 */
[----:B------:R-:W-:Y:S01]  /*1e130*/  IMAD.MOV.U32 R11, RZ, RZ, R22 ;  /* 0x000000ffff0b7224 */ /* 0x000fe200078e0016 */
[----:B------:R-:W-:Y:S01]  /*1e140*/  PRMT R46, RZ, 0x7610, R46 ;  /* 0x00007610ff2e7816 */ /* 0x000fe2000000002e */
[----:B-1----:R-:W-:Y:S01]  /*1e150*/  IMAD R12, R12, UR4, RZ ;  /* 0x000000040c0c7c24 */ /* 0x002fe2000f8e02ff */
[----:B------:R-:W-:Y:S01]  /*1e160*/  PRMT R45, RZ, 0x7610, R45 ;  /* 0x00007610ff2d7816 */ /* 0x000fe2000000002d */
[----:B----4-:R-:W-:Y:S01]  /*1e170*/  @P0 IMAD.MOV.U32 R16, RZ, RZ, R2 ;  /* 0x000000ffff100224 */ /* 0x010fe200078e0002 */
[----:B------:R-:W1:Y:S01]  /*1e180*/  LDCU UR4, c[0x0][0x3b0] ;  /* 0x00007600ff0477ac */ /* 0x000e620008000800 */
[----:B------:R-:W-:-:S02]  /*1e190*/  @P0 IMAD.MOV.U32 R17, RZ, RZ, R3 ;  /* 0x000000ffff110224 */ /* 0x000fc400078e0003 */
[----:B------:R-:W-:Y:S01]  /*1e1a0*/  @!P5 IMAD.MOV R11, RZ, RZ, -R11 ;  /* 0x000000ffff0bd224 */ /* 0x000fe200078e0a0b */
[----:B------:R-:W-:Y:S01]  /*1e1b0*/  PRMT R44, RZ, 0x7610, R44 ;  /* 0x00007610ff2c7816 */ /* 0x000fe2000000002c */
[--C-:B------:R-:W-:Y:S01]  /*1e1c0*/  @!P3 IMAD.IADD R20, R20, 0x1, -R9.reuse ;  /* 0x000000011414b824 */ /* 0x100fe200078e0a09 */
[----:B------:R4:W3:Y:S01]  /*1e1d0*/  @P0 LDG.E.U8 R49, desc[UR20][R16.64] ;  /* 0x0000001410310981 */ /* 0x0008e2000c1e1100 */
[-C--:B------:R-:W-:Y:S01]  /*1e1e0*/  IADD3 R2, P5, PT, R12, R8.reuse, RZ ;  /* 0x000000080c027210 */ /* 0x080fe20007fbe0ff */
[----:B------:R-:W-:Y:S01]  /*1e1f0*/  @!P2 IMAD.IADD R18, R18, 0x1, -R9 ;  /* 0x000000011212a824 */ /* 0x000fe200078e0a09 */
[----:B------:R-:W-:Y:S01]  /*1e200*/  ISETP.GE.AND P3, PT, R21, RZ, PT ;  /* 0x000000ff1500720c */ /* 0x000fe20003f66270 */
[----:B------:R-:W1:Y:S01]  /*1e210*/  LDCU UR6, c[0x0][0x3b0] ;  /* 0x00007600ff0677ac */ /* 0x000e620008000800 */
[----:B----4-:R-:W-:-:S04]  /*1e220*/  IADD3 R16, P6, PT, R13, R8, RZ ;  /* 0x000000080d107210 */ /* 0x010fc80007fde0ff */
[-C--:B------:R-:W-:Y:S01]  /*1e230*/  LEA.HI.X.SX32 R17, R13, R5.reuse, 0x1, P6 ;  /* 0x000000050d117211 */ /* 0x080fe200030f0eff */
[----:B------:R-:W-:Y:S01]  /*1e240*/  STL [R1+0x9d0], R16 ;  /* 0x0009d01001007387 */ /* 0x000fe20000100800 */
[----:B0-----:R-:W-:Y:S01]  /*1e250*/  LEA.HI.X.SX32 R3, R12, R5, 0x1, P5 ;  /* 0x000000050c037211 */ /* 0x001fe200028f0eff */
[----:B------:R-:W-:Y:S02]  /*1e260*/  @P0 IMAD.MOV.U32 R12, RZ, RZ, R16 ;  /* 0x000000ffff0c0224 */ /* 0x000fe400078e0010 */
[----:B------:R0:W-:Y:S01]  /*1e270*/  STL [R1+0xa10], R2 ;  /* 0x000a100201007387 */ /* 0x0001e20000100800 */
[----:B------:R-:W-:-:S03]  /*1e280*/  @P0 IMAD.MOV.U32 R13, RZ, RZ, R17 ;  /* 0x000000ffff0d0224 */ /* 0x000fc600078e0011 */
[----:B------:R-:W4:Y:S01]  /*1e290*/  LDL R21, [R1+0x1590] ;  /* 0x0015900001157983 */ /* 0x000f220000100800 */
[----:B------:R-:W-:Y:S01]  /*1e2a0*/  SEL R14, R47, R11, !P1 ;  /* 0x0000000b2f0e7207 */ /* 0x000fe20004800000 */
[----:B------:R-:W-:Y:S01]  /*1e2b0*/  IMAD.MOV.U32 R11, RZ, RZ, R20 ;  /* 0x000000ffff0b7224 */ /* 0x000fe200078e0014 */
[C---:B------:R-:W-:Y:S01]  /*1e2c0*/  ISETP.GT.U32.AND P2, PT, R9.reuse, R18, PT ;  /* 0x000000120900720c */ /* 0x040fe20003f44070 */
[----:B------:R0:W4:Y:S01]  /*1e2d0*/  @P0 LDG.E.U8 R48, desc[UR20][R12.64] ;  /* 0x000000140c300981 */ /* 0x000122000c1e1100 */
[----:B------:R-:W-:Y:S01]  /*1e2e0*/  ISETP.GT.U32.AND P6, PT, R9, R42, PT ;  /* 0x0000002a0900720c */ /* 0x000fe20003fc4070 */
[----:B------:R-:W-:Y:S01]  /*1e2f0*/  IMAD R14, R14, UR5, RZ ;  /* 0x000000050e0e7c24 */ /* 0x000fe2000f8e02ff */
[----:B------:R-:W1:Y:S01]  /*1e300*/  LDCU UR5, c[0x0][0x3b0] ;  /* 0x00007600ff0577ac */ /* 0x000e620008000800 */
[----:B------:R-:W-:Y:S01]  /*1e310*/  STL [R1+0x9cc], R17 ;  /* 0x0009cc1101007387 */ /* 0x000fe20000100800 */
[----:B------:R-:W-:-:S03]  /*1e320*/  @!P3 IMAD.MOV R11, RZ, RZ, -R11 ;  /* 0x000000ffff0bb224 */ /* 0x000fc600078e0a0b */
[----:B------:R1:W-:Y:S01]  /*1e330*/  STL [R1+0xa0c], R3 ;  /* 0x000a0c0301007387 */ /* 0x0003e20000100800 */
[----:B0-----:R-:W-:Y:S02]  /*1e340*/  @P0 IMAD.MOV.U32 R12, RZ, RZ, R2 ;  /* 0x000000ffff0c0224 */ /* 0x001fe400078e0002 */
[----:B------:R-:W-:Y:S01]  /*1e350*/  @P0 IMAD.MOV.U32 R13, RZ, RZ, R3 ;  /* 0x000000ffff0d0224 */ /* 0x000fe200078e0003 */
[----:B------:R-:W4:Y:S01]  /*1e360*/  LDL R20, [R1+0x1514] ;  /* 0x0015140001147983 */ /* 0x000f220000100800 */
[----:B------:R-:W-:-:S03]  /*1e370*/  IADD3 R2, P3, PT, R14, R8, RZ ;  /* 0x000000080e027210 */ /* 0x000fc60007f7e0ff */
[----:B------:R0:W4:Y:S01]  /*1e380*/  @P0 LDG.E.U8 R46, desc[UR20][R12.64] ;  /* 0x000000140c2e0981 */ /* 0x000122000c1e1100 */
[--C-:B------:R-:W-:Y:S01]  /*1e390*/  @!P2 IMAD.IADD R18, R18, 0x1, -R9.reuse ;  /* 0x000000011212a824 */ /* 0x100fe200078e0a09 */
[----:B-1----:R-:W-:Y:S02]  /*1e3a0*/  LEA.HI.X.SX32 R3, R14, R5, 0x1, P3 ;  /* 0x000000050e037211 */ /* 0x002fe400018f0eff */
[----:B0-----:R-:W-:Y:S01]  /*1e3b0*/  SEL R12, R47, R11, !P1 ;  /* 0x0000000b2f0c7207 */ /* 0x001fe20004800000 */
[----:B------:R-:W-:-:S04]  /*1e3c0*/  @!P6 IMAD.IADD R42, R42, 0x1, -R9 ;  /* 0x000000012a2ae824 */ /* 0x000fc800078e0a09 */
[----:B------:R-:W-:Y:S02]  /*1e3d0*/  IMAD R14, R12, UR7, RZ ;  /* 0x000000070c0e7c24 */ /* 0x000fe4000f8e02ff */
[----:B------:R-:W-:Y:S02]  /*1e3e0*/  IMAD.MOV.U32 R11, RZ, RZ, R18 ;  /* 0x000000ffff0b7224 */ /* 0x000fe400078e0012 */
[----:B------:R-:W-:Y:S01]  /*1e3f0*/  @P0 IMAD.MOV.U32 R13, RZ, RZ, R3 ;  /* 0x000000ffff0d0224 */ /* 0x000fe200078e0003 */
[----:B--2---:R-:W-:Y:S01]  /*1e400*/  ISETP.GE.AND P5, PT, R19, RZ, PT ;  /* 0x000000ff1300720c */ /* 0x004fe20003fa6270 */
[----:B------:R-:W-:Y:S01]  /*1e410*/  @P0 IMAD.MOV.U32 R12, RZ, RZ, R2 ;  /* 0x000000ffff0c0224 */ /* 0x000fe200078e0002 */
[----:B------:R-:W2:Y:S01]  /*1e420*/  LDL.LU R19, [R1+0x1b8] ;  /* 0x0001b80001137983 */ /* 0x000ea20000300800 */
[----:B------:R-:W-:Y:S01]  /*1e430*/  ISETP.GT.U32.AND P2, PT, R9, R15, PT ;  /* 0x0000000f0900720c */ /* 0x000fe20003f44070 */
[----:B------:R-:W0:Y:S02]  /*1e440*/  LDCU UR7, c[0x0][0x3b0] ;  /* 0x00007600ff0777ac */ /* 0x000e240008000800 */
[----:B------:R1:W-:Y:S04]  /*1e450*/  STL [R1+0xa50], R2 ;  /* 0x000a500201007387 */ /* 0x0003e80000100800 */
[----:B------:R0:W-:Y:S04]  /*1e460*/  STL [R1+0xa4c], R3 ;  /* 0x000a4c0301007387 */ /* 0x0001e80000100800 */
[----:B------:R-:W2:Y:S01]  /*1e470*/  LDL.LU R18, [R1+0x1bc] ;  /* 0x0001bc0001127983 */ /* 0x000ea20000300800 */
[----:B-1----:R-:W-:-:S03]  /*1e480*/  IADD3 R2, P6, PT, R14, R8, RZ ;  /* 0x000000080e027210 */ /* 0x002fc60007fde0ff */
[----:B------:R1:W2:Y:S04]  /*1e490*/  @P0 LDG.E.U8 R45, desc[UR20][R12.64] ;  /* 0x000000140c2d0981 */ /* 0x0002a8000c1e1100 */
[----:B------:R-:W-:Y:S04]  /*1e4a0*/  STL [R1+0xa90], R2 ;  /* 0x000a900201007387 */ /* 0x000fe80000100800 */
[----:B------:R-:W2:Y:S01]  /*1e4b0*/  LDL R22, [R1+0x1374] ;  /* 0x0013740001167983 */ /* 0x000ea20000100800 */
[----:B0-----:R-:W-:-:S05]  /*1e4c0*/  LEA.HI.X.SX32 R3, R14, R5, 0x1, P6 ;  /* 0x000000050e037211 */ /* 0x001fca00030f0eff */
[----:B------:R0:W-:Y:S01]  /*1e4d0*/  STL [R1+0xa8c], R3 ;  /* 0x000a8c0301007387 */ /* 0x0001e20000100800 */
[----:B-1----:R-:W-:-:S03]  /*1e4e0*/  @P0 IMAD.MOV.U32 R13, RZ, RZ, R3 ;  /* 0x000000ffff0d0224 */ /* 0x002fc600078e0003 */
[----:B------:R-:W2:Y:S04]  /*1e4f0*/  LDL R23, [R1+0x1394] ;  /* 0x0013940001177983 */ /* 0x000ea80000100800 */
[----:B0-----:R-:W2:Y:S01]  /*1e500*/  LDL.LU R3, [R1+0x1c4] ;  /* 0x0001c40001037983 */ /* 0x001ea20000300800 */
[C---:B------:R-:W-:Y:S01]  /*1e510*/  ISETP.GT.U32.AND P3, PT, R9.reuse, R42, PT ;  /* 0x0000002a0900720c */ /* 0x040fe20003f64070 */
[----:B------:R-:W-:Y:S01]  /*1e520*/  @!P5 IMAD.MOV R11, RZ, RZ, -R11 ;  /* 0x000000ffff0bd224 */ /* 0x000fe200078e0a0b */
[----:B---3--:R-:W-:Y:S01]  /*1e530*/  ISETP.GT.U32.AND P5, PT, R9, R4, PT ;  /* 0x000000040900720c */ /* 0x008fe20003fa4070 */
[----:B------:R-:W-:Y:S01]  /*1e540*/  @!P2 IMAD.IADD R15, R15, 0x1, -R9 ;  /* 0x000000010f0fa824 */ /* 0x000fe200078e0a09 */
[----:B----4-:R-:W-:Y:S02]  /*1e550*/  ISETP.GE.AND P2, PT, R21, RZ, PT ;  /* 0x000000ff1500720c */ /* 0x010fe40003f46270 */
[----:B------:R-:W-:Y:S01]  /*1e560*/  SEL R11, R47, R11, !P1 ;  /* 0x0000000b2f0b7207 */ /* 0x000fe20004800000 */
[----:B------:R-:W-:Y:S01]  /*1e570*/  @P0 IMAD.MOV.U32 R12, RZ, RZ, R2 ;  /* 0x000000ffff0c0224 */ /* 0x000fe200078e0002 */
[----:B------:R-:W-:-:S05]  /*1e580*/  ISETP.GT.U32.AND P6, PT, R9, R15, PT ;  /* 0x0000000f0900720c */ /* 0x000fca0003fc4070 */
[----:B------:R-:W-:Y:S01]  /*1e590*/  @!P3 IMAD.IADD R42, R42, 0x1, -R9 ;  /* 0x000000012a2ab824 */ /* 0x000fe200078e0a09 */
[----:B------:R-:W3:Y:S01]  /*1e5a0*/  LDL.LU R21, [R1+0x1d0] ;  /* 0x0001d00001157983 */ /* 0x000ee20000300800 */
[----:B------:R-:W-:Y:S01]  /*1e5b0*/  IMAD R11, R11, UR4, RZ ;  /* 0x000000040b0b7c24 */ /* 0x000fe2000f8e02ff */
[----:B------:R-:W-:Y:S01]  /*1e5c0*/  PRMT R43, RZ, 0x7610, R43 ;  /* 0x00007610ff2b7816 */ /* 0x000fe2000000002b */
[--C-:B------:R-:W-:Y:S01]  /*1e5d0*/  @!P5 IMAD.IADD R4, R4, 0x1, -R9.reuse ;  /* 0x000000010404d824 */ /* 0x100fe200078e0a09 */
[----:B------:R0:W4:Y:S01]  /*1e5e0*/  @P0 LDG.E.U8 R44, desc[UR20][R12.64] ;  /* 0x000000140c2c0981 */ /* 0x000122000c1e1100 */
[----:B------:R-:W1:Y:S01]  /*1e5f0*/  LDCU UR4, c[0x0][0x3b0] ;  /* 0x00007600ff0477ac */ /* 0x000e620008000800 */
[----:B------:R-:W-:Y:S01]  /*1e600*/  @!P2 IMAD.MOV R42, RZ, RZ, -R42 ;  /* 0x000000ffff2aa224 */ /* 0x000fe200078e0a2a */
[----:B------:R-:W-:Y:S02]  /*1e610*/  ISETP.GE.AND P3, PT, R20, RZ, PT ;  /* 0x000000ff1400720c */ /* 0x000fe40003f66270 */
[----:B------:R-:W-:Y:S01]  /*1e620*/  IADD3 R2, P2, PT, R11, R8, RZ ;  /* 0x000000080b027210 */ /* 0x000fe20007f5e0ff */
[----:B------:R-:W-:Y:S01]  /*1e630*/  @!P6 IMAD.IADD R15, R15, 0x1, -R9 ;  /* 0x000000010f0fe824 */ /* 0x000fe200078e0a09 */
[----:B------:R-:W-:-:S02]  /*1e640*/  SEL R42, R47, R42, !P1 ;  /* 0x0000002a2f2a7207 */ /* 0x000fc40004800000 */
[----:B0-----:R-:W-:Y:S01]  /*1e650*/  LEA.HI.X.SX32 R12, R11, R5, 0x1, P2 ;  /* 0x000000050b0c7211 */ /* 0x001fe200010f0eff */
[----:B------:R-:W-:Y:S01]  /*1e660*/  STL [R1+0xad0], R2 ;  /* 0x000ad00201007387 */ /* 0x000fe20000100800 */
[----:B------:R-:W-:Y:S01]  /*1e670*/  ISETP.GT.U32.AND P2, PT, R9, R4, PT ;  /* 0x000000040900720c */ /* 0x000fe20003f44070 */
[----:B------:R-:W-:Y:S01]  /*1e680*/  IMAD R42, R42, UR5, RZ ;  /* 0x000000052a2a7c24 */ /* 0x000fe2000f8e02ff */
[----:B------:R-:W-:Y:S01]  /*1e690*/  PRMT R41, RZ, 0x7610, R41 ;  /* 0x00007610ff297816 */ /* 0x000fe20000000029 */
[----:B------:R0:W-:Y:S02]  /*1e6a0*/  STL [R1+0xacc], R12 ;  /* 0x000acc0c01007387 */ /* 0x0001e40000100800 */
[----:B------:R-:W-:Y:S01]  /*1e6b0*/  @!P3 IMAD.MOV R15, RZ, RZ, -R15 ;  /* 0x000000ffff0fb224 */ /* 0x000fe200078e0a0f */
[----:B------:R-:W-:Y:S01]  /*1e6c0*/  PRMT R40, RZ, 0x7610, R40 ;  /* 0x00007610ff287816 */ /* 0x000fe20000000028 */
[----:B------:R-:W4:Y:S01]  /*1e6d0*/  LDL R20, [R1+0x13b4] ;  /* 0x0013b40001147983 */ /* 0x000f220000100800 */
[----:B------:R-:W-:Y:S01]  /*1e6e0*/  @P0 IMAD.MOV.U32 R13, RZ, RZ, R12 ;  /* 0x000000ffff0d0224 */ /* 0x000fe200078e000c */
[----:B------:R-:W1:Y:S01]  /*1e6f0*/  LDCU UR5, c[0x0][0x3b0] ;  /* 0x00007600ff0577ac */ /* 0x000e620008000800 */
[----:B------:R-:W-:Y:S01]  /*1e700*/  SEL R15, R47, R15, !P1 ;  /* 0x0000000f2f0f7207 */ /* 0x000fe20004800000 */
[----:B0-----:R-:W-:-:S04]  /*1e710*/  @P0 IMAD.MOV.U32 R12, RZ, RZ, R2 ;  /* 0x000000ffff0c0224 */ /* 0x001fc800078e0002 */
[----:B------:R-:W-:Y:S01]  /*1e720*/  IMAD R15, R15, UR6, RZ ;  /* 0x000000060f0f7c24 */ /* 0x000fe2000f8e02ff */
[----:B------:R-:W0:Y:S01]  /*1e730*/  LDCU UR6, c[0x0][0x3b0] ;  /* 0x00007600ff0677ac */ /* 0x000e220008000800 */
[----:B------:R-:W-:Y:S01]  /*1e740*/  @!P2 IMAD.IADD R4, R4, 0x1, -R9 ;  /* 0x000000010404a824 */ /* 0x000fe200078e0a09 */
[----:B------:R0:W4:Y:S01]  /*1e750*/  @P0 LDG.E.U8 R43, desc[UR20][R12.64] ;  /* 0x000000140c2b0981 */ /* 0x000122000c1e1100 */
[C---:B--2---:R-:W-:Y:S02]  /*1e760*/  ISETP.GT.U32.AND P5, PT, R9.reuse, R19, PT ;  /* 0x000000130900720c */ /* 0x044fe40003fa4070 */
[----:B------:R-:W-:-:S11]  /*1e770*/  ISETP.GT.U32.AND P6, PT, R9, R18, PT ;  /* 0x000000120900720c */ /* 0x000fd60003fc4070 */
[----:B------:R-:W-:Y:S01]  /*1e780*/  @!P5 IMAD.IADD R19, R19, 0x1, -R9 ;  /* 0x000000011313d824 */ /* 0x000fe200078e0a09 */
[----:B------:R-:W-:-:S04]  /*1e790*/  IADD3 R2, P5, PT, R42, R8, RZ ;  /* 0x000000082a027210 */ /* 0x000fc80007fbe0ff */
[----:B------:R-:W-:Y:S02]  /*1e7a0*/  LEA.HI.X.SX32 R11, R42, R5, 0x1, P5 ;  /* 0x000000052a0b7211 */ /* 0x000fe400028f0eff */
[----:B------:R-:W-:Y:S02]  /*1e7b0*/  ISETP.GE.AND P3, PT, R22, RZ, PT ;  /* 0x000000ff1600720c */ /* 0x000fe40003f66270 */
[----:B------:R-:W-:Y:S01]  /*1e7c0*/  ISETP.GT.U32.AND P5, PT, R9, R19, PT ;  /* 0x000000130900720c */ /* 0x000fe20003fa4070 */
[----:B------:R2:W-:Y:S01]  /*1e7d0*/  STL [R1+0xb08], R2 ;  /* 0x000b080201007387 */ /* 0x0005e20000100800 */
[----:B------:R-:W-:Y:S02]  /*1e7e0*/  @!P6 IMAD.IADD R18, R18, 0x1, -R9 ;  /* 0x000000011212e824 */ /* 0x000fe400078e0a09 */
[----:B0-----:R-:W-:Y:S01]  /*1e7f0*/  @P0 IMAD.MOV.U32 R12, RZ, RZ, R2 ;  /* 0x000000ffff0c0224 */ /* 0x001fe200078e0002 */
[----:B------:R0:W-:Y:S01]  /*1e800*/  STL [R1+0xb04], R11 ;  /* 0x000b040b01007387 */ /* 0x0001e20000100800 */
[----:B------:R-:W-:-:S03]  /*1e810*/  @P0 IMAD.MOV.U32 R13, RZ, RZ, R11 ;  /* 0x000000ffff0d0224 */ /* 0x000fc600078e000b */
[----:B------:R-:W4:Y:S01]  /*1e820*/  LDL.LU R22, [R1+0x1d8] ;  /* 0x0001d80001167983 */ /* 0x000f220000300800 */
[----:B--2---:R-:W-:-:S03]  /*1e830*/  IADD3 R2, P6, PT, R15, R8, RZ ;  /* 0x000000080f027210 */ /* 0x004fc60007fde0ff */
[----:B------:R2:W4:Y:S01]  /*1e840*/  @P0 LDG.E.U8 R41, desc[UR20][R12.64] ;  /* 0x000000140c290981 */ /* 0x000522000c1e1100 */
[----:B0-----:R-:W-:Y:S01]  /*1e850*/  IMAD.MOV.U32 R11, RZ, RZ, R4 ;  /* 0x000000ffff0b7224 */ /* 0x001fe200078e0004 */
[----:B------:R-:W-:-:S03]  /*1e860*/  LEA.HI.X.SX32 R4, R15, R5, 0x1, P6 ;  /* 0x000000050f047211 */ /* 0x000fc600030f0eff */
[----:B------:R-:W-:Y:S01]  /*1e870*/  @!P3 IMAD.MOV R11, RZ, RZ, -R11 ;  /* 0x000000ffff0bb224 */ /* 0x000fe200078e0a0b */
[----:B------:R-:W-:Y:S01]  /*1e880*/  ISETP.GT.U32.AND P3, PT, R9, R3, PT ;  /* 0x000000030900720c */ /* 0x000fe20003f64070 */
[----:B------:R-:W-:Y:S02]  /*1e890*/  @!P5 IMAD.IADD R19, R19, 0x1, -R9 ;  /* 0x000000011313d824 */ /* 0x000fe400078e0a09 */
[----:B--2---:R-:W-:Y:S01]  /*1e8a0*/  @P0 IMAD.MOV.U32 R12, RZ, RZ, R2 ;  /* 0x000000ffff0c0224 */ /* 0x004fe200078e0002 */
[----:B------:R-:W-:Y:S01]  /*1e8b0*/  SEL R11, R47, R11, !P1 ;  /* 0x0000000b2f0b7207 */ /* 0x000fe20004800000 */
[----:B------:R-:W-:Y:S01]  /*1e8c0*/  @P0 IMAD.MOV.U32 R13, RZ, RZ, R4 ;  /* 0x000000ffff0d0224 */ /* 0x000fe200078e0004 */
[----:B------:R-:W-:Y:S01]  /*1e8d0*/  ISETP.GT.U32.AND P2, PT, R9, R18, PT ;  /* 0x000000120900720c */ /* 0x000fe20003f44070 */
[----:B------:R0:W-:Y:S01]  /*1e8e0*/  STL [R1+0xb40], R2 ;  /* 0x000b400201007387 */ /* 0x0001e20000100800 */
[----:B------:R-:W-:-:S03]  /*1e8f0*/  ISETP.GE.AND P6, PT, R23, RZ, PT ;  /* 0x000000ff1700720c */ /* 0x000fc60003fc6270 */
[----:B------:R2:W-:Y:S04]  /*1e900*/  STL [R1+0xb3c], R4 ;  /* 0x000b3c0401007387 */ /* 0x0005e80000100800 */
[----:B------:R1:W4:Y:S04]  /*1e910*/  @P0 LDG.E.U8 R40, desc[UR20][R12.64] ;  /* 0x000000140c280981 */ /* 0x000328000c1e1100 */
[----:B------:R-:W4:Y:S01]  /*1e920*/  LDL.LU R23, [R1+0x1e4] ;  /* 0x0001e40001177983 */ /* 0x000f220000300800 */
[--C-:B------:R-:W-:Y:S02]  /*1e930*/  @!P3 IMAD.IADD R3, R3, 0x1, -R9.reuse ;  /* 0x000000010303b824 */ /* 0x100fe400078e0a09 */
[----:B------:R-:W-:Y:S01]  /*1e940*/  @!P2 IMAD.IADD R18, R18, 0x1, -R9 ;  /* 0x000000011212a824 */ /* 0x000fe200078e0a09 */
[----:B------:R-:W4:Y:S01]  /*1e950*/  LDL R93, [R1+0x13d4] ;  /* 0x0013d400015d7983 */ /* 0x000f220000100800 */
[----:B-1----:R-:W-:Y:S01]  /*1e960*/  IMAD R13, R11, UR4, RZ ;  /* 0x000000040b0d7c24 */ /* 0x002fe2000f8e02ff */
[----:B---3--:R-:W-:Y:S01]  /*1e970*/  ISETP.GT.U32.AND P5, PT, R9, R21, PT ;  /* 0x000000150900720c */ /* 0x008fe20003fa4070 */
[----:B------:R-:W-:Y:S01]  /*1e980*/  IMAD.MOV.U32 R12, RZ, RZ, R19 ;  /* 0x000000ffff0c7224 */ /* 0x000fe200078e0013 */
[----:B------:R-:W-:Y:S01]  /*1e990*/  PRMT R39, RZ, 0x7610, R39 ;  /* 0x00007610ff277816 */ /* 0x000fe20000000027 */
[----:B------:R-:W3:Y:S01]  /*1e9a0*/  LDL R19, [R1+0x13f4] ;  /* 0x0013f40001137983 */ /* 0x000ee20000100800 */
[C---:B0-----:R-:W-:Y:S01]  /*1e9b0*/  IADD3 R2, P3, PT, R13.reuse, R8, RZ ;  /* 0x000000080d027210 */ /* 0x041fe20007f7e0ff */
[----:B------:R-:W-:Y:S01]  /*1e9c0*/  IMAD.MOV.U32 R11, RZ, RZ, R18 ;  /* 0x000000ffff0b7224 */ /* 0x000fe200078e0012 */
[----:B------:R-:W-:Y:S01]  /*1e9d0*/  PRMT R38, RZ, 0x7610, R38 ;  /* 0x00007610ff267816 */ /* 0x000fe20000000026 */
[----:B------:R-:W0:Y:S01]  /*1e9e0*/  LDCU UR4, c[0x0][0x3b0] ;  /* 0x00007600ff0477ac */ /* 0x000e220008000800 */
[----:B--2---:R-:W-:Y:S01]  /*1e9f0*/  LEA.HI.X.SX32 R4, R13, R5, 0x1, P3 ;  /* 0x000000050d047211 */ /* 0x004fe200018f0eff */
[----:B------:R-:W-:Y:S04]  /*1ea00*/  STL [R1+0x370], R2 ;  /* 0x0003700201007387 */ /* 0x000fe80000100800 */
[----:B------:R1:W-:Y:S04]  /*1ea10*/  STL [R1+0x36c], R4 ;  /* 0x00036c0401007387 */ /* 0x0003e80000100800 */
[----:B------:R-:W2:Y:S01]  /*1ea20*/  LDL R18, [R1+0x1414] ;  /* 0x0014140001127983 */ /* 0x000ea20000100800 */
[----:B----4-:R-:W-:Y:S01]  /*1ea30*/  ISETP.GE.AND P2, PT, R20, RZ, PT ;  /* 0x000000ff1400720c */ /* 0x010fe20003f46270 */
[----:B------:R-:W-:Y:S01]  /*1ea40*/  @!P6 IMAD.MOV R12, RZ, RZ, -R12 ;  /* 0x000000ffff0ce224 */ /* 0x000fe200078e0a0c */
[----:B------:R-:W-:Y:S01]  /*1ea50*/  ISETP.GT.U32.AND P6, PT, R9, R3, PT ;  /* 0x000000030900720c */ /* 0x000fe20003fc4070 */
[----:B------:R-:W-:-:S02]  /*1ea60*/  @P0 IMAD.MOV.U32 R13, RZ, RZ, R4 ;  /* 0x000000ffff0d0224 */ /* 0x000fc400078e0004 */
[----:B-1----:R-:W4:Y:S01]  /*1ea70*/  LDL R4, [R1+0x143c] ;  /* 0x00143c0001047983 */ /* 0x002f220000100800 */
[----:B------:R-:W-:Y:S01]  /*1ea80*/  SEL R14, R47, R12, !P1 ;  /* 0x0000000c2f0e7207 */ /* 0x000fe20004800000 */
[----:B------:R-:W-:Y:S02]  /*1ea90*/  @!P5 IMAD.IADD R21, R21, 0x1, -R9 ;  /* 0x000000011515d824 */ /* 0x000fe400078e0a09 */
[----:B------:R-:W4:Y:S04]  /*1eaa0*/  LDL.LU R20, [R1+0x1ec] ;  /* 0x0001ec0001147983 */ /* 0x000f280000300800 */
[----:B------:R-:W-:Y:S02]  /*1eab0*/  @!P2 IMAD.MOV R11, RZ, RZ, -R11 ;  /* 0x000000ffff0ba224 */ /* 0x000fe400078e0a0b */
[----:B------:R-:W-:Y:S01]  /*1eac0*/  IMAD R14, R14, UR5, RZ ;  /* 0x000000050e0e7c24 */ /* 0x000fe2000f8e02ff */
[----:B------:R-:W-:Y:S01]  /*1ead0*/  ISETP.GT.U32.AND P5, PT, R9, R21, PT ;  /* 0x000000150900720c */ /* 0x000fe20003fa4070 */
[----:B------:R-:W-:Y:S01]  /*1eae0*/  @!P6 IMAD.IADD R3, R3, 0x1, -R9 ;  /* 0x000000010303e824 */ /* 0x000fe200078e0a09 */
[----:B------:R-:W-:Y:S01]  /*1eaf0*/  SEL R11, R47, R11, !P1 ;  /* 0x0000000b2f0b7207 */ /* 0x000fe20004800000 */
[----:B------:R-:W-:Y:S01]  /*1eb00*/  @P0 IMAD.MOV.U32 R12, RZ, RZ, R2 ;  /* 0x000000ffff0c0224 */ /* 0x000fe200078e0002 */
[C---:B------:R-:W-:Y:S01]  /*1eb10*/  IADD3 R15, P6, PT, R14.reuse, R8, RZ ;  /* 0x000000080e0f7210 */ /* 0x040fe20007fde0ff */
[----:B------:R-:W1:Y:S02]  /*1eb20*/  LDCU UR5, c[0x0][0x3b0] ;  /* 0x00007600ff0577ac */ /* 0x000e640008000800 */
[----:B------:R-:W-:Y:S01]  /*1eb30*/  IMAD R11, R11, UR6, RZ ;  /* 0x000000060b0b7c24 */ /* 0x000fe2000f8e02ff */
[----:B------:R-:W-:Y:S01]  /*1eb40*/  LEA.HI.X.SX32 R16, R14, R5, 0x1, P6 ;  /* 0x000000050e107211 */ /* 0x000fe200030f0eff */
[----:B------:R0:W4:Y:S01]  /*1eb50*/  @P0 LDG.E.U8 R39, desc[UR20][R12.64] ;  /* 0x000000140c270981 */ /* 0x000122000c1e1100 */
[----:B------:R-:W-:Y:S01]  /*1eb60*/  PRMT R37, RZ, 0x7610, R37 ;  /* 0x00007610ff257816 */ /* 0x000fe20000000025 */
[----:B------:R-:W1:Y:S02]  /*1eb70*/  LDCU UR6, c[0x0][0x3b0] ;  /* 0x00007600ff0677ac */ /* 0x000e640008000800 */
[----:B------:R-:W-:Y:S01]  /*1eb80*/  STL [R1+0x3b0], R15 ;  /* 0x0003b00f01007387 */ /* 0x000fe20000100800 */
[----:B------:R-:W-:-:S02]  /*1eb90*/  @!P5 IMAD.IADD R21, R21, 0x1, -R9 ;  /* 0x000000011515d824 */ /* 0x000fc400078e0a09 */
[----:B0-----:R-:W-:Y:S02]  /*1eba0*/  @P0 IMAD.MOV.U32 R12, RZ, RZ, R15 ;  /* 0x000000ffff0c0224 */ /* 0x001fe400078e000f */
[----:B------:R-:W-:-:S05]  /*1ebb0*/  @P0 IMAD.MOV.U32 R13, RZ, RZ, R16 ;  /* 0x000000ffff0d0224 */ /* 0x000fca00078e0010 */
[----:B------:R0:W4:Y:S01]  /*1ebc0*/  @P0 LDG.E.U8 R38, desc[UR20][R12.64] ;  /* 0x000000140c260981 */ /* 0x000122000c1e1100 */
[----:B------:R-:W-:-:S13]  /*1ebd0*/  ISETP.GT.U32.AND P3, PT, R9, R22, PT ;  /* 0x000000160900720c */ /* 0x000fda0003f64070 */
[----:B------:R-:W-:Y:S01]  /*1ebe0*/  @!P3 IMAD.IADD R22, R22, 0x1, -R9 ;  /* 0x000000011616b824 */ /* 0x000fe200078e0a09 */
[----:B------:R-:W-:-:S04]  /*1ebf0*/  IADD3 R2, P3, PT, R11, R8, RZ ;  /* 0x000000080b027210 */ /* 0x000fc80007f7e0ff */
[----:B------:R-:W-:Y:S01]  /*1ec00*/  LEA.HI.X.SX32 R11, R11, R5, 0x1, P3 ;  /* 0x000000050b0b7211 */ /* 0x000fe200018f0eff */
[----:B------:R-:W-:Y:S04]  /*1ec10*/  STL [R1+0x3f0], R2 ;  /* 0x0003f00201007387 */ /* 0x000fe80000100800 */
[----:B------:R-:W-:Y:S01]  /*1ec20*/  STL [R1+0x3ac], R16 ;  /* 0x0003ac1001007387 */ /* 0x000fe20000100800 */
[----:B0-----:R-:W-:Y:S01]  /*1ec30*/  @P0 IMAD.MOV.U32 R13, RZ, RZ, R11 ;  /* 0x000000ffff0d0224 */ /* 0x001fe200078e000b */
[----:B---3--:R-:W-:Y:S02]  /*1ec40*/  ISETP.GE.AND P6, PT, R19, RZ, PT ;  /* 0x000000ff1300720c */ /* 0x008fe40003fc6270 */
[----:B------:R-:W3:Y:S04]  /*1ec50*/  LDL.LU R19, [R1+0x1f4] ;  /* 0x0001f40001137983 */ /* 0x000ee80000300800 */
[----:B------:R0:W-:Y:S02]  /*1ec60*/  STL [R1+0x3ec], R11 ;  /* 0x0003ec0b01007387 */ /* 0x0001e40000100800 */
[----:B0-----:R-:W-:-:S02]  /*1ec70*/  IMAD.MOV.U32 R11, RZ, RZ, R21 ;  /* 0x000000ffff0b7224 */ /* 0x001fc400078e0015 */
[----:B------:R-:W3:Y:S03]  /*1ec80*/  LDL R21, [R1+0x1454] ;  /* 0x0014540001157983 */ /* 0x000ee60000100800 */
[----:B------:R-:W-:Y:S01]  /*1ec90*/  @!P6 IMAD.MOV R11, RZ, RZ, -R11 ;  /* 0x000000ffff0be224 */ /* 0x000fe200078e0a0b */
[----:B--2---:R-:W-:Y:S02]  /*1eca0*/  ISETP.GE.AND P6, PT, R18, RZ, PT ;  /* 0x000000ff1200720c */ /* 0x004fe40003fc6270 */
[----:B------:R-:W2:Y:S01]  /*1ecb0*/  LDL.LU R18, [R1+0x1fc] ;  /* 0x0001fc0001127983 */ /* 0x000ea20000300800 */
[----:B------:R-:W-:-:S05]  /*1ecc0*/  @P0 IMAD.MOV.U32 R12, RZ, RZ, R2 ;  /* 0x000000ffff0c0224 */ /* 0x000fca00078e0002 */
[----:B------:R0:W2:Y:S02]  /*1ecd0*/  @P0 LDG.E.U8 R37, desc[UR20][R12.64] ;  /* 0x000000140c250981 */ /* 0x0000a4000c1e1100 */
[----:B0-----:R-:W-:Y:S02]  /*1ece0*/  IMAD.MOV.U32 R12, RZ, RZ, R3 ;  /* 0x000000ffff0c7224 */ /* 0x001fe400078e0003 */
[----:B------:R-:W2:Y:S01]  /*1ecf0*/  LDL R3, [R1+0x146c] ;  /* 0x00146c0001037983 */ /* 0x000ea20000100800 */
[----:B------:R-:W-:Y:S02]  /*1ed00*/  ISETP.GT.U32.AND P2, PT, R9, R23, PT ;  /* 0x000000170900720c */ /* 0x000fe40003f44070 */
[----:B------:R-:W-:Y:S02]  /*1ed10*/  ISETP.GE.AND P5, PT, R93, RZ, PT ;  /* 0x000000ff5d00720c */ /* 0x000fe40003fa6270 */
[----:B------:R-:W-:-:S09]  /*1ed20*/  ISETP.GT.U32.AND P3, PT, R9, R22, PT ;  /* 0x000000160900720c */ /* 0x000fd20003f64070 */
[--C-:B------:R-:W-:Y:S02]  /*1ed30*/  @!P2 IMAD.IADD R23, R23, 0x1, -R9.reuse ;  /* 0x000000011717a824 */ /* 0x100fe400078e0a09 */
[----:B------:R-:W-:Y:S01]  /*1ed40*/  @!P5 IMAD.MOV R12, RZ, RZ, -R12 ;  /* 0x000000ffff0cd224 */ /* 0x000fe200078e0a0c */
[C---:B----4-:R-:W-:Y:S02]  /*1ed50*/  ISETP.GT.U32.AND P5, PT, R9.reuse, R20, PT ;  /* 0x000000140900720c */ /* 0x050fe40003fa4070 */
[----:B------:R-:W-:Y:S02]  /*1ed60*/  ISETP.GT.U32.AND P2, PT, R9, R23, PT ;  /* 0x000000170900720c */ /* 0x000fe40003f44070 */
[C---:B------:R-:W-:Y:S01]  /*1ed70*/  SEL R13, R47.reuse, R12, !P1 ;  /* 0x0000000c2f0d7207 */ /* 0x040fe20004800000 */
[----:B------:R-:W-:Y:S01]  /*1ed80*/  @!P3 IMAD.IADD R22, R22, 0x1, -R9 ;  /* 0x000000011616b824 */ /* 0x000fe200078e0a09 */
[----:B------:R-:W-:-:S03]  /*1ed90*/  SEL R12, R47, R11, !P1 ;  /* 0x0000000b2f0c7207 */ /* 0x000fc60004800000 */
[----:B------:R-:W-:Y:S01]  /*1eda0*/  IMAD R13, R13, UR4, RZ ;  /* 0x000000040d0d7c24 */ /* 0x000fe2000f8e02ff */
[----:B------:R-:W-:Y:S01]  /*1edb0*/  ISETP.GE.AND P3, PT, R4, RZ, PT ;  /* 0x000000ff0400720c */ /* 0x000fe20003f66270 */
[----:B------:R-:W-:Y:S01]  /*1edc0*/  IMAD.MOV.U32 R11, RZ, RZ, R22 ;  /* 0x000000ffff0b7224 */ /* 0x000fe200078e0016 */
[----:B------:R-:W-:Y:S01]  /*1edd0*/  PRMT R36, RZ, 0x7610, R36 ;  /* 0x00007610ff247816 */ /* 0x000fe20000000024 */
[----:B------:R-:W-:Y:S01]  /*1ede0*/  @!P5 IMAD.IADD R20, R20, 0x1, -R9 ;  /* 0x000000011414d824 */ /* 0x000fe200078e0a09 */
[----:B------:R-:W-:Y:S01]  /*1edf0*/  PRMT R35, RZ, 0x7610, R35 ;  /* 0x00007610ff237816 */ /* 0x000fe20000000023 */
[----:B------:R-:W-:Y:S01]  /*1ee00*/  @!P2 IMAD.IADD R23, R23, 0x1, -R9 ;  /* 0x000000011717a824 */ /* 0x000fe200078e0a09 */
[C---:B------:R-:W-:Y:S01]  /*1ee10*/  IADD3 R15, P2, PT, R13.reuse, R8, RZ ;  /* 0x000000080d0f7210 */ /* 0x040fe20007f5e0ff */
[----:B------:R-:W-:Y:S01]  /*1ee20*/  IMAD R12, R12, UR7, RZ ;  /* 0x000000070c0c7c24 */ /* 0x000fe2000f8e02ff */
[----:B------:R-:W-:Y:S01]  /*1ee30*/  PRMT R34, RZ, 0x7610, R34 ;  /* 0x00007610ff227816 */ /* 0x000fe20000000022 */
[----:B------:R-:W-:Y:S01]  /*1ee40*/  @!P6 IMAD.MOV R11, RZ, RZ, -R11 ;  /* 0x000000ffff0be224 */ /* 0x000fe200078e0a0b */
[----:B------:R-:W-:Y:S01]  /*1ee50*/  LEA.HI.X.SX32 R16, R13, R5, 0x1, P2 ;  /* 0x000000050d107211 */ /* 0x000fe200010f0eff */
[----:B------:R-:W-:Y:S01]  /*1ee60*/  STL [R1+0x450], R15 ;  /* 0x0004500f01007387 */ /* 0x000fe20000100800 */
[----:B------:R-:W-:Y:S01]  /*1ee70*/  ISETP.GT.U32.AND P2, PT, R9, R20, PT ;  /* 0x000000140900720c */ /* 0x000fe20003f44070 */
[----:B------:R-:W0:Y:S01]  /*1ee80*/  LDCU UR4, c[0x0][0x3b0] ;  /* 0x00007600ff0477ac */ /* 0x000e220008000800 */
[----:B------:R-:W-:-:S02]  /*1ee90*/  IADD3 R2, P5, PT, R12, R8, RZ ;  /* 0x000000080c027210 */ /* 0x000fc40007fbe0ff */
[C---:B------:R-:W-:Y:S01]  /*1eea0*/  SEL R14, R47.reuse, R11, !P1 ;  /* 0x0000000b2f0e7207 */ /* 0x040fe20004800000 */
[----:B------:R-:W-:Y:S01]  /*1eeb0*/  @P0 IMAD.MOV.U32 R13, RZ, RZ, R16 ;  /* 0x000000ffff0d0224 */ /* 0x000fe200078e0010 */
[----:B------:R-:W-:Y:S01]  /*1eec0*/  LEA.HI.X.SX32 R4, R12, R5, 0x1, P5 ;  /* 0x000000050c047211 */ /* 0x000fe200028f0eff */
[----:B------:R-:W-:Y:S01]  /*1eed0*/  @P0 IMAD.MOV.U32 R12, RZ, RZ, R15 ;  /* 0x000000ffff0c0224 */ /* 0x000fe200078e000f */
[----:B------:R-:W-:Y:S01]  /*1eee0*/  PRMT R33, RZ, 0x7610, R33 ;  /* 0x00007610ff217816 */ /* 0x000fe20000000021 */
[----:B------:R-:W-:Y:S01]  /*1eef0*/  IMAD.MOV.U32 R11, RZ, RZ, R23 ;  /* 0x000000ffff0b7224 */ /* 0x000fe200078e0017 */
[----:B------:R4:W-:Y:S01]  /*1ef00*/  STL [R1+0x490], R2 ;  /* 0x0004900201007387 */ /* 0x0009e20000100800 */
[----:B-1----:R-:W-:Y:S01]  /*1ef10*/  IMAD R14, R14, UR5, RZ ;  /* 0x000000050e0e7c24 */ /* 0x002fe2000f8e02ff */
[----:B------:R-:W1:Y:S01]  /*1ef20*/  LDCU UR5, c[0x0][0x3b0] ;  /* 0x00007600ff0577ac */ /* 0x000e620008000800 */
[----:B------:R-:W-:Y:S01]  /*1ef30*/  @!P3 IMAD.MOV R11, RZ, RZ, -R11 ;  /* 0x000000ffff0bb224 */ /* 0x000fe200078e0a0b */
[----:B------:R-:W-:Y:S01]  /*1ef40*/  STL [R1+0x44c], R16 ;  /* 0x00044c1001007387 */ /* 0x000fe20000100800 */
[----:B------:R-:W-:Y:S01]  /*1ef50*/  @!P2 IMAD.IADD R20, R20, 0x1, -R9 ;  /* 0x000000011414a824 */ /* 0x000fe200078e0a09 */
[----:B------:R-:W-:Y:S01]  /*1ef60*/  PRMT R32, RZ, 0x7610, R32 ;  /* 0x00007610ff207816 */ /* 0x000fe20000000020 */
[----:B------:R-:W0:Y:S01]  /*1ef70*/  LDCU UR7, c[0x0][0x3b0] ;  /* 0x00007600ff0777ac */ /* 0x000e220008000800 */
[----:B------:R-:W2:Y:S04]  /*1ef80*/  LDL.LU R22, [R1+0x204] ;  /* 0x0002040001167983 */ /* 0x000ea80000300800 */
[----:B------:R1:W2:Y:S01]  /*1ef90*/  @P0 LDG.E.U8 R36, desc[UR20][R12.64] ;  /* 0x000000140c240981 */ /* 0x0002a2000c1e1100 */
[----:B------:R-:W-:-:S03]  /*1efa0*/  SEL R11, R47, R11, !P1 ;  /* 0x0000000b2f0b7207 */ /* 0x000fc60004800000 */
[----:B------:R0:W-:Y:S01]  /*1efb0*/  STL [R1+0x48c], R4 ;  /* 0x00048c0401007387 */ /* 0x0001e20000100800 */
[----:B-1----:R-:W-:Y:S02]  /*1efc0*/  @P0 IMAD.MOV.U32 R12, RZ, RZ, R2 ;  /* 0x000000ffff0c0224 */ /* 0x002fe400078e0002 */
[----:B------:R-:W-:Y:S01]  /*1efd0*/  @P0 IMAD.MOV.U32 R13, RZ, RZ, R4 ;  /* 0x000000ffff0d0224 */ /* 0x000fe200078e0004 */
[C---:B----4-:R-:W-:Y:S01]  /*1efe0*/  IADD3 R2, P2, PT, R14.reuse, R8, RZ ;  /* 0x000000080e027210 */ /* 0x050fe20007f5e0ff */
[----:B0-----:R-:W4:Y:S04]  /*1eff0*/  LDL R4, [R1+0x1498] ;  /* 0x0014980001047983 */ /* 0x001f280000100800 */
[----:B------:R0:W4:Y:S02]  /*1f000*/  @P0 LDG.E.U8 R35, desc[UR20][R12.64] ;  /* 0x000000140c230981 */ /* 0x000124000c1e1100 */
[----:B0-----:R-:W-:Y:S01]  /*1f010*/  LEA.HI.X.SX32 R12, R14, R5, 0x1, P2 ;  /* 0x000000050e0c7211 */ /* 0x001fe200010f0eff */
[----:B------:R-:W-:Y:S01]  /*1f020*/  IMAD R14, R11, UR6, RZ ;  /* 0x000000060b0e7c24 */ /* 0x000fe2000f8e02ff */
[----:B------:R-:W-:-:S03]  /*1f030*/  PRMT R31, RZ, 0x7610, R31 ;  /* 0x00007610ff1f7816 */ /* 0x000fc6000000001f */
[----:B------:R-:W-:Y:S01]  /*1f040*/  @P0 IMAD.MOV.U32 R13, RZ, RZ, R12 ;  /* 0x000000ffff0d0224 */ /* 0x000fe200078e000c */
[----:B------:R-:W0:Y:S01]  /*1f050*/  LDCU UR6, c[0x0][0x3b0] ;  /* 0x00007600ff0677ac */ /* 0x000e220008000800 */
[----:B------:R-:W-:Y:S01]  /*1f060*/  IMAD.MOV.U32 R11, RZ, RZ, R20 ;  /* 0x000000ffff0b7224 */ /* 0x000fe200078e0014 */
[----:B---3--:R-:W-:Y:S02]  /*1f070*/  ISETP.GT.U32.AND P6, PT, R9, R19, PT ;  /* 0x000000130900720c */ /* 0x008fe40003fc4070 */
[----:B------:R-:W-:Y:S02]  /*1f080*/  ISETP.GE.AND P5, PT, R21, RZ, PT ;  /* 0x000000ff1500720c */ /* 0x000fe40003fa6270 */
[----:B------:R-:W3:Y:S01]  /*1f090*/  LDL.LU R21, [R1+0x208] ;  /* 0x0002080001157983 */ /* 0x000ee20000300800 */
[----:B--2---:R-:W-:-:S03]  /*1f0a0*/  ISETP.GT.U32.AND P3, PT, R9, R18, PT ;  /* 0x000000120900720c */ /* 0x004fc60003f64070 */
[----:B------:R-:W2:Y:S04]  /*1f0b0*/  LDL.LU R23, [R1+0x218] ;  /* 0x0002180001177983 */ /* 0x000ea80000300800 */
[----:B------:R-:W-:Y:S04]  /*1f0c0*/  STL [R1+0x4d0], R2 ;  /* 0x0004d00201007387 */ /* 0x000fe80000100800 */
[----:B------:R1:W-:Y:S01]  /*1f0d0*/  STL [R1+0x4cc], R12 ;  /* 0x0004cc0c01007387 */ /* 0x0003e20000100800 */
[--C-:B------:R-:W-:Y:S02]  /*1f0e0*/  @!P6 IMAD.IADD R19, R19, 0x1, -R9.reuse ;  /* 0x000000011313e824 */ /* 0x100fe400078e0a09 */
[----:B------:R-:W-:Y:S01]  /*1f0f0*/  @!P3 IMAD.IADD R18, R18, 0x1, -R9 ;  /* 0x000000011212b824 */ /* 0x000fe200078e0a09 */
[----:B------:R-:W2:Y:S01]  /*1f100*/  LDL.LU R20, [R1+0x22c] ;  /* 0x00022c0001147983 */ /* 0x000ea20000300800 */
[----:B-1----:R-:W-:Y:S01]  /*1f110*/  @P0 IMAD.MOV.U32 R12, RZ, RZ, R2 ;  /* 0x000000ffff0c0224 */ /* 0x002fe200078e0002 */
[----:B------:R-:W-:-:S02]  /*1f120*/  IADD3 R2, P3, PT, R14, R8, RZ ;  /* 0x000000080e027210 */ /* 0x000fc40007f7e0ff */
[----:B------:R-:W-:Y:S02]  /*1f130*/  ISETP.GE.AND P6, PT, R3, RZ, PT ;  /* 0x000000ff0300720c */ /* 0x000fe40003fc6270 */
[----:B------:R-:W-:Y:S01]  /*1f140*/  LEA.HI.X.SX32 R3, R14, R5, 0x1, P3 ;  /* 0x000000050e037211 */ /* 0x000fe200018f0eff */
[----:B------:R1:W2:Y:S04]  /*1f150*/  @P0 LDG.E.U8 R34, desc[UR20][R12.64] ;  /* 0x000000140c220981 */ /* 0x0002a8000c1e1100 */
[----:B------:R-:W-:Y:S04]  /*1f160*/  STL [R1+0x510], R2 ;  /* 0x0005100201007387 */ /* 0x000fe80000100800 */
[----:B------:R0:W-:Y:S01]  /*1f170*/  STL [R1+0x50c], R3 ;  /* 0x00050c0301007387 */ /* 0x0001e20000100800 */
[----:B-1----:R-:W-:-:S03]  /*1f180*/  @P0 IMAD.MOV.U32 R13, RZ, RZ, R3 ;  /* 0x000000ffff0d0224 */ /* 0x002fc600078e0003 */
[----:B0-----:R-:W2:Y:S01]  /*1f190*/  LDL R3, [R1+0x14b0] ;  /* 0x0014b00001037983 */ /* 0x001ea20000100800 */
[C---:B------:R-:W-:Y:S01]  /*1f1a0*/  ISETP.GT.U32.AND P2, PT, R9.reuse, R19, PT ;  /* 0x000000130900720c */ /* 0x040fe20003f44070 */
[----:B------:R-:W-:Y:S01]  /*1f1b0*/  @!P5 IMAD.MOV R11, RZ, RZ, -R11 ;  /* 0x000000ffff0bd224 */ /* 0x000fe200078e0a0b */
[----:B------:R-:W-:Y:S01]  /*1f1c0*/  ISETP.GT.U32.AND P5, PT, R9, R18, PT ;  /* 0x000000120900720c */ /* 0x000fe20003fa4070 */
[----:B------:R-:W-:-:S03]  /*1f1d0*/  @P0 IMAD.MOV.U32 R12, RZ, RZ, R2 ;  /* 0x000000ffff0c0224 */ /* 0x000fc600078e0002 */
[----:B------:R-:W-:Y:S02]  /*1f1e0*/  SEL R11, R47, R11, !P1 ;  /* 0x0000000b2f0b7207 */ /* 0x000fe40004800000 */
[----:B------:R0:W2:Y:S05]  /*1f1f0*/  @P0 LDG.E.U8 R33, desc[UR20][R12.64] ;  /* 0x000000140c210981 */ /* 0x0000aa000c1e1100 */
[----:B------:R-:W-:-:S04]  /*1f200*/  @!P2 IMAD.IADD R19, R19, 0x1, -R9 ;  /* 0x000000011313a824 */ /* 0x000fc800078e0a09 */
[----:B0-----:R-:W-:Y:S02]  /*1f210*/  IMAD.MOV.U32 R12, RZ, RZ, R19 ;  /* 0x000000ffff0c7224 */ /* 0x001fe400078e0013 */
[----:B------:R-:W2:Y:S01]  /*1f220*/  LDL.LU R19, [R1+0x230] ;  /* 0x0002300001137983 */ /* 0x000ea20000300800 */
[----:B------:R-:W-:Y:S01]  /*1f230*/  IMAD R13, R11, UR4, RZ ;  /* 0x000000040b0d7c24 */ /* 0x000fe2000f8e02ff */
[----:B------:R-:W0:Y:S02]  /*1f240*/  LDCU UR4, c[0x0][0x3b0] ;  /* 0x00007600ff0477ac */ /* 0x000e240008000800 */
[----:B------:R-:W2:Y:S01]  /*1f250*/  LDL R93, [R1+0x14dc] ;  /* 0x0014dc00015d7983 */ /* 0x000ea20000100800 */
[----:B------:R-:W-:Y:S02]  /*1f260*/  @!P5 IMAD.IADD R18, R18, 0x1, -R9 ;  /* 0x000000011212d824 */ /* 0x000fe400078e0a09 */
[----:B------:R-:W-:Y:S01]  /*1f270*/  @!P6 IMAD.MOV R12, RZ, RZ, -R12 ;  /* 0x000000ffff0ce224 */ /* 0x000fe200078e0a0c */
[----:B------:R-:W-:-:S02]  /*1f280*/  IADD3 R2, P6, PT, R13, R8, RZ ;  /* 0x000000080d027210 */ /* 0x000fc40007fde0ff */
[----:B------:R-:W-:Y:S02]  /*1f290*/  ISETP.GT.U32.AND P2, PT, R9, R22, PT ;  /* 0x000000160900720c */ /* 0x000fe40003f44070 */
[----:B------:R-:W-:Y:S01]  /*1f2a0*/  SEL R14, R47, R12, !P1 ;  /* 0x0000000c2f0e7207 */ /* 0x000fe20004800000 */
[----:B------:R-:W-:Y:S01]  /*1f2b0*/  STL [R1+0x550], R2 ;  /* 0x0005500201007387 */ /* 0x000fe20000100800 */
[----:B------:R-:W-:-:S03]  /*1f2c0*/  IMAD.MOV.U32 R11, RZ, RZ, R18 ;  /* 0x000000ffff0b7224 */ /* 0x000fc600078e0012 */
[----:B------:R-:W-:Y:S01]  /*1f2d0*/  IMAD R14, R14, UR5, RZ ;  /* 0x000000050e0e7c24 */ /* 0x000fe2000f8e02ff */
[----:B------:R-:W-:Y:S02]  /*1f2e0*/  PRMT R24, RZ, 0x7610, R24 ;  /* 0x00007610ff187816 */ /* 0x000fe40000000018 */
[----:B----4-:R-:W-:-:S03]  /*1f2f0*/  ISETP.GE.AND P3, PT, R4, RZ, PT ;  /* 0x000000ff0400720c */ /* 0x010fc60003f66270 */
[----:B------:R-:W-:Y:S01]  /*1f300*/  @!P2 IMAD.IADD R22, R22, 0x1, -R9 ;  /* 0x000000011616a824 */ /* 0x000fe200078e0a09 */
[----:B------:R-:W-:Y:S01]  /*1f310*/  LEA.HI.X.SX32 R4, R13, R5, 0x1, P6 ;  /* 0x000000050d047211 */ /* 0x000fe200030f0eff */
[----:B------:R-:W-:Y:S01]  /*1f320*/  @P0 IMAD.MOV.U32 R12, RZ, RZ, R2 ;  /* 0x000000ffff0c0224 */ /* 0x000fe200078e0002 */
[----:B------:R-:W1:Y:S03]  /*1f330*/  LDCU UR5, c[0x0][0x3b0] ;  /* 0x00007600ff0577ac */ /* 0x000e660008000800 */
[----:B------:R4:W-:Y:S01]  /*1f340*/  STL [R1+0x54c], R4 ;  /* 0x00054c0401007387 */ /* 0x0009e20000100800 */
[----:B------:R-:W-:-:S03]  /*1f350*/  @P0 IMAD.MOV.U32 R13, RZ, RZ, R4 ;  /* 0x000000ffff0d0224 */ /* 0x000fc600078e0004 */
[----:B------:R-:W2:Y:S01]  /*1f360*/  LDL.LU R18, [R1+0x220] ;  /* 0x0002200001127983 */ /* 0x000ea20000300800 */
[----:B------:R-:W-:Y:S01]  /*1f370*/  @!P3 IMAD.MOV R11, RZ, RZ, -R11 ;  /* 0x000000ffff0bb224 */ /* 0x000fe200078e0a0b */
[----:B------:R-:W-:Y:S02]  /*1f380*/  ISETP.GT.U32.AND P3, PT, R9, R22, PT ;  /* 0x000000160900720c */ /* 0x000fe40003f64070 */
[----:B------:R1:W2:Y:S02]  /*1f390*/  @P0 LDG.E.U8 R32, desc[UR20][R12.64] ;  /* 0x000000140c200981 */ /* 0x0002a4000c1e1100 */
[----:B------:R-:W-:-:S05]  /*1f3a0*/  SEL R11, R47, R11, !P1 ;  /* 0x0000000b2f0b7207 */ /* 0x000fca0004800000 */
[----:B0-----:R-:W-:Y:S01]  /*1f3b0*/  IMAD R11, R11, UR4, RZ ;  /* 0x000000040b0b7c24 */ /* 0x001fe2000f8e02ff */
[----:B------:R-:W0:Y:S03]  /*1f3c0*/  LDCU UR4, c[0x0][0x3b0] ;  /* 0x00007600ff0477ac */ /* 0x000e260008000800 */
[----:B------:R-:W-:Y:S01]  /*1f3d0*/  @!P3 IMAD.IADD R22, R22, 0x1, -R9 ;  /* 0x000000011616b824 */ /* 0x000fe200078e0a09 */
[C---:B---3--:R-:W-:Y:S02]  /*1f3e0*/  ISETP.GT.U32.AND P5, PT, R9.reuse, R21, PT ;  /* 0x000000150900720c */ /* 0x048fe40003fa4070 */
[----:B--2---:R-:W-:-:S11]  /*1f3f0*/  ISETP.GT.U32.AND P2, PT, R9, R23, PT ;  /* 0x000000170900720c */ /* 0x004fd60003f44070 */
[--C-:B------:R-:W-:Y:S01]  /*1f400*/  @!P5 IMAD.IADD R21, R21, 0x1, -R9.reuse ;  /* 0x000000011515d824 */ /* 0x100fe200078e0a09 */
[C---:B----4-:R-:W-:Y:S02]  /*1f410*/  IADD3 R4, P5, PT, R14.reuse, R8, RZ ;  /* 0x000000080e047210 */ /* 0x050fe40007fbe0ff */
[----:B------:R-:W-:Y:S02]  /*1f420*/  ISETP.GT.U32.AND P6, PT, R9, R20, PT ;  /* 0x000000140900720c */ /* 0x000fe40003fc4070 */
[----:B------:R-:W-:Y:S01]  /*1f430*/  LEA.HI.X.SX32 R15, R14, R5, 0x1, P5 ;  /* 0x000000050e0f7211 */ /* 0x000fe200028f0eff */
[----:B------:R2:W-:Y:S01]  /*1f440*/  STL [R1+0x590], R4 ;  /* 0x0005900401007387 */ /* 0x0005e20000100800 */
[----:B-1----:R-:W-:Y:S02]  /*1f450*/  @P0 IMAD.MOV.U32 R12, RZ, RZ, R4 ;  /* 0x000000ffff0c0224 */ /* 0x002fe400078e0004 */
[----:B------:R-:W-:Y:S01]  /*1f460*/  @!P2 IMAD.IADD R23, R23, 0x1, -R9 ;  /* 0x000000011717a824 */ /* 0x000fe200078e0a09 */
[----:B------:R-:W-:Y:S01]  /*1f470*/  ISETP.GT.U32.AND P2, PT, R9, R21, PT ;  /* 0x000000150900720c */ /* 0x000fe20003f44070 */
[----:B------:R-:W-:-:S05]  /*1f480*/  @P0 IMAD.MOV.U32 R13, RZ, RZ, R15 ;  /* 0x000000ffff0d0224 */ /* 0x000fca00078e000f */
[----:B------:R-:W-:Y:S01]  /*1f490*/  @!P6 IMAD.IADD R20, R20, 0x1, -R9 ;  /* 0x000000011414e824 */ /* 0x000fe200078e0a09 */
[----:B------:R-:W-:Y:S01]  /*1f4a0*/  IADD3 R2, P6, PT, R11, R8, RZ ;  /* 0x000000080b027210 */ /* 0x000fe20007fde0ff */
[----:B------:R1:W3:Y:S01]  /*1f4b0*/  @P0 LDG.E.U8 R31, desc[UR20][R12.64] ;  /* 0x000000140c1f0981 */ /* 0x0002e2000c1e1100 */
[----:B------:R-:W-:-:S03]  /*1f4c0*/  ISETP.GE.AND P5, PT, R3, RZ, PT ;  /* 0x000000ff0300720c */ /* 0x000fc60003fa6270 */
[----:B------:R-:W4:Y:S04]  /*1f4d0*/  LDL R3, [R1+0x14f4] ;  /* 0x0014f40001037983 */ /* 0x000f280000100800 */
[----:B------:R0:W-:Y:S04]  /*1f4e0*/  STL [R1+0x58c], R15 ;  /* 0x00058c0f01007387 */ /* 0x0001e80000100800 */
[----:B--2---:R-:W2:Y:S01]  /*1f4f0*/  LDL R4, [R1+0x150c] ;  /* 0x00150c0001047983 */ /* 0x004ea20000100800 */
[----:B------:R-:W-:Y:S01]  /*1f500*/  LEA.HI.X.SX32 R11, R11, R5, 0x1, P6 ;  /* 0x000000050b0b7211 */ /* 0x000fe200030f0eff */
[----:B-1----:R-:W-:-:S02]  /*1f510*/  IMAD.MOV.U32 R12, RZ, RZ, R22 ;  /* 0x000000ffff0c7224 */ /* 0x002fc400078e0016 */
[----:B------:R-:W-:Y:S01]  /*1f520*/  STL [R1+0x5d0], R2 ;  /* 0x0005d00201007387 */ /* 0x000fe20000100800 */
[----:B------:R-:W-:-:S03]  /*1f530*/  @!P2 IMAD.IADD R21, R21, 0x1, -R9 ;  /* 0x000000011515a824 */ /* 0x000fc600078e0a09 */
[----:B------:R1:W-:Y:S04]  /*1f540*/  STL [R1+0x5cc], R11 ;  /* 0x0005cc0b01007387 */ /* 0x0003e80000100800 */
[----:B------:R-:W3:Y:S01]  /*1f550*/  LDL R22, [R1+0x153c] ;  /* 0x00153c0001167983 */ /* 0x000ee20000100800 */
[----:B0-----:R-:W-:Y:S02]  /*1f560*/  @P0 IMAD.MOV.U32 R15, RZ, RZ, R11 ;  /* 0x000000ffff0f0224 */ /* 0x001fe400078e000b */
[----:B-1----:R-:W-:Y:S02]  /*1f570*/  IMAD.MOV.U32 R11, RZ, RZ, R21 ;  /* 0x000000ffff0b7224 */ /* 0x002fe400078e0015 */
[----:B------:R-:W3:Y:S01]  /*1f580*/  LDL R21, [R1+0x1554] ;  /* 0x0015540001157983 */ /* 0x000ee20000100800 */
[----:B------:R-:W-:-:S02]  /*1f590*/  ISETP.GT.U32.AND P3, PT, R9, R19, PT ;  /* 0x000000130900720c */ /* 0x000fc40003f64070 */
[----:B------:R-:W-:Y:S01]  /*1f5a0*/  ISETP.GE.AND P6, PT, R93, RZ, PT ;  /* 0x000000ff5d00720c */ /* 0x000fe20003fc6270 */
[----:B------:R-:W-:Y:S01]  /*1f5b0*/  @!P5 IMAD.MOV R12, RZ, RZ, -R12 ;  /* 0x000000ffff0cd224 */ /* 0x000fe200078e0a0c */
[C---:B------:R-:W-:Y:S02]  /*1f5c0*/  ISETP.GT.U32.AND P5, PT, R9.reuse, R20, PT ;  /* 0x000000140900720c */ /* 0x040fe40003fa4070 */
[----:B------:R-:W-:-:S07]  /*1f5d0*/  ISETP.GT.U32.AND P2, PT, R9, R23, PT ;  /* 0x000000170900720c */ /* 0x000fce0003f44070 */
[----:B------:R-:W-:Y:S02]  /*1f5e0*/  @!P3 IMAD.IADD R19, R19, 0x1, -R9 ;  /* 0x000000011313b824 */ /* 0x000fe400078e0a09 */
[----:B------:R-:W-:-:S03]  /*1f5f0*/  @!P6 IMAD.MOV R11, RZ, RZ, -R11 ;  /* 0x000000ffff0be224 */ /* 0x000fc600078e0a0b */
[----:B------:R-:W-:Y:S02]  /*1f600*/  ISETP.GT.U32.AND P3, PT, R9, R19, PT ;  /* 0x000000130900720c */ /* 0x000fe40003f64070 */
[C---:B------:R-:W-:Y:S02]  /*1f610*/  SEL R12, R47.reuse, R12, !P1 ;  /* 0x0000000c2f0c7207 */ /* 0x040fe40004800000 */
[----:B------:R-:W-:Y:S02]  /*1f620*/  SEL R11, R47, R11, !P1 ;  /* 0x0000000b2f0b7207 */ /* 0x000fe40004800000 */
[----:B------:R-:W-:Y:S01]  /*1f630*/  ISETP.GT.U32.AND P6, PT, R9, R18, PT ;  /* 0x000000120900720c */ /* 0x000fe20003fc4070 */
[----:B------:R-:W-:Y:S01]  /*1f640*/  IMAD R13, R12, UR6, RZ ;  /* 0x000000060c0d7c24 */ /* 0x000fe2000f8e02ff */
[----:B------:R-:W-:Y:S01]  /*1f650*/  PRMT R29, RZ, 0x7610, R29 ;  /* 0x00007610ff1d7816 */ /* 0x000fe2000000001d */
[----:B------:R-:W-:Y:S01]  /*1f660*/  IMAD R12, R11, UR4, RZ ;  /* 0x000000040b0c7c24 */ /* 0x000fe2000f8e02ff */
[----:B------:R-:W-:Y:S01]  /*1f670*/  PRMT R30, RZ, 0x7610, R30 ;  /* 0x00007610ff1e7816 */ /* 0x000fe2000000001e */
[----:B------:R-:W-:Y:S01]  /*1f680*/  @!P5 IMAD.IADD R20, R20, 0x1, -R9 ;  /* 0x000000011414d824 */ /* 0x000fe200078e0a09 */
[----:B------:R-:W0:Y:S01]  /*1f690*/  LDCU UR4, c[0x0][0x3b0] ;  /* 0x00007600ff0477ac */ /* 0x000e220008000800 */
[----:B------:R-:W-:-:S02]  /*1f6a0*/  @P0 IMAD.MOV.U32 R14, RZ, RZ, R2 ;  /* 0x000000ffff0e0224 */ /* 0x000fc400078e0002 */
[----:B------:R-:W-:Y:S01]  /*1f6b0*/  @!P2 IMAD.IADD R23, R23, 0x1, -R9 ;  /* 0x000000011717a824 */ /* 0x000fe200078e0a09 */
[----:B------:R-:W-:Y:S01]  /*1f6c0*/  PRMT R27, RZ, 0x7610, R27 ;  /* 0x00007610ff1b7816 */ /* 0x000fe2000000001b */
[--C-:B------:R-:W-:Y:S01]  /*1f6d0*/  @!P3 IMAD.IADD R19, R19, 0x1, -R9.reuse ;  /* 0x000000011313b824 */ /* 0x100fe200078e0a09 */
[----:B------:R1:W3:Y:S01]  /*1f6e0*/  @P0 LDG.E.U8 R30, desc[UR20][R14.64] ;  /* 0x000000140e1e0981 */ /* 0x0002e2000c1e1100 */
[----:B------:R-:W-:Y:S01]  /*1f6f0*/  @!P6 IMAD.IADD R18, R18, 0x1, -R9 ;  /* 0x000000011212e824 */ /* 0x000fe200078e0a09 */
[----:B------:R-:W-:Y:S01]  /*1f700*/  IADD3 R2, P6, PT, R12, R8, RZ ;  /* 0x000000080c027210 */ /* 0x000fe20007fde0ff */
[----:B------:R-:W-:Y:S01]  /*1f710*/  IMAD.MOV.U32 R11, RZ, RZ, R23 ;  /* 0x000000ffff0b7224 */ /* 0x000fe200078e0017 */
[----:B------:R-:W-:Y:S02]  /*1f720*/  PRMT R26, RZ, 0x7610, R26 ;  /* 0x00007610ff1a7816 */ /* 0x000fe4000000001a */
[----:B------:R-:W-:Y:S02]  /*1f730*/  PRMT R25, RZ, 0x7610, R25 ;  /* 0x00007610ff197816 */ /* 0x000fe40000000019 */
[----:B------:R-:W-:Y:S01]  /*1f740*/  PRMT R28, RZ, 0x7610, R28 ;  /* 0x00007610ff1c7816 */ /* 0x000fe2000000001c */
[----:B------:R-:W0:Y:S01]  /*1f750*/  S2R R83, SR_TID.X ;  /* 0x0000000000537919 */ /* 0x000e220000002100 */
[----:B------:R-:W0:Y:S01]  /*1f760*/  LDCU UR6, c[0x0][0x3b0] ;  /* 0x00007600ff0677ac */ /* 0x000e220008000800 */
[----:B----4-:R-:W-:-:S02]  /*1f770*/  ISETP.GE.AND P2, PT, R3, RZ, PT ;  /* 0x000000ff0300720c */ /* 0x010fc40003f46270 */
[----:B------:R-:W-:Y:S02]  /*1f780*/  LEA.HI.X.SX32 R3, R12, R5, 0x1, P6 ;  /* 0x000000050c037211 */ /* 0x000fe400030f0eff */
[----:B--2---:R-:W-:Y:S02]  /*1f790*/  ISETP.GE.AND P5, PT, R4, RZ, PT ;  /* 0x000000ff0400720c */ /* 0x004fe40003fa6270 */
[----:B------:R-:W-:-:S04]  /*1f7a0*/  IADD3 R4, P3, PT, R13, R8, RZ ;  /* 0x000000080d047210 */ /* 0x000fc80007f7e0ff */
[----:B------:R-:W-:Y:S01]  /*1f7b0*/  LEA.HI.X.SX32 R13, R13, R5, 0x1, P3 ;  /* 0x000000050d0d7211 */ /* 0x000fe200018f0eff */
[----:B------:R-:W-:Y:S01]  /*1f7c0*/  @P0 IMAD.MOV.U32 R12, RZ, RZ, R4 ;  /* 0x000000ffff0c0224 */ /* 0x000fe200078e0004 */
[----:B------:R-:W-:Y:S01]  /*1f7d0*/  STL [R1+0x610], R4 ;  /* 0x0006100401007387 */ /* 0x000fe20000100800 */
[----:B------:R-:W-:-:S03]  /*1f7e0*/  ISETP.GT.U32.AND P3, PT, R9, R18, PT ;  /* 0x000000120900720c */ /* 0x000fc60003f64070 */
[----:B------:R-:W-:Y:S01]  /*1f7f0*/  STL [R1+0x650], R2 ;  /* 0x0006500201007387 */ /* 0x000fe20000100800 */
[----:B------:R-:W-:-:S03]  /*1f800*/  @!P2 IMAD.MOV R11, RZ, RZ, -R11 ;  /* 0x000000ffff0ba224 */ /* 0x000fc600078e0a0b */
[----:B------:R2:W-:Y:S04]  /*1f810*/  STL [R1+0x60c], R13 ;  /* 0x00060c0d01007387 */ /* 0x0005e80000100800 */
[----:B------:R4:W3:Y:S02]  /*1f820*/  @P0 LDG.E.U8 R24, desc[UR20][R12.64] ;  /* 0x000000140c180981 */ /* 0x0008e4000c1e1100 */
[----:B---3--:R-:W-:Y:S02]  /*1f830*/  ISETP.GE.AND P2, PT, R22, RZ, PT ;  /* 0x000000ff1600720c */ /* 0x008fe40003f46270 */
[----:B-1----:R-:W-:Y:S01]  /*1f840*/  SEL R14, R47, R11, !P1 ;  /* 0x0000000b2f0e7207 */ /* 0x002fe20004800000 */
[----:B----4-:R-:W-:Y:S02]  /*1f850*/  @P0 IMAD.MOV.U32 R12, RZ, RZ, R2 ;  /* 0x000000ffff0c0224 */ /* 0x010fe400078e0002 */
[----:B--2---:R-:W-:Y:S01]  /*1f860*/  @P0 IMAD.MOV.U32 R13, RZ, RZ, R3 ;  /* 0x000000ffff0d0224 */ /* 0x004fe200078e0003 */
[----:B------:R-:W-:-:S04]  /*1f870*/  ISETP.GE.AND P6, PT, R21, RZ, PT ;  /* 0x000000ff1500720c */ /* 0x000fc80003fc6270 */
[----:B------:R1:W2:Y:S01]  /*1f880*/  @P0 LDG.E.U8 R29, desc[UR20][R12.64] ;  /* 0x000000140c1d0981 */ /* 0x0002a2000c1e1100 */
[----:B------:R-:W-:Y:S02]  /*1f890*/  IMAD.MOV.U32 R11, RZ, RZ, R19 ;  /* 0x000000ffff0b7224 */ /* 0x000fe400078e0013 */
[----:B------:R-:W-:Y:S01]  /*1f8a0*/  IMAD R14, R14, UR5, RZ ;  /* 0x000000050e0e7c24 */ /* 0x000fe2000f8e02ff */
[----:B------:R-:W3:Y:S01]  /*1f8b0*/  LDCU UR5, c[0x0][0x3b0] ;  /* 0x00007600ff0577ac */ /* 0x000ee20008000800 */
[----:B-1----:R-:W-:-:S04]  /*1f8c0*/  IMAD.MOV.U32 R12, RZ, RZ, R20 ;  /* 0x000000ffff0c7224 */ /* 0x002fc800078e0014 */
[----:B------:R-:W-:Y:S02]  /*1f8d0*/  @!P5 IMAD.MOV R12, RZ, RZ, -R12 ;  /* 0x000000ffff0cd224 */ /* 0x000fe400078e0a0c */
[----:B------:R-:W-:Y:S02]  /*1f8e0*/  @!P3 IMAD.IADD R18, R18, 0x1, -R9 ;  /* 0x000000011212b824 */ /* 0x000fe400078e0a09 */
[----:B------:R-:W-:Y:S01]  /*1f8f0*/  @!P2 IMAD.MOV R11, RZ, RZ, -R11 ;  /* 0x000000ffff0ba224 */ /* 0x000fe200078e0a0b */
[C---:B------:R-:W-:Y:S01]  /*1f900*/  SEL R13, R47.reuse, R12, !P1 ;  /* 0x0000000c2f0d7207 */ /* 0x040fe20004800000 */
[----:B------:R-:W-:Y:S01]  /*1f910*/  IMAD.MOV.U32 R12, RZ, RZ, R18 ;  /* 0x000000ffff0c7224 */ /* 0x000fe200078e0012 */
[CC--:B------:R-:W-:Y:S01]  /*1f920*/  IADD3 R2, P2, PT, R14.reuse, R8.reuse, RZ ;  /* 0x000000080e027210 */ /* 0x0c0fe20007f5e0ff */
[----:B------:R1:W-:Y:S01]  /*1f930*/  STL [R1+0x64c], R3 ;  /* 0x00064c0301007387 */ /* 0x0003e20000100800 */
[----:B------:R-:W-:Y:S01]  /*1f940*/  SEL R11, R47, R11, !P1 ;  /* 0x0000000b2f0b7207 */ /* 0x000fe20004800000 */
[----:B------:R-:W-:Y:S01]  /*1f950*/  IMAD R13, R13, UR7, RZ ;  /* 0x000000070d0d7c24 */ /* 0x000fe2000f8e02ff */
[----:B0-----:R-:W-:Y:S01]  /*1f960*/  LOP3.LUT R83, R83, 0x7f, RZ, 0xc0, !PT ;  /* 0x0000007f53537812 */ /* 0x001fe200078ec0ff */
[----:B------:R-:W-:Y:S01]  /*1f970*/  @!P6 IMAD.MOV R12, RZ, RZ, -R12 ;  /* 0x000000ffff0ce224 */ /* 0x000fe200078e0a0c */
[-C--:B-1----:R-:W-:Y:S01]  /*1f980*/  LEA.HI.X.SX32 R3, R14, R5.reuse, 0x1, P2 ;  /* 0x000000050e037211 */ /* 0x082fe200010f0eff */
[----:B------:R-:W-:Y:S01]  /*1f990*/  IMAD R11, R11, UR4, RZ ;  /* 0x000000040b0b7c24 */ /* 0x000fe2000f8e02ff */
[----:B------:R-:W-:Y:S01]  /*1f9a0*/  IADD3 R16, P2, PT, R13, R8, RZ ;  /* 0x000000080d107210 */ /* 0x000fe20007f5e0ff */
[----:B------:R-:W-:Y:S01]  /*1f9b0*/  @P0 IMAD.MOV.U32 R14, RZ, RZ, R2 ;  /* 0x000000ffff0e0224 */ /* 0x000fe200078e0002 */
[----:B------:R-:W-:Y:S01]  /*1f9c0*/  SEL R12, R47, R12, !P1 ;  /* 0x0000000c2f0c7207 */ /* 0x000fe20004800000 */
[----:B------:R-:W-:Y:S01]  /*1f9d0*/  @P0 IMAD.MOV.U32 R15, RZ, RZ, R3 ;  /* 0x000000ffff0f0224 */ /* 0x000fe200078e0003 */
[----:B------:R-:W-:Y:S01]  /*1f9e0*/  LEA.HI.X.SX32 R17, R13, R5, 0x1, P2 ;  /* 0x000000050d117211 */ /* 0x000fe200010f0eff */
[----:B------:R0:W-:Y:S01]  /*1f9f0*/  STL [R1+0x690], R2 ;  /* 0x0006900201007387 */ /* 0x0001e20000100800 */
[----:B------:R-:W-:Y:S01]  /*1fa00*/  VIADD R4, R64, 0xbe ;  /* 0x000000be40047836 */ /* 0x000fe20000000000 */
[----:B------:R-:W-:Y:S01]  /*1fa10*/  LOP3.LUT R79, R83, 0x60, RZ, 0x3c, !PT ;  /* 0x00000060534f7812 */ /* 0x000fe200078e3cff */
[----:B------:R-:W1:Y:S01]  /*1fa20*/  LDCU UR4, c[0x0][0x3b0] ;  /* 0x00007600ff0477ac */ /* 0x000e620008000800 */
[----:B------:R3:W4:Y:S01]  /*1fa30*/  @P0 LDG.E.U8 R27, desc[UR20][R14.64] ;  /* 0x000000140e1b0981 */ /* 0x000722000c1e1100 */
[----:B------:R-:W-:Y:S01]  /*1fa40*/  @P0 IMAD.MOV.U32 R13, RZ, RZ, R17 ;  /* 0x000000ffff0d0224 */ /* 0x000fe200078e0011 */
[----:B------:R-:W1:Y:S01]  /*1fa50*/  LDCU UR7, c[0x0][0x3b0] ;  /* 0x00007600ff0777ac */ /* 0x000e620008000800 */
[----:B0-----:R-:W-:Y:S01]  /*1fa60*/  IADD3 R2, P3, PT, R11, R8, RZ ;  /* 0x000000080b027210 */ /* 0x001fe20007f7e0ff */
[----:B------:R0:W-:Y:S01]  /*1fa70*/  STL [R1+0x68c], R3 ;  /* 0x00068c0301007387 */ /* 0x0001e20000100800 */
[----:B---3--:R-:W-:-:S03]  /*1fa80*/  IMAD R14, R12, UR5, RZ ;  /* 0x000000050c0e7c24 */ /* 0x008fc6000f8e02ff */
[----:B------:R3:W-:Y:S01]  /*1fa90*/  STL [R1+0x6d0], R16 ;  /* 0x0006d01001007387 */ /* 0x0007e20000100800 */
[----:B------:R-:W-:Y:S01]  /*1faa0*/  @P0 IMAD.MOV.U32 R12, RZ, RZ, R16 ;  /* 0x000000ffff0c0224 */ /* 0x000fe200078e0010 */
[----:B------:R-:W1:Y:S01]  /*1fab0*/  LDCU UR5, c[0x0][0x3b0] ;  /* 0x00007600ff0577ac */ /* 0x000e620008000800 */
[----:B0-----:R-:W-:-:S03]  /*1fac0*/  LEA.HI.X.SX32 R3, R11, R5, 0x1, P3 ;  /* 0x000000050b037211 */ /* 0x001fc600018f0eff */
[----:B------:R0:W2:Y:S01]  /*1fad0*/  @P0 LDG.E.U8 R26, desc[UR20][R12.64] ;  /* 0x000000140c1a0981 */ /* 0x0000a2000c1e1100 */
[----:B---3--:R-:W-:-:S03]  /*1fae0*/  IADD3 R16, P2, PT, R14, R8, RZ ;  /* 0x000000080e107210 */ /* 0x008fc60007f5e0ff */
[----:B------:R-:W-:Y:S01]  /*1faf0*/  STL [R1+0x718], R2 ;  /* 0x0007180201007387 */ /* 0x000fe20000100800 */
[----:B------:R-:W-:Y:S02]  /*1fb00*/  IABS R11, R4 ;  /* 0x00000004000b7213 */ /* 0x000fe40000000000 */
[----:B------:R-:W-:Y:S01]  /*1fb10*/  LEA.HI.X.SX32 R14, R14, R5, 0x1, P2 ;  /* 0x000000050e0e7211 */ /* 0x000fe200010f0eff */
[----:B0-----:R-:W-:Y:S02]  /*1fb20*/  @P0 IMAD.MOV.U32 R12, RZ, RZ, R2 ;  /* 0x000000ffff0c0224 */ /* 0x001fe400078e0002 */
[----:B------:R-:W-:Y:S01]  /*1fb30*/  @P0 IMAD.MOV.U32 R13, RZ, RZ, R3 ;  /* 0x000000ffff0d0224 */ /* 0x000fe200078e0003 */
[----:B------:R-:W-:Y:S01]  /*1fb40*/  STL [R1+0x6cc], R17 ;  /* 0x0006cc1101007387 */ /* 0x000fe20000100800 */
[----:B------:R-:W-:-:S03]  /*1fb50*/  IMAD.HI.U32 R15, R10, R11, RZ ;  /* 0x0000000b0a0f7227 */ /* 0x000fc600078e00ff */
[----:B------:R0:W3:Y:S04]  /*1fb60*/  @P0 LDG.E.U8 R25, desc[UR20][R12.64] ;  /* 0x000000140c190981 */ /* 0x0000e8000c1e1100 */
[----:B------:R1:W-:Y:S01]  /*1fb70*/  STL [R1+0x1344], R4 ;  /* 0x0013440401007387 */ /* 0x0003e20000100800 */
[----:B0-----:R-:W-:Y:S02]  /*1fb80*/  @P0 IMAD.MOV.U32 R12, RZ, RZ, R16 ;  /* 0x000000ffff0c0224 */ /* 0x001fe400078e0010 */
[----:B------:R-:W-:Y:S02]  /*1fb90*/  @P0 IMAD.MOV.U32 R13, RZ, RZ, R14 ;  /* 0x000000ffff0d0224 */ /* 0x000fe400078e000e */
[C---:B-1----:R-:W-:Y:S01]  /*1fba0*/  VIADD R4, R64.reuse, 0xbf ;  /* 0x000000bf40047836 */ /* 0x042fe20000000000 */
[----:B------:R0:W-:Y:S01]  /*1fbb0*/  STL [R1+0x714], R3 ;  /* 0x0007140301007387 */ /* 0x0001e20000100800 */
[----:B------:R-:W-:-:S02]  /*1fbc0*/  VIADD R2, R64, 0xc5 ;  /* 0x000000c540027836 */ /* 0x000fc40000000000 */
[----:B------:R-:W-:Y:S01]  /*1fbd0*/  IMAD.MOV R15, RZ, RZ, -R15 ;  /* 0x000000ffff0f7224 */ /* 0x000fe200078e0a0f */
[----:B------:R1:W2:Y:S01]  /*1fbe0*/  @P0 LDG.E.U8 R28, desc[UR20][R12.64] ;  /* 0x000000140c1c0981 */ /* 0x0002a2000c1e1100 */
[----:B0-----:R-:W-:-:S03]  /*1fbf0*/  VIADD R3, R64, 0xc4 ;  /* 0x000000c440037836 */ /* 0x001fc60000000000 */
[----:B------:R-:W-:Y:S01]  /*1fc00*/  STL [R1+0x758], R16 ;  /* 0x0007581001007387 */ /* 0x000fe20000100800 */
[----:B-1----:R-:W-:-:S03]  /*1fc10*/  IABS R12, R4 ;  /* 0x00000004000c7213 */ /* 0x002fc60000000000 */
[----:B------:R0:W-:Y:S01]  /*1fc20*/  STL [R1+0x754], R14 ;  /* 0x0007540e01007387 */ /* 0x0001e20000100800 */
[----:B------:R-:W-:Y:S01]  /*1fc30*/  IABS R13, R3 ;  /* 0x00000003000d7213 */ /* 0x000fe20000000000 */
[----:B------:R-:W-:Y:S02]  /*1fc40*/  IMAD R11, R9, R15, R11 ;  /* 0x0000000f090b7224 */ /* 0x000fe400078e020b */
[C---:B------:R-:W-:Y:S01]  /*1fc50*/  IMAD.HI.U32 R15, R10.reuse, R12, RZ ;  /* 0x0000000c0a0f7227 */ /* 0x040fe200078e00ff */
[----:B------:R1:W-:Y:S01]  /*1fc60*/  STL [R1+0x1340], R4 ;  /* 0x0013400401007387 */ /* 0x0003e20000100800 */
[----:B0-----:R-:W-:Y:S02]  /*1fc70*/  IABS R14, R2 ;  /* 0x00000002000e7213 */ /* 0x001fe40000000000 */
[----:B------:R-:W-:Y:S01]  /*1fc80*/  IMAD.HI.U32 R16, R10, R13, RZ ;  /* 0x0000000d0a107227 */ /* 0x000fe200078e00ff */
[----:B------:R0:W-:Y:S03]  /*1fc90*/  STL [R1+0x1350], R3 ;  /* 0x0013500301007387 */ /* 0x0001e60000100800 */
[----:B------:R-:W-:-:S02]  /*1fca0*/  IMAD.MOV R15, RZ, RZ, -R15 ;  /* 0x000000ffff0f7224 */ /* 0x000fc400078e0a0f */
[----:B-1----:R-:W-:Y:S02]  /*1fcb0*/  VIADD R4, R64, 0xc6 ;  /* 0x000000c640047836 */ /* 0x002fe40000000000 */
[----:B------:R-:W-:Y:S01]  /*1fcc0*/  IMAD.HI.U32 R17, R10, R14, RZ ;  /* 0x0000000e0a117227 */ /* 0x000fe200078e00ff */
[----:B------:R1:W-:Y:S03]  /*1fcd0*/  STL [R1+0x1354], R2 ;  /* 0x0013540201007387 */ /* 0x0003e60000100800 */
[----:B------:R-:W-:Y:S02]  /*1fce0*/  IMAD.MOV R16, RZ, RZ, -R16 ;  /* 0x000000ffff107224 */ /* 0x000fe400078e0a10 */
[----:B0-----:R-:W-:Y:S02]  /*1fcf0*/  VIADD R3, R64, 0xc7 ;  /* 0x000000c740037836 */ /* 0x001fe40000000000 */
[----:B------:R-:W-:Y:S01]  /*1fd00*/  IMAD R12, R9, R15, R12 ;  /* 0x0000000f090c7224 */ /* 0x000fe200078e020c */
[----:B------:R-:W-:Y:S01]  /*1fd10*/  IABS R15, R4 ;  /* 0x00000004000f7213 */ /* 0x000fe20000000000 */
[----:B------:R-:W-:-:S02]  /*1fd20*/  IMAD.MOV R17, RZ, RZ, -R17 ;  /* 0x000000ffff117224 */ /* 0x000fc400078e0a11 */
[----:B-1----:R-:W-:Y:S02]  /*1fd30*/  VIADD R2, R64, 0xcc ;  /* 0x000000cc40027836 */ /* 0x002fe40000000000 */
[C---:B------:R-:W-:Y:S01]  /*1fd40*/  IMAD R13, R9.reuse, R16, R13 ;  /* 0x00000010090d7224 */ /* 0x040fe200078e020d */
[----:B------:R-:W-:Y:S01]  /*1fd50*/  IABS R16, R3 ;  /* 0x0000000300107213 */ /* 0x000fe20000000000 */
[----:B------:R-:W-:Y:S01]  /*1fd60*/  IMAD R14, R9, R17, R14 ;  /* 0x00000011090e7224 */ /* 0x000fe200078e020e */
[----:B------:R-:W-:Y:S01]  /*1fd70*/  IABS R17, R2 ;  /* 0x0000000200117213 */ /* 0x000fe20000000000 */
[C---:B------:R-:W-:Y:S01]  /*1fd80*/  IMAD.HI.U32 R18, R10.reuse, R15, RZ ;  /* 0x0000000f0a127227 */ /* 0x040fe200078e00ff */
[----:B------:R-:W-:Y:S03]  /*1fd90*/  STL [R1+0x1728], R11 ;  /* 0x0017280b01007387 */ /* 0x000fe60000100800 */
[C---:B------:R-:W-:Y:S01]  /*1fda0*/  IMAD.HI.U32 R19, R10.reuse, R16, RZ ;  /* 0x000000100a137227 */ /* 0x040fe200078e00ff */
[----:B------:R-:W-:Y:S03]  /*1fdb0*/  STL [R1+0x1790], R11 ;  /* 0x0017900b01007387 */ /* 0x000fe60000100800 */
[----:B------:R-:W-:Y:S01]  /*1fdc0*/  IMAD.MOV R18, RZ, RZ, -R18 ;  /* 0x000000ffff127224 */ /* 0x000fe200078e0a12 */
[----:B------:R-:W-:Y:S01]  /*1fdd0*/  STL [R1+0x172c], R12 ;  /* 0x00172c0c01007387 */ /* 0x000fe20000100800 */
[----:B------:R-:W-:-:S03]  /*1fde0*/  IMAD.HI.U32 R20, R10, R17, RZ ;  /* 0x000000110a147227 */ /* 0x000fc600078e00ff */
[----:B------:R-:W-:Y:S01]  /*1fdf0*/  STL [R1+0x1778], R12 ;  /* 0x0017780c01007387 */ /* 0x000fe20000100800 */
[----:B------:R-:W-:-:S03]  /*1fe00*/  IMAD.MOV R19, RZ, RZ, -R19 ;  /* 0x000000ffff137224 */ /* 0x000fc600078e0a13 */
[----:B------:R-:W-:Y:S01]  /*1fe10*/  STL [R1+0x1730], R13 ;  /* 0x0017300d01007387 */ /* 0x000fe20000100800 */
[----:B------:R-:W-:-:S03]  /*1fe20*/  IMAD R15, R9, R18, R15 ;  /* 0x00000012090f7224 */ /* 0x000fc600078e020f */
[----:B------:R-:W-:Y:S01]  /*1fe30*/  STL [R1+0x1734], R14 ;  /* 0x0017340e01007387 */ /* 0x000fe20000100800 */
[----:B------:R-:W-:-:S03]  /*1fe40*/  IMAD.MOV R20, RZ, RZ, -R20 ;  /* 0x000000ffff147224 */ /* 0x000fc600078e0a14 */
[----:B------:R-:W-:Y:S01]  /*1fe50*/  STL [R1+0x1760], R14 ;  /* 0x0017600e01007387 */ /* 0x000fe20000100800 */
[----:B------:R-:W-:-:S03]  /*1fe60*/  IMAD R16, R9, R19, R16 ;  /* 0x0000001309107224 */ /* 0x000fc600078e0210 */
[----:B------:R-:W-:Y:S01]  /*1fe70*/  STL [R1+0x177c], R14 ;  /* 0x00177c0e01007387 */ /* 0x000fe20000100800 */
[----:B------:R-:W-:-:S03]  /*1fe80*/  IMAD R17, R9, R20, R17 ;  /* 0x0000001409117224 */ /* 0x000fc600078e0211 */
[----:B------:R0:W-:Y:S04]  /*1fe90*/  STL [R1+0x1348], R4 ;  /* 0x0013480401007387 */ /* 0x0001e80000100800 */
[----:B------:R1:W-:Y:S04]  /*1fea0*/  STL [R1+0x134c], R3 ;  /* 0x00134c0301007387 */ /* 0x0003e80000100800 */
[----:B------:R1:W-:Y:S01]  /*1feb0*/  STL [R1+0x1360], R2 ;  /* 0x0013600201007387 */ /* 0x0003e20000100800 */
[----:B0-----:R-:W-:-:S03]  /*1fec0*/  VIADD R4, R64, 0xcd ;  /* 0x000000cd40047836 */ /* 0x001fc60000000000 */
[----:B------:R-:W-:Y:S01]  /*1fed0*/  STL [R1+0x1738], R15 ;  /* 0x0017380f01007387 */ /* 0x000fe20000100800 */
[----:B-1----:R-:W-:-:S03]  /*1fee0*/  VIADD R3, R64, 0xce ;  /* 0x000000ce40037836 */ /* 0x002fc60000000000 */
[----:B------:R-:W-:Y:S01]  /*1fef0*/  STL [R1+0x1764], R15 ;  /* 0x0017640f01007387 */ /* 0x000fe20000100800 */
[----:B------:R-:W-:-:S03]  /*1ff00*/  VIADD R2, R64, 0xcf ;  /* 0x000000cf40027836 */ /* 0x000fc60000000000 */
[----:B------:R-:W-:Y:S04]  /*1ff10*/  STL [R1+0x1780], R15 ;  /* 0x0017800f01007387 */ /* 0x000fe80000100800 */
[----:B------:R-:W-:Y:S04]  /*1ff20*/  STL [R1+0x1744], R16 ;  /* 0x0017441001007387 */ /* 0x000fe80000100800 */
[----:B------:R-:W-:Y:S04]  /*1ff30*/  STL [R1+0x1784], R16 ;  /* 0x0017841001007387 */ /* 0x000fe80000100800 */
[----:B------:R-:W-:Y:S04]  /*1ff40*/  STL [R1+0x1748], R17 ;  /* 0x0017481101007387 */ /* 0x000fe80000100800 */
[----:B------:R0:W-:Y:S04]  /*1ff50*/  STL [R1+0x1358], R4 ;  /* 0x0013580401007387 */ /* 0x0001e80000100800 */
[----:B------:R1:W-:Y:S04]  /*1ff60*/  STL [R1+0x135c], R3 ;  /* 0x00135c0301007387 */ /* 0x0003e80000100800 */
[----:B------:R0:W-:Y:S04]  /*1ff70*/  STL [R1+0x1364], R2 ;  /* 0x0013640201007387 */ /* 0x0001e80000100800 */
[----:B------:R-:W2:Y:S04]  /*1ff80*/  LDL.LU R84, [R1+0x6a8] ;  /* 0x0006a80001547983 */ /* 0x000ea80000300800 */
[----:B------:R-:W3:Y:S04]  /*1ff90*/  LDL.LU R85, [R1+0x6a4] ;  /* 0x0006a40001557983 */ /* 0x000ee80000300800 */
[----:B------:R-:W4:Y:S04]  /*1ffa0*/  LDL.LU R86, [R1+0x660] ;  /* 0x0006600001567983 */ /* 0x000f280000300800 */
[----:B------:R-:W4:Y:S01]  /*1ffb0*/  LDL.LU R87, [R1+0x658] ;  /* 0x0006580001577983 */ /* 0x000f220000300800 */
[----:B------:R-:W-:-:S03]  /*1ffc0*/  IABS R18, R4 ;  /* 0x0000000400127213 */ /* 0x000fc60000000000 */
[----:B------:R-:W4:Y:S04]  /*1ffd0*/  LDL.LU R88, [R1+0x618] ;  /* 0x0006180001587983 */ /* 0x000f280000300800 */
[----:B------:R-:W4:Y:S04]  /*1ffe0*/  LDL.LU R89, [R1+0x614] ;  /* 0x0006140001597983 */ /* 0x000f280000300800 */
[----:B------:R-:W4:Y:S04]  /*1fff0*/  LDL.LU R90, [R1+0x5a8] ;  /* 0x0005a800015a7983 */ /* 0x000f280000300800 */
[----:B------:R-:W4:Y:S04]  /*20000*/  LDL.LU R91, [R1+0x5a0] ;  /* 0x0005a000015b7983 */ /* 0x000f280000300800 */
[----:B0-----:R-:W4:Y:S01]  /*20010*/  LDL.LU R4, [R1+0x560] ;  /* 0x0005600001047983 */ /* 0x001f220000300800 */
[----:B------:R-:W-:-:S04]  /*20020*/  IMAD.HI.U32 R21, R10, R18, RZ ;  /* 0x000000120a157227 */ /* 0x000fc800078e00ff */
[----:B------:R-:W-:Y:S01]  /*20030*/  IMAD.MOV R21, RZ, RZ, -R21 ;  /* 0x000000ffff157224 */ /* 0x000fe200078e0a15 */
[----:B------:R-:W-:Y:S01]  /*20040*/  IABS R19, R2 ;  /* 0x0000000200137213 */ /* 0x000fe20000000000 */
[C---:B------:R-:W-:Y:S02]  /*20050*/  VIADD R11, R64.reuse, 0xd4 ;  /* 0x000000d4400b7836 */ /* 0x040fe40000000000 */
[----:B------:R-:W-:Y:S01]  /*20060*/  IMAD R18, R9, R21, R18 ;  /* 0x0000001509127224 */ /* 0x000fe200078e0212 */
[----:B------:R-:W-:Y:S01]  /*20070*/  IABS R20, R3 ;  /* 0x0000000300147213 */ /* 0x000fe20000000000 */
[C---:B-1----:R-:W-:Y:S02]  /*20080*/  VIADD R3, R64.reuse, 0xd5 ;  /* 0x000000d540037836 */ /* 0x042fe40000000000 */
[----:B------:R-:W-:Y:S01]  /*20090*/  VIADD R2, R64, 0xd6 ;  /* 0x000000d640027836 */ /* 0x000fe20000000000 */
[----:B------:R-:W-:Y:S01]  /*200a0*/  STL [R1+0x1768], R18 ;  /* 0x0017681201007387 */ /* 0x000fe20000100800 */
[----:B------:R-:W-:-:S03]  /*200b0*/  IMAD.HI.U32 R23, R10, R19, RZ ;  /* 0x000000130a177227 */ /* 0x000fc600078e00ff */
[----:B------:R-:W-:Y:S01]  /*200c0*/  STL [R1+0x1368], R11 ;  /* 0x0013680b01007387 */ /* 0x000fe20000100800 */
[----:B------:R-:W-:Y:S01]  /*200d0*/  IMAD.HI.U32 R22, R10, R20, RZ ;  /* 0x000000140a167227 */ /* 0x000fe200078e00ff */
[----:B------:R-:W-:Y:S02]  /*200e0*/  IABS R21, R3 ;  /* 0x0000000300157213 */ /* 0x000fe40000000000 */
[----:B------:R-:W4:Y:S01]  /*200f0*/  LDL.LU R92, [R1+0x558] ;  /* 0x00055800015c7983 */ /* 0x000f220000300800 */
[----:B------:R-:W-:-:S03]  /*20100*/  IMAD.MOV R23, RZ, RZ, -R23 ;  /* 0x000000ffff177224 */ /* 0x000fc600078e0a17 */
[----:B------:R0:W-:Y:S04]  /*20110*/  STL [R1+0x136c], R3 ;  /* 0x00136c0301007387 */ /* 0x0001e80000100800 */
[----:B------:R1:W-:Y:S01]  /*20120*/  STL [R1+0x1370], R2 ;  /* 0x0013700201007387 */ /* 0x0003e20000100800 */
[----:B------:R-:W-:Y:S02]  /*20130*/  IMAD.MOV R22, RZ, RZ, -R22 ;  /* 0x000000ffff167224 */ /* 0x000fe400078e0a16 */
[----:B------:R-:W-:Y:S01]  /*20140*/  IMAD R19, R9, R23, R19 ;  /* 0x0000001709137224 */ /* 0x000fe200078e0213 */
[----:B0-----:R-:W4:Y:S01]  /*20150*/  LDL.LU R3, [R1+0x518] ;  /* 0x0005180001037983 */ /* 0x001f220000300800 */
[----:B------:R-:W-:-:S03]  /*20160*/  IABS R23, R2 ;  /* 0x0000000200177213 */ /* 0x000fc60000000000 */
[----:B------:R-:W4:Y:S01]  /*20170*/  LDL.LU R93, [R1+0x4e8] ;  /* 0x0004e800015d7983 */ /* 0x000f220000300800 */
[----:B------:R-:W-:Y:S01]  /*20180*/  IMAD R20, R9, R22, R20 ;  /* 0x0000001609147224 */ /* 0x000fe200078e0214 */
[----:B------:R-:W-:Y:S01]  /*20190*/  IABS R22, R11 ;  /* 0x0000000b00167213 */ /* 0x000fe20000000000 */
[----:B------:R-:W-:-:S04]  /*201a0*/  IMAD.HI.U32 R11, R10, R21, RZ ;  /* 0x000000150a0b7227 */ /* 0x000fc800078e00ff */
[----:B-1----:R-:W-:-:S04]  /*201b0*/  IMAD.HI.U32 R2, R10, R23, RZ ;  /* 0x000000170a027227 */ /* 0x002fc800078e00ff */
[----:B------:R-:W-:Y:S02]  /*201c0*/  IMAD.MOV R12, RZ, RZ, -R11 ;  /* 0x000000ffff0c7224 */ /* 0x000fe400078e0a0b */
[----:B------:R-:W-:Y:S02]  /*201d0*/  IMAD.MOV R11, RZ, RZ, -R2 ;  /* 0x000000ffff0b7224 */ /* 0x000fe400078e0a02 */
[----:B------:R-:W4:Y:S04]  /*201e0*/  LDL.LU R2, [R1+0x4a8] ;  /* 0x0004a80001027983 */ /* 0x000f280000300800 */
[----:B------:R-:W4:Y:S04]  /*201f0*/  LDL.LU R70, [R1+0x4a0] ;  /* 0x0004a00001467983 */ /* 0x000f280000300800 */
[----:B--2---:R-:W-:Y:S04]  /*20200*/  STS.U8 [R79+UR9+0x1300], R84 ;  /* 0x001300544f007988 */ /* 0x004fe80008000009 */
[----:B---3--:R-:W-:Y:S04]  /*20210*/  STS.U8 [R79+UR9+0x5300], R85 ;  /* 0x005300554f007988 */ /* 0x008fe80008000009 */
[----:B----4-:R-:W-:Y:S04]  /*20220*/  STS.U8 [R79+UR9+0x1700], R86 ;  /* 0x001700564f007988 */ /* 0x010fe80008000009 */
[----:B------:R-:W-:Y:S04]  /*20230*/  STS.U8 [R79+UR9+0x5700], R87 ;  /* 0x005700574f007988 */ /* 0x000fe80008000009 */
[----:B------:R-:W-:Y:S04]  /*20240*/  STS.U8 [R79+UR9+0x1b00], R88 ;  /* 0x001b00584f007988 */ /* 0x000fe80008000009 */
[----:B------:R-:W-:Y:S04]  /*20250*/  STS.U8 [R79+UR9+0x5b00], R89 ;  /* 0x005b00594f007988 */ /* 0x000fe80008000009 */
[----:B------:R-:W-:Y:S04]  /*20260*/  STS.U8 [R79+UR9+0x1f00], R90 ;  /* 0x001f005a4f007988 */ /* 0x000fe80008000009 */
[----:B------:R-:W-:Y:S04]  /*20270*/  STS.U8 [R79+UR9+0x5f00], R91 ;  /* 0x005f005b4f007988 */ /* 0x000fe80008000009 */
[----:B------:R0:W-:Y:S04]  /*20280*/  STS.U8 [R79+UR9+0x2300], R4 ;  /* 0x002300044f007988 */ /* 0x0001e80008000009 */
[----:B0-----:R-:W2:Y:S04]  /*20290*/  LDL.LU R4, [R1+0x468] ;  /* 0x0004680001047983 */ /* 0x001ea80000300800 */
[----:B------:R-:W3:Y:S04]  /*202a0*/  LDL.LU R71, [R1+0x464] ;  /* 0x0004640001477983 */ /* 0x000ee80000300800 */
[----:B------:R-:W4:Y:S04]  /*202b0*/  LDL.LU R72, [R1+0x458] ;  /* 0x0004580001487983 */ /* 0x000f280000300800 */
[----:B------:R-:W3:Y:S04]  /*202c0*/  LDL.LU R73, [R1+0x454] ;  /* 0x0004540001497983 */ /* 0x000ee80000300800 */
[----:B------:R-:W4:Y:S04]  /*202d0*/  LDL.LU R74, [R1+0x420] ;  /* 0x00042000014a7983 */ /* 0x000f280000300800 */
[----:B------:R-:W4:Y:S04]  /*202e0*/  LDL.LU R75, [R1+0x128] ;  /* 0x00012800014b7983 */ /* 0x000f280000300800 */
[----:B------:R-:W4:Y:S04]  /*202f0*/  LDL.LU R76, [R1+0x3f4] ;  /* 0x0003f400014c7983 */ /* 0x000f280000300800 */
[----:B------:R-:W-:Y:S04]  /*20300*/  STS.U8 [R79+UR9+0x6300], R92 ;  /* 0x0063005c4f007988 */ /* 0x000fe80008000009 */
[----:B------:R-:W4:Y:S04]  /*20310*/  LDL.LU R77, [R1+0x3c8] ;  /* 0x0003c800014d7983 */ /* 0x000f280000300800 */
[----:B------:R0:W-:Y:S04]  /*20320*/  STS.U8 [R79+UR9+0x2700], R3 ;  /* 0x002700034f007988 */ /* 0x0001e80008000009 */
[----:B------:R-:W4:Y:S04]  /*20330*/  LDL.LU R78, [R1+0x3bc] ;  /* 0x0003bc00014e7983 */ /* 0x000f280000300800 */
        /* <DEDUP_REMOVED lines=17> */
[----:B0-----:R-:W4:Y:S04]  /*20450*/  LDL.LU R2, [R1+0x598] ;  /* 0x0005980001027983 */ /* 0x001f280000300800 */
[----:B------:R-:W-:Y:S04]  /*20460*/  STS.U8 [R79+UR9+0x6b00], R70 ;  /* 0x006b00464f007988 */ /* 0x000fe80008000009 */
[----:B--2---:R0:W-:Y:S04]  /*20470*/  STS.U8 [R79+UR9+0x2f00], R4 ;  /* 0x002f00044f007988 */ /* 0x0041e80008000009 */
[----:B0-----:R-:W2:Y:S01]  /*20480*/  LDL.LU R4, [R1+0x594] ;  /* 0x0005940001047983 */ /* 0x001ea20000300800 */
[----:B------:R-:W-:-:S03]  /*20490*/  IMAD R23, R9, R11, R23 ;  /* 0x0000000b09177224 */ /* 0x000fc600078e0217 */
[----:B---3--:R-:W-:Y:S01]  /*204a0*/  STS.U8 [R79+UR9+0x6f00], R71 ;  /* 0x006f00474f007988 */ /* 0x008fe20008000009 */
[----:B------:R-:W-:-:S03]  /*204b0*/  LOP3.LUT R11, R7, 0x70, RZ, 0x3c, !PT ;  /* 0x00000070070b7812 */ /* 0x000fc600078e3cff */
[----:B----4-:R-:W-:Y:S04]  /*204c0*/  STS.U8 [R79+UR9+0x3300], R72 ;  /* 0x003300484f007988 */ /* 0x010fe80008000009 */
        /* <DEDUP_REMOVED lines=8> */
[----:B------:R1:W-:Y:S04]  /*20550*/  STS.U8 [R11+UR9+0x4380], R93 ;  /* 0x0043805d0b007988 */ /* 0x0003e80008000009 */
[----:B------:R-:W-:Y:S04]  /*20560*/  STS.U8 [R11+UR9+0x780], R81 ;  /* 0x000780510b007988 */ /* 0x000fe80008000009 */
[----:B------:R-:W-:Y:S04]  /*20570*/  STS.U8 [R11+UR9+0x4780], R82 ;  /* 0x004780520b007988 */ /* 0x000fe80008000009 */
        /* <DEDUP_REMOVED lines=10> */
[----:B-1----:R-:W4:Y:S04]  /*20620*/  LDL.LU R93, [R1+0x520] ;  /* 0x00052000015d7983 */ /* 0x002f280000300800 */
[----:B------:R-:W-:Y:S04]  /*20630*/  STS.U8 [R11+UR9+0x5b80], R92 ;  /* 0x005b805c0b007988 */ /* 0x000fe80008000009 */
        /* <DEDUP_REMOVED lines=12> */
[----:B--2---:R0:W-:Y:S04]  /*20700*/  STS.U8 [R11+UR9+0x5f80], R4 ;  /* 0x005f80040b007988 */ /* 0x0041e80008000009 */
[----:B0-----:R-:W2:Y:S04]  /*20710*/  LDL.LU R4, [R1+0x3c0] ;  /* 0x0003c00001047983 */ /* 0x001ea80000300800 */
[----:B------:R-:W2:Y:S04]  /*20720*/  LDL.LU R80, [R1+0x3b4] ;  /* 0x0003b40001507983 */ /* 0x000ea80000300800 */
[----:B---3--:R0:W-:Y:S04]  /*20730*/  STS.U8 [R11+UR9+0x2380], R3 ;  /* 0x002380030b007988 */ /* 0x0081e80008000009 */
        /* <DEDUP_REMOVED lines=8> */
[----:B----4-:R0:W-:Y:S04]  /*207c0*/  STS.U8 [R11+UR9+0x6380], R93 ;  /* 0x0063805d0b007988 */ /* 0x0101e80008000009 */
[----:B------:R-:W4:Y:S04]  /*207d0*/  LDL.LU R88, [R1+0x274] ;  /* 0x0002740001587983 */ /* 0x000f280000300800 */
[----:B------:R-:W4:Y:S04]  /*207e0*/  LDL.LU R89, [R1+0x244] ;  /* 0x0002440001597983 */ /* 0x000f280000300800 */
[----:B------:R-:W-:Y:S04]  /*207f0*/  STS.U8 [R11+UR9+0x2780], R70 ;  /* 0x002780460b007988 */ /* 0x000fe80008000009 */
[----:B------:R1:W-:Y:S04]  /*20800*/  STS.U8 [R11+UR9+0x6780], R2 ;  /* 0x006780020b007988 */ /* 0x0003e80008000009 */
[----:B------:R-:W-:Y:S04]  /*20810*/  STS.U8 [R11+UR9+0x2b80], R71 ;  /* 0x002b80470b007988 */ /* 0x000fe80008000009 */
[----:B------:R-:W-:Y:S04]  /*20820*/  STS.U8 [R11+UR9+0x6b80], R72 ;  /* 0x006b80480b007988 */ /* 0x000fe80008000009 */
[----:B------:R-:W-:Y:S04]  /*20830*/  STS.U8 [R11+UR9+0x2f80], R73 ;  /* 0x002f80490b007988 */ /* 0x000fe80008000009 */
[----:B------:R-:W-:Y:S04]  /*20840*/  STS.U8 [R11+UR9+0x6f80], R74 ;  /* 0x006f804a0b007988 */ /* 0x000fe80008000009 */
[----:B------:R-:W-:Y:S04]  /*20850*/  STS.U8 [R11+UR9+0x3380], R75 ;  /* 0x0033804b0b007988 */ /* 0x000fe80008000009 */
[----:B------:R-:W4:Y:S04]  /*20860*/  LDL.LU R90, [R1+0x228] ;  /* 0x00022800015a7983 */ /* 0x000f280000300800 */
[----:B------:R-:W-:Y:S04]  /*20870*/  STS.U8 [R11+UR9+0x7380], R76 ;  /* 0x0073804c0b007988 */ /* 0x000fe80008000009 */
[----:B------:R-:W4:Y:S04]  /*20880*/  LDL.LU R91, [R1+0x224] ;  /* 0x00022400015b7983 */ /* 0x000f280000300800 */
[----:B------:R-:W-:Y:S04]  /*20890*/  STS.U8 [R11+UR9+0x3780], R77 ;  /* 0x0037804d0b007988 */ /* 0x000fe80008000009 */
[----:B------:R-:W4:Y:S04]  /*208a0*/  LDL.LU R92, [R1+0x210] ;  /* 0x00021000015c7983 */ /* 0x000f280000300800 */
[----:B------:R-:W-:Y:S04]  /*208b0*/  STS.U8 [R11+UR9+0x7780], R78 ;  /* 0x0077804e0b007988 */ /* 0x000fe80008000009 */
[----:B0-----:R-:W4:Y:S04]  /*208c0*/  LDL.LU R93, [R1+0x20c] ;  /* 0x00020c00015d7983 */ /* 0x001f280000300800 */
[----:B------:R-:W-:Y:S04]  /*208d0*/  STS.U8 [R11+UR9+0x3b80], R79 ;  /* 0x003b804f0b007988 */ /* 0x000fe80008000009 */
[----:B-1----:R-:W4:Y:S04]  /*208e0*/  LDL.LU R2, [R1+0x200] ;  /* 0x0002000001027983 */ /* 0x002f280000300800 */
[----:B--2---:R0:W-:Y:S04]  /*208f0*/  STS.U8 [R11+UR9+0x7b80], R4 ;  /* 0x007b80040b007988 */ /* 0x0041e80008000009 */
[----:B0-----:R-:W2:Y:S04]  /*20900*/  LDL.LU R4, [R1+0x1f8] ;  /* 0x0001f80001047983 */ /* 0x001ea80000300800 */
[----:B------:R-:W-:Y:S04]  /*20910*/  STS.U8 [R11+UR9+0x3f80], R80 ;  /* 0x003f80500b007988 */ /* 0x000fe80008000009 */
[----:B---3--:R0:W-:Y:S04]  /*20920*/  STS.U8 [R11+UR9+0x7f80], R3 ;  /* 0x007f80030b007988 */ /* 0x0081e80008000009 */
[----:B------:R-:W-:Y:S04]  /*20930*/  STS.U8 [R7+UR9+0x8000], R81 ;  /* 0x0080005107007988 */ /* 0x000fe80008000009 */
[----:B0-----:R-:W3:Y:S04]  /*20940*/  LDL.LU R3, [R1+0x1f0] ;  /* 0x0001f00001037983 */ /* 0x001ee80000300800 */
[----:B------:R-:W3:Y:S04]  /*20950*/  LDL.LU R70, [R1+0x1e8] ;  /* 0x0001e80001467983 */ /* 0x000ee80000300800 */
[----:B------:R-:W3:Y:S04]  /*20960*/  LDL.LU R71, [R1+0x1e0] ;  /* 0x0001e00001477983 */ /* 0x000ee80000300800 */
[----:B------:R-:W-:Y:S04]  /*20970*/  STS.U8 [R7+UR9+0x8400], R82 ;  /* 0x0084005207007988 */ /* 0x000fe80008000009 */
[----:B------:R-:W-:Y:S04]  /*20980*/  STS.U8 [R7+UR9+0x8800], R83 ;  /* 0x0088005307007988 */ /* 0x000fe80008000009 */
[----:B------:R-:W-:Y:S04]  /*20990*/  STS.U8 [R7+UR9+0x8c00], R84 ;  /* 0x008c005407007988 */ /* 0x000fe80008000009 */
[----:B------:R-:W-:Y:S04]  /*209a0*/  STS.U8 [R7+UR9+0x9000], R85 ;  /* 0x0090005507007988 */ /* 0x000fe80008000009 */
[----:B------:R-:W3:Y:S04]  /*209b0*/  LDL.LU R72, [R1+0x1d4] ;  /* 0x0001d40001487983 */ /* 0x000ee80000300800 */
[----:B------:R-:W-:Y:S04]  /*209c0*/  STS.U8 [R7+UR9+0x9400], R86 ;  /* 0x0094005607007988 */ /* 0x000fe80008000009 */
[----:B------:R-:W3:Y:S04]  /*209d0*/  LDL.LU R73, [R1+0x1cc] ;  /* 0x0001cc0001497983 */ /* 0x000ee80000300800 */
[----:B------:R-:W-:Y:S04]  /*209e0*/  STS.U8 [R7+UR9+0x9800], R87 ;  /* 0x0098005707007988 */ /* 0x000fe80008000009 */
[----:B------:R-:W3:Y:S04]  /*209f0*/  LDL.LU R74, [R1+0x1c8] ;  /* 0x0001c800014a7983 */ /* 0x000ee80000300800 */
[----:B----4-:R0:W-:Y:S04]  /*20a00*/  STS.U8 [R7+UR9+0x9c00], R88 ;  /* 0x009c005807007988 */ /* 0x0101e80008000009 */
[----:B------:R-:W4:Y:S04]  /*20a10*/  LDL.LU R75, [R1+0x1c0] ;  /* 0x0001c000014b7983 */ /* 0x000f280000300800 */
[----:B------:R-:W-:Y:S04]  /*20a20*/  STS.U8 [R7+UR9+0xa000], R89 ;  /* 0x00a0005907007988 */ /* 0x000fe80008000009 */
        /* <DEDUP_REMOVED lines=11> */
[----:B------:R-:W4:Y:S04]  /*20ae0*/  LDL.LU R81, [R1+0x198] ;  /* 0x0001980001517983 */ /* 0x000f280000300800 */
[----:B--2---:R0:W-:Y:S04]  /*20af0*/  STS.U8 [R7+UR9+0xb800], R4 ;  /* 0x00b8000407007988 */ /* 0x0041e80008000009 */
[----:B0-----:R-:W2:Y:S04]  /*20b00*/  LDL.LU R4, [R1+0x194] ;  /* 0x0001940001047983 */ /* 0x001ea80000300800 */
[----:B------:R-:W2:Y:S04]  /*20b10*/  LDL.LU R82, [R1+0x190] ;  /* 0x0001900001527983 */ /* 0x000ea80000300800 */
        /* <DEDUP_REMOVED lines=10> */
[----:B---3--:R0:W-:Y:S04]  /*20bc0*/  STS.U8 [R7+UR9+0xbc00], R3 ;  /* 0x00bc000307007988 */ /* 0x0081e80008000009 */
[----:B------:R-:W-:Y:S04]  /*20bd0*/  STS.U8 [R7+UR9+0xc000], R70 ;  /* 0x00c0004607007988 */ /* 0x000fe80008000009 */
[----:B------:R-:W3:Y:S04]  /*20be0*/  LDL.LU R2, [R1+0x15c] ;  /* 0x00015c0001027983 */ /* 0x000ee80000300800 */
[----:B------:R-:W-:Y:S04]  /*20bf0*/  STS.U8 [R7+UR9+0xc400], R71 ;  /* 0x00c4004707007988 */ /* 0x000fe80008000009 */
[----:B0-----:R-:W3:Y:S04]  /*20c00*/  LDL.LU R3, [R1+0x158] ;  /* 0x0001580001037983 */ /* 0x001ee80000300800 */
[----:B------:R0:W-:Y:S04]  /*20c10*/  STS.U8 [R7+UR9+0xc800], R0 ;  /* 0x00c8000007007988 */ /* 0x0001e80008000009 */
[----:B0-----:R-:W3:Y:S04]  /*20c20*/  LDL.LU R0, [R1+0x1800] ;  /* 0x0018000001007983 */ /* 0x001ee80000300800 */
[----:B------:R-:W-:Y:S04]  /*20c30*/  STS.U8 [R7+UR9+0xcc00], R72 ;  /* 0x00cc004807007988 */ /* 0x000fe80008000009 */
[----:B------:R-:W-:Y:S04]  /*20c40*/  STS.U8 [R7+UR9+0xd000], R73 ;  /* 0x00d0004907007988 */ /* 0x000fe80008000009 */
[----:B------:R-:W-:Y:S04]  /*20c50*/  STS.U8 [R7+UR9+0xd400], R74 ;  /* 0x00d4004a07007988 */ /* 0x000fe80008000009 */
[----:B----4-:R-:W-:Y:S04]  /*20c60*/  STS.U8 [R7+UR9+0xd800], R75 ;  /* 0x00d8004b07007988 */ /* 0x010fe80008000009 */
[----:B------:R-:W-:Y:S04]  /*20c70*/  STS.U8 [R7+UR9+0xdc00], R76 ;  /* 0x00dc004c07007988 */ /* 0x000fe80008000009 */
[----:B------:R-:W-:Y:S04]  /*20c80*/  STS.U8 [R7+UR9+0xe000], R77 ;  /* 0x00e0004d07007988 */ /* 0x000fe80008000009 */
[----:B------:R-:W-:Y:S04]  /*20c90*/  STS.U8 [R7+UR9+0xe400], R78 ;  /* 0x00e4004e07007988 */ /* 0x000fe80008000009 */
[----:B------:R-:W-:Y:S04]  /*20ca0*/  STS.U8 [R7+UR9+0xe800], R79 ;  /* 0x00e8004f07007988 */ /* 0x000fe80008000009 */
[----:B------:R-:W-:Y:S04]  /*20cb0*/  STS.U8 [R7+UR9+0xec00], R80 ;  /* 0x00ec005007007988 */ /* 0x000fe80008000009 */
[----:B------:R-:W-:Y:S04]  /*20cc0*/  STS.U8 [R7+UR9+0xf000], R88 ;  /* 0x00f0005807007988 */ /* 0x000fe80008000009 */
[----:B------:R-:W-:Y:S04]  /*20cd0*/  STS.U8 [R7+UR9+0xf400], R81 ;  /* 0x00f4005107007988 */ /* 0x000fe80008000009 */
[----:B--2---:R0:W-:Y:S04]  /*20ce0*/  STS.U8 [R7+UR9+0xf800], R4 ;  /* 0x00f8000407007988 */ /* 0x0041e80008000009 */
[----:B0-----:R-:W2:Y:S04]  /*20cf0*/  LDL.LU R4, [R1+0x154] ;  /* 0x0001540001047983 */ /* 0x001ea80000300800 */
        /* <DEDUP_REMOVED lines=13> */
[----:B0-----:R-:W4:Y:S01]  /*20dd0*/  LDL.LU R82, [R1+0xfc] ;  /* 0x0000fc0001527983 */ /* 0x001f220000300800 */
[----:B---3--:R-:W-:-:S05]  /*20de0*/  LOP3.LUT R88, R0, 0x10, RZ, 0x3c, !PT ;  /* 0x0000001000587812 */ /* 0x008fca00078e3cff */
[----:B------:R0:W-:Y:S04]  /*20df0*/  STS.U8 [R88+UR9+0x8080], R83 ;  /* 0x0080805358007988 */ /* 0x0001e80008000009 */
[----:B------:R1:W-:Y:S04]  /*20e00*/  STS.U8 [R88+UR9+0x8480], R84 ;  /* 0x0084805458007988 */ /* 0x0003e80008000009 */
[----:B------:R3:W-:Y:S04]  /*20e10*/  STS.U8 [R88+UR9+0x8880], R85 ;  /* 0x0088805558007988 */ /* 0x0007e80008000009 */
[----:B0-----:R-:W4:Y:S04]  /*20e20*/  LDL.LU R83, [R1+0xf8] ;  /* 0x0000f80001537983 */ /* 0x001f280000300800 */
[----:B-1----:R-:W4:Y:S04]  /*20e30*/  LDL.LU R84, [R1+0xf4] ;  /* 0x0000f40001547983 */ /* 0x002f280000300800 */
[----:B------:R0:W-:Y:S04]  /*20e40*/  STS.U8 [R88+UR9+0x8c80], R86 ;  /* 0x008c805658007988 */ /* 0x0001e80008000009 */
[----:B---3--:R-:W3:Y:S04]  /*20e50*/  LDL.LU R85, [R1+0xf0] ;  /* 0x0000f00001557983 */ /* 0x008ee80000300800 */
[----:B------:R1:W-:Y:S04]  /*20e60*/  STS.U8 [R88+UR9+0x9080], R87 ;  /* 0x0090805758007988 */ /* 0x0003e80008000009 */
[----:B0-----:R-:W3:Y:S04]  /*20e70*/  LDL.LU R86, [R1+0xec] ;  /* 0x0000ec0001567983 */ /* 0x001ee80000300800 */
[----:B------:R0:W-:Y:S04]  /*20e80*/  STS.U8 [R88+UR9+0x9480], R89 ;  /* 0x0094805958007988 */ /* 0x0001e80008000009 */
[----:B-1----:R-:W3:Y:S04]  /*20e90*/  LDL.LU R87, [R1+0xe8] ;  /* 0x0000e80001577983 */ /* 0x002ee80000300800 */
        /* <DEDUP_REMOVED lines=12> */
[----:B0-----:R-:W3:Y:S04]  /*20f60*/  LDL.LU R3, [R1+0xcc] ;  /* 0x0000cc0001037983 */ /* 0x001ee80000300800 */
[----:B--2---:R0:W-:Y:S04]  /*20f70*/  STS.U8 [R88+UR9+0xb080], R4 ;  /* 0x00b0800458007988 */ /* 0x0041e80008000009 */
[----:B0-----:R-:W2:Y:S01]  /*20f80*/  LDL.LU R4, [R1+0xc8] ;  /* 0x0000c80001047983 */ /* 0x001ea20000300800 */
[----:B------:R-:W-:-:S03]  /*20f90*/  IMAD R21, R9, R12, R21 ;  /* 0x0000000c09157224 */ /* 0x000fc600078e0215 */
[----:B------:R-:W2:Y:S04]  /*20fa0*/  LDL.LU R17, [R1+0xc4] ;  /* 0x0000c40001117983 */ /* 0x000ea80000300800 */
[----:B------:R-:W2:Y:S04]  /*20fb0*/  LDL.LU R12, [R1+0xc0] ;  /* 0x0000c000010c7983 */ /* 0x000ea80000300800 */
[----:B------:R-:W2:Y:S04]  /*20fc0*/  LDL.LU R11, [R1+0xa0] ;  /* 0x0000a000010b7983 */ /* 0x000ea80000300800 */
[----:B----4-:R0:W-:Y:S04]  /*20fd0*/  STS.U8 [R88+UR9+0xb480], R70 ;  /* 0x00b4804658007988 */ /* 0x0101e80008000009 */
[----:B------:R1:W-:Y:S04]  /*20fe0*/  STS.U8 [R88+UR9+0xb880], R71 ;  /* 0x00b8804758007988 */ /* 0x0003e80008000009 */
[----:B------:R4:W-:Y:S04]  /*20ff0*/  STS.U8 [R88+UR9+0xbc80], R72 ;  /* 0x00bc804858007988 */ /* 0x0009e80008000009 */
[----:B0-----:R-:W2:Y:S04]  /*21000*/  LDL.LU R70, [R1+0x17fc] ;  /* 0x0017fc0001467983 */ /* 0x001ea80000300800 */
[----:B-1----:R-:W2:Y:S04]  /*21010*/  LDL.LU R71, [R1+0x17f8] ;  /* 0x0017f80001477983 */ /* 0x002ea80000300800 */
[----:B----4-:R-:W4:Y:S04]  /*21020*/  LDL.LU R72, [R1+0x17f4] ;  /* 0x0017f40001487983 */ /* 0x010f280000300800 */
[----:B------:R0:W-:Y:S04]  /*21030*/  STS.U8 [R88+UR9+0xc080], R73 ;  /* 0x00c0804958007988 */ /* 0x0001e80008000009 */
[----:B------:R1:W-:Y:S04]  /*21040*/  STS.U8 [R88+UR9+0xc480], R74 ;  /* 0x00c4804a58007988 */ /* 0x0003e80008000009 */
[----:B------:R1:W-:Y:S04]  /*21050*/  STS.U8 [R88+UR9+0xc880], R75 ;  /* 0x00c8804b58007988 */ /* 0x0003e80008000009 */
[----:B0-----:R-:W4:Y:S04]  /*21060*/  LDL.LU R73, [R1+0x17f0] ;  /* 0x0017f00001497983 */ /* 0x001f280000300800 */
[----:B-1----:R-:W4:Y:S04]  /*21070*/  LDL.LU R74, [R1+0x17ec] ;  /* 0x0017ec00014a7983 */ /* 0x002f280000300800 */
[----:B------:R-:W4:Y:S04]  /*21080*/  LDL.LU R75, [R1+0x17e8] ;  /* 0x0017e800014b7983 */ /* 0x000f280000300800 */
        /* <DEDUP_REMOVED lines=10> */
[----:B-1----:R-:W4:Y:S01]  /*21130*/  LDL.LU R80, [R1+0x17d4] ;  /* 0x0017d40001507983 */ /* 0x002f220000300800 */
[----:B------:R-:W-:-:S03]  /*21140*/  LOP3.LUT R0, R0, 0x20, RZ, 0x3c, !PT ;  /* 0x0000002000007812 */ /* 0x000fc600078e3cff */
[----:B------:R-:W4:Y:S04]  /*21150*/  LDL.LU R81, [R1+0x17d0] ;  /* 0x0017d00001517983 */ /* 0x000f280000300800 */
[----:B------:R0:W-:Y:S04]  /*21160*/  STS.U8 [R88+UR9+0xe480], R82 ;  /* 0x00e4805258007988 */ /* 0x0001e80008000009 */
[----:B------:R1:W-:Y:S04]  /*21170*/  STS.U8 [R88+UR9+0xe880], R83 ;  /* 0x00e8805358007988 */ /* 0x0003e80008000009 */
[----:B------:R1:W-:Y:S04]  /*21180*/  STS.U8 [R88+UR9+0xec80], R84 ;  /* 0x00ec805458007988 */ /* 0x0003e80008000009 */
[----:B0-----:R-:W4:Y:S04]  /*21190*/  LDL.LU R82, [R1+0x17cc] ;  /* 0x0017cc0001527983 */ /* 0x001f280000300800 */
[----:B-1----:R-:W4:Y:S04]  /*211a0*/  LDL.LU R83, [R1+0x17c8] ;  /* 0x0017c80001537983 */ /* 0x002f280000300800 */
[----:B------:R-:W4:Y:S04]  /*211b0*/  LDL.LU R84, [R1+0x17c4] ;  /* 0x0017c40001547983 */ /* 0x000f280000300800 */
[----:B---3--:R0:W-:Y:S04]  /*211c0*/  STS.U8 [R88+UR9+0xf080], R85 ;  /* 0x00f0805558007988 */ /* 0x0081e80008000009 */
[----:B------:R1:W-:Y:S04]  /*211d0*/  STS.U8 [R88+UR9+0xf480], R86 ;  /* 0x00f4805658007988 */ /* 0x0003e80008000009 */
[----:B------:R3:W-:Y:S04]  /*211e0*/  STS.U8 [R88+UR9+0xf880], R87 ;  /* 0x00f8805758007988 */ /* 0x0007e80008000009 */
[----:B0-----:R-:W4:Y:S04]  /*211f0*/  LDL.LU R85, [R1+0x17c0] ;  /* 0x0017c00001557983 */ /* 0x001f280000300800 */
[----:B-1----:R-:W4:Y:S04]  /*21200*/  LDL.LU R86, [R1+0x17bc] ;  /* 0x0017bc0001567983 */ /* 0x002f280000300800 */
[----:B---3--:R-:W3:Y:S04]  /*21210*/  LDL.LU R87, [R1+0x17b8] ;  /* 0x0017b80001577983 */ /* 0x008ee80000300800 */
[----:B------:R0:W-:Y:S04]  /*21220*/  STS.U8 [R88+UR9+0xfc80], R89 ;  /* 0x00fc805958007988 */ /* 0x0001e80008000009 */
[----:B------:R1:W-:Y:S04]  /*21230*/  STS.U8 [R0+UR9+0x8100], R90 ;  /* 0x0081005a00007988 */ /* 0x0003e80008000009 */
[----:B------:R1:W-:Y:S04]  /*21240*/  STS.U8 [R0+UR9+0x8500], R91 ;  /* 0x0085005b00007988 */ /* 0x0003e80008000009 */
[----:B0-----:R-:W3:Y:S04]  /*21250*/  LDL.LU R88, [R1+0x17b4] ;  /* 0x0017b40001587983 */ /* 0x001ee80000300800 */
[----:B------:R-:W3:Y:S04]  /*21260*/  LDL.LU R89, [R1+0x17b0] ;  /* 0x0017b00001597983 */ /* 0x000ee80000300800 */
[----:B-1----:R-:W3:Y:S04]  /*21270*/  LDL.LU R90, [R1+0x17ac] ;  /* 0x0017ac00015a7983 */ /* 0x002ee80000300800 */
[----:B------:R-:W3:Y:S04]  /*21280*/  LDL.LU R91, [R1+0x17a8] ;  /* 0x0017a800015b7983 */ /* 0x000ee80000300800 */
[----:B------:R0:W-:Y:S04]  /*21290*/  STS.U8 [R0+UR9+0x8900], R92 ;  /* 0x0089005c00007988 */ /* 0x0001e80008000009 */
[----:B------:R1:W-:Y:S04]  /*212a0*/  STS.U8 [R0+UR9+0x8d00], R93 ;  /* 0x008d005d00007988 */ /* 0x0003e80008000009 */
[----:B------:R1:W-:Y:S04]  /*212b0*/  STS.U8 [R0+UR9+0x9100], R2 ;  /* 0x0091000200007988 */ /* 0x0003e80008000009 */
[----:B0-----:R-:W3:Y:S04]  /*212c0*/  LDL.LU R92, [R1+0x17a4] ;  /* 0x0017a400015c7983 */ /* 0x001ee80000300800 */
[----:B-1----:R-:W3:Y:S04]  /*212d0*/  LDL.LU R93, [R1+0x17a0] ;  /* 0x0017a000015d7983 */ /* 0x002ee80000300800 */
[----:B------:R-:W3:Y:S04]  /*212e0*/  LDL.LU R2, [R1+0x179c] ;  /* 0x00179c0001027983 */ /* 0x000ee80000300800 */
[----:B------:R0:W-:Y:S04]  /*212f0*/  STS.U8 [R0+UR9+0x9500], R3 ;  /* 0x0095000300007988 */ /* 0x0001e80008000009 */
[----:B0-----:R-:W3:Y:S04]  /*21300*/  LDL.LU R3, [R1+0x1798] ;  /* 0x0017980001037983 */ /* 0x001ee80000300800 */
[----:B--2---:R0:W-:Y:S04]  /*21310*/  STS.U8 [R0+UR9+0x9900], R4 ;  /* 0x0099000400007988 */ /* 0x0041e80008000009 */
[----:B0-----:R-:W2:Y:S04]  /*21320*/  LDL.LU R4, [R1+0x1794] ;  /* 0x0017940001047983 */ /* 0x001ea80000300800 */
[----:B------:R-:W-:Y:S04]  /*21330*/  STS.U8 [R0+UR9+0x9d00], R17 ;  /* 0x009d001100007988 */ /* 0x000fe80008000009 */
[----:B------:R0:W-:Y:S04]  /*21340*/  STS.U8 [R0+UR9+0xa100], R12 ;  /* 0x00a1000c00007988 */ /* 0x0001e80008000009 */
[----:B------:R-:W-:Y:S04]  /*21350*/  STS.U8 [R0+UR9+0xa500], R11 ;  /* 0x00a5000b00007988 */ /* 0x000fe80008000009 */
[----:B0-----:R-:W4:Y:S04]  /*21360*/  LDL.LU R12, [R1+0x248] ;  /* 0x00024800010c7983 */ /* 0x001f280000300800 */
[----:B--2---:R-:W-:Y:S04]  /*21370*/  STS.U8 [R0+UR9+0xa900], R4 ;  /* 0x00a9000400007988 */ /* 0x004fe80008000009 */
[----:B---3--:R-:W-:Y:S04]  /*21380*/  STS.U8 [R0+UR9+0xad00], R3 ;  /* 0x00ad000300007988 */ /* 0x008fe80008000009 */
        /* <DEDUP_REMOVED lines=8> */
[----:B----4-:R-:W-:Y:S04]  /*21410*/  STS.U8 [R0+UR9+0xd100], R86 ;  /* 0x00d1005600007988 */ /* 0x010fe80008000009 */
[----:B------:R-:W-:Y:S04]  /*21420*/  STS.U8 [R0+UR9+0xd500], R85 ;  /* 0x00d5005500007988 */ /* 0x000fe80008000009 */
[----:B------:R-:W-:Y:S04]  /*21430*/  STS.U8 [R0+UR9+0xd900], R84 ;  /* 0x00d9005400007988 */ /* 0x000fe80008000009 */
[----:B------:R-:W-:Y:S01]  /*21440*/  STS.U8 [R0+UR9+0xdd00], R83 ;  /* 0x00dd005300007988 */ /* 0x000fe20008000009 */
[----:B0-----:R-:W-:-:S03]  /*21450*/  LOP3.LUT R2, R7, 0x30, RZ, 0x3c, !PT ;  /* 0x0000003007027812 */ /* 0x001fc600078e3cff */
        /* <DEDUP_REMOVED lines=9> */
[----:B------:R-:W-:Y:S04]  /*214f0*/  STS.U8 [R2+UR9+0x8580], R73 ;  /* 0x0085804902007988 */ /* 0x000fe80008000009 */
[----:B------:R-:W-:Y:S04]  /*21500*/  STS.U8 [R2+UR9+0x8980], R72 ;  /* 0x0089804802007988 */ /* 0x000fe80008000009 */
[----:B------:R-:W-:Y:S04]  /*21510*/  STS.U8 [R2+UR9+0x8d80], R71 ;  /* 0x008d804702007988 */ /* 0x000fe80008000009 */
[----:B------:R-:W-:Y:S04]  /*21520*/  STS.U8 [R2+UR9+0x9180], R70 ;  /* 0x0091804602007988 */ /* 0x000fe80008000009 */
[----:B0-----:R-:W2:Y:S04]  /*21530*/  LDL R0, [R1+0x1378] ;  /* 0x0013780001007983 */ /* 0x001ea80000100800 */
[----:B------:R-:W-:Y:S04]  /*21540*/  STS.U8 [R2+UR9+0x9580], R69 ;  /* 0x0095804502007988 */ /* 0x000fe80008000009 */
[----:B------:R-:W3:Y:S04]  /*21550*/  LDL.LU R4, [R1+0x25c] ;  /* 0x00025c0001047983 */ /* 0x000ee80000300800 */
        /* <DEDUP_REMOVED lines=27> */
[----:B------:R0:W-:Y:S04]  /*21710*/  STS.U8 [R2+UR9+0xfd80], R40 ;  /* 0x00fd802802007988 */ /* 0x0001e80008000009 */
[----:B0-----:R-:W4:Y:S01]  /*21720*/  LDL R2, [R1+0x137c] ;  /* 0x00137c0001027983 */ /* 0x001f220000100800 */
[----:B------:R-:W-:-:S02]  /*21730*/  ISETP.GT.U32.AND P2, PT, R9, R12, PT ;  /* 0x0000000c0900720c */ /* 0x000fc40003f44070 */
[----:B------:R-:W-:Y:S02]  /*21740*/  LOP3.LUT R11, R7, 0x40, RZ, 0x3c, !PT ;  /* 0x00000040070b7812 */ /* 0x000fe400078e3cff */
[----:B------:R-:W4:Y:S09]  /*21750*/  LDL R7, [R1+0x1380] ;  /* 0x0013800001077983 */ /* 0x000f320000100800 */
[----:B------:R-:W-:-:S05]  /*21760*/  @!P2 IMAD.IADD R12, R12, 0x1, -R9 ;  /* 0x000000010c0ca824 */ /* 0x000fca00078e0a09 */
[----:B------:R-:W-:Y:S01]  /*21770*/  ISETP.GT.U32.AND P3, PT, R9, R12, PT ;  /* 0x0000000c0900720c */ /* 0x000fe20003f64070 */
[----:B------:R-:W-:Y:S04]  /*21780*/  STS.U8 [R11+UR9+0x8200], R39 ;  /* 0x008200270b007988 */ /* 0x000fe80008000009 */
[----:B------:R-:W-:Y:S04]  /*21790*/  STS.U8 [R11+UR9+0x8600], R38 ;  /* 0x008600260b007988 */ /* 0x000fe80008000009 */
[----:B------:R-:W-:Y:S04]  /*217a0*/  STS.U8 [R11+UR9+0x8a00], R37 ;  /* 0x008a00250b007988 */ /* 0x000fe80008000009 */
[----:B------:R-:W-:Y:S01]  /*217b0*/  STS.U8 [R11+UR9+0x8e00], R36 ;  /* 0x008e00240b007988 */ /* 0x000fe20008000009 */
[----:B------:R-:W-:-:S03]  /*217c0*/  @!P3 IMAD.IADD R12, R12, 0x1, -R9 ;  /* 0x000000010c0cb824 */ /* 0x000fc600078e0a09 */
[----:B------:R-:W-:Y:S04]  /*217d0*/  STS.U8 [R11+UR9+0x9200], R35 ;  /* 0x009200230b007988 */ /* 0x000fe80008000009 */
[----:B------:R-:W-:Y:S04]  /*217e0*/  STS.U8 [R11+UR9+0x9600], R34 ;  /* 0x009600220b007988 */ /* 0x000fe80008000009 */
[----:B------:R-:W-:Y:S04]  /*217f0*/  STS.U8 [R11+UR9+0x9a00], R33 ;  /* 0x009a00210b007988 */ /* 0x000fe80008000009 */
[----:B------:R-:W-:Y:S04]  /*21800*/  STS.U8 [R11+UR9+0x9e00], R32 ;  /* 0x009e00200b007988 */ /* 0x000fe80008000009 */
[----:B------:R-:W-:Y:S04]  /*21810*/  STS.U8 [R11+UR9+0xa200], R31 ;  /* 0x00a2001f0b007988 */ /* 0x000fe80008000009 */
[----:B------:R-:W-:Y:S04]  /*21820*/  STS.U8 [R11+UR9+0xa600], R30 ;  /* 0x00a6001e0b007988 */ /* 0x000fe80008000009 */
[----:B------:R0:W-:Y:S02]  /*21830*/  STS.U8 [R11+UR9+0xaa00], R24 ;  /* 0x00aa00180b007988 */ /* 0x0001e40008000009 */
[----:B0-----:R-:W-:-:S02]  /*21840*/  IMAD.MOV.U32 R24, RZ, RZ, R12 ;  /* 0x000000ffff187224 */ /* 0x001fc400078e000c */
[----:B------:R-:W-:Y:S04]  /*21850*/  STS.U8 [R11+UR9+0xae00], R29 ;  /* 0x00ae001d0b007988 */ /* 0x000fe80008000009 */
[----:B------:R0:W-:Y:S04]  /*21860*/  STS.U8 [R11+UR9+0xb200], R27 ;  /* 0x00b2001b0b007988 */ /* 0x0001e80008000009 */
[----:B------:R-:W-:Y:S04]  /*21870*/  STS.U8 [R11+UR9+0xb600], R26 ;  /* 0x00b6001a0b007988 */ /* 0x000fe80008000009 */
[----:B------:R1:W-:Y:S01]  /*21880*/  STS.U8 [R11+UR9+0xba00], R25 ;  /* 0x00ba00190b007988 */ /* 0x0003e20008000009 */
[----:B0-----:R-:W-:-:S02]  /*21890*/  PRMT R27, RZ, 0x7610, R27 ;  /* 0x00007610ff1b7816 */ /* 0x001fc4000000001b */
[----:B---3--:R-:W-:Y:S02]  /*218a0*/  ISETP.GT.U32.AND P6, PT, R9, R4, PT ;  /* 0x000000040900720c */ /* 0x008fe40003fc4070 */
[----:B--2---:R-:W-:Y:S02]  /*218b0*/  ISETP.GE.AND P2, PT, R0, RZ, PT ;  /* 0x000000ff0000720c */ /* 0x004fe40003f46270 */
[----:B------:R-:W2:Y:S04]  /*218c0*/  LDL.LU R0, [R1+0x284] ;  /* 0x0002840001007983 */ /* 0x000ea80000300800 */
[----:B------:R-:W3:Y:S05]  /*218d0*/  LDL R12, [R1+0x1398] ;  /* 0x00139800010c7983 */ /* 0x000eea0000100800 */
[----:B------:R-:W-:-:S05]  /*218e0*/  @!P6 IMAD.IADD R4, R4, 0x1, -R9 ;  /* 0x000000010404e824 */ /* 0x000fca00078e0a09 */
[----:B------:R-:W-:Y:S01]  /*218f0*/  ISETP.GT.U32.AND P3, PT, R9, R4, PT ;  /* 0x000000040900720c */ /* 0x000fe20003f64070 */
[----:B------:R-:W-:-:S05]  /*21900*/  @!P2 IMAD.MOV R24, RZ, RZ, -R24 ;  /* 0x000000ffff18a224 */ /* 0x000fca00078e0a18 */
[----:B------:R-:W-:-:S07]  /*21910*/  SEL R24, R47, R24, !P1 ;  /* 0x000000182f187207 */ /* 0x000fce0004800000 */
[----:B------:R-:W-:Y:S01]  /*21920*/  @!P3 IMAD.IADD R4, R4, 0x1, -R9 ;  /* 0x000000010404b824 */ /* 0x000fe200078e0a09 */
[----:B----4-:R-:W-:Y:S01]  /*21930*/  ISETP.GT.U32.AND P5, PT, R9, R17, PT ;  /* 0x000000110900720c */ /* 0x010fe20003fa4070 */
[----:B-1----:R-:W-:Y:S01]  /*21940*/  IMAD R25, R24, UR4, RZ ;  /* 0x0000000418197c24 */ /* 0x002fe2000f8e02ff */
[----:B------:R-:W-:Y:S01]  /*21950*/  PRMT R15, RZ, 0x7610, R15 ;  /* 0x00007610ff0f7816 */ /* 0x000fe2000000000f */
[----:B------:R-:W-:Y:S01]  /*21960*/  IMAD.MOV.U32 R24, RZ, RZ, R4 ;  /* 0x000000ffff187224 */ /* 0x000fe200078e0004 */
[----:B------:R-:W0:Y:S09]  /*21970*/  LDCU UR4, c[0x0][0x3b0] ;  /* 0x00007600ff0477ac */ /* 0x000e320008000800 */
[----:B------:R-:W-:Y:S01]  /*21980*/  @!P5 IMAD.IADD R17, R17, 0x1, -R9 ;  /* 0x000000011111d824 */ /* 0x000fe200078e0a09 */
[----:B------:R-:W-:-:S02]  /*21990*/  ISETP.GE.AND P5, PT, R2, RZ, PT ;  /* 0x000000ff0200720c */ /* 0x000fc40003fa6270 */
[C---:B------:R-:W-:Y:S01]  /*219a0*/  ISETP.GT.U32.AND P6, PT, R9.reuse, R3, PT ;  /* 0x000000030900720c */ /* 0x040fe20003fc4070 */
[----:B------:R-:W4:Y:S01]  /*219b0*/  LDL.LU R2, [R1+0x29c] ;  /* 0x00029c0001027983 */ /* 0x000f220000300800 */
[----:B------:R-:W-:-:S03]  /*219c0*/  ISETP.GT.U32.AND P2, PT, R9, R17, PT ;  /* 0x000000110900720c */ /* 0x000fc60003f44070 */
[----:B------:R-:W2:Y:S06]  /*219d0*/  LDL.LU R4, [R1+0x2a0] ;  /* 0x0002a00001047983 */ /* 0x000eac0000300800 */
[----:B------:R-:W-:-:S05]  /*219e0*/  @!P5 IMAD.MOV R24, RZ, RZ, -R24 ;  /* 0x000000ffff18d224 */ /* 0x000fca00078e0a18 */
[----:B------:R-:W-:Y:S02]  /*219f0*/  SEL R26, R47, R24, !P1 ;  /* 0x000000182f1a7207 */ /* 0x000fe40004800000 */
[----:B------:R-:W1:Y:S01]  /*21a00*/  S2R R24, SR_TID.X ;  /* 0x0000000000187919 */ /* 0x000e620000002100 */
[----:B------:R-:W-:Y:S01]  /*21a10*/  @!P6 IMAD.IADD R3, R3, 0x1, -R9 ;  /* 0x000000010303e824 */ /* 0x000fe200078e0a09 */
[----:B------:R-:W-:-:S04]  /*21a20*/  IADD3 R11, P6, PT, R25, R8, RZ ;  /* 0x00000008190b7210 */ /* 0x000fc80007fde0ff */
[----:B------:R-:W-:Y:S02]  /*21a30*/  LEA.HI.X.SX32 R25, R25, R5, 0x1, P6 ;  /* 0x0000000519197211 */ /* 0x000fe400030f0eff */
[----:B-1----:R-:W-:-:S04]  /*21a40*/  LOP3.LUT R24, R24, 0x7f, RZ, 0xc0, !PT ;  /* 0x0000007f18187812 */ /* 0x002fc800078ec0ff */
[----:B------:R-:W-:-:S05]  /*21a50*/  LOP3.LUT R24, R24, 0x40, RZ, 0x3c, !PT ;  /* 0x0000004018187812 */ /* 0x000fca00078e3cff */
[----:B------:R1:W-:Y:S02]  /*21a60*/  STS.U8 [R24+UR9+0xbe00], R28 ;  /* 0x00be001c18007988 */ /* 0x0003e40008000009 */
[----:B-1----:R-:W-:-:S05]  /*21a70*/  @P0 IMAD.MOV.U32 R24, RZ, RZ, R11 ;  /* 0x000000ffff180224 */ /* 0x002fca00078e000b */
[----:B------:R1:W2:Y:S01]  /*21a80*/  @P0 LDG.E.U8 R27, desc[UR20][R24.64] ;  /* 0x00000014181b0981 */ /* 0x0002a2000c1e1100 */
[----:B------:R-:W-:Y:S01]  /*21a90*/  ISETP.GE.AND P5, PT, R7, RZ, PT ;  /* 0x000000ff0700720c */ /* 0x000fe20003fa6270 */
[----:B------:R-:W-:Y:S02]  /*21aa0*/  @!P2 IMAD.IADD R17, R17, 0x1, -R9 ;  /* 0x000000011111a824 */ /* 0x000fe400078e0a09 */
[----:B------:R-:W-:Y:S01]  /*21ab0*/  IMAD R26, R26, UR5, RZ ;  /* 0x000000051a1a7c24 */ /* 0x000fe2000f8e02ff */
[----:B------:R0:W-:Y:S01]  /*21ac0*/  STL [R1+0x378], R11 ;  /* 0x0003780b01007387 */ /* 0x0001e20000100800 */
[----:B------:R-:W-:Y:S01]  /*21ad0*/  ISETP.GT.U32.AND P3, PT, R9, R3, PT ;  /* 0x000000030900720c */ /* 0x000fe20003f64070 */
[----:B------:R-:W2:Y:S02]  /*21ae0*/  LDCU UR5, c[0x0][0x3b0] ;  /* 0x00007600ff0577ac */ /* 0x000ea40008000800 */
[----:B------:R-:W4:Y:S01]  /*21af0*/  LDL R7, [R1+0x139c] ;  /* 0x00139c0001077983 */ /* 0x000f220000100800 */
[----:B-1----:R-:W-:-:S04]  /*21b00*/  IMAD.MOV.U32 R24, RZ, RZ, R17 ;  /* 0x000000ffff187224 */ /* 0x002fc800078e0011 */
[----:B------:R-:W-:Y:S01]  /*21b10*/  @!P5 IMAD.MOV R24, RZ, RZ, -R24 ;  /* 0x000000ffff18d224 */ /* 0x000fe200078e0a18 */
[----:B------:R-:W-:Y:S01]  /*21b20*/  IADD3 R17, P5, PT, R26, R8, RZ ;  /* 0x000000081a117210 */ /* 0x000fe20007fbe0ff */
[----:B------:R-:W-:Y:S04]  /*21b30*/  STL [R1+0x374], R25 ;  /* 0x0003741901007387 */ /* 0x000fe80000100800 */
[----:B0-----:R-:W4:Y:S01]  /*21b40*/  LDL.LU R11, [R1+0x1790] ;  /* 0x00179000010b7983 */ /* 0x001f220000300800 */
[----:B---3--:R-:W-:-:S03]  /*21b50*/  ISETP.GE.AND P6, PT, R12, RZ, PT ;  /* 0x000000ff0c00720c */ /* 0x008fc60003fc6270 */
[----:B------:R-:W3:Y:S04]  /*21b60*/  LDL.LU R12, [R1+0x2b8] ;  /* 0x0002b800010c7983 */ /* 0x000ee80000300800 */
[----:B------:R-:W-:Y:S04]  /*21b70*/  STL [R1+0x380], R17 ;  /* 0x0003801101007387 */ /* 0x000fe80000100800 */
[----:B--2---:R0:W-:Y:S02]  /*21b80*/  STL [R1+0x84], R27 ;  /* 0x0000841b01007387 */ /* 0x0041e40000100800 */
[----:B0-----:R-:W-:Y:S01]  /*21b90*/  LEA.HI.X.SX32 R27, R26, R5, 0x1, P5 ;  /* 0x000000051a1b7211 */ /* 0x001fe200028f0eff */
[----:B------:R-:W-:-:S05]  /*21ba0*/  @P0 IMAD.MOV.U32 R26, RZ, RZ, R17 ;  /* 0x000000ffff1a0224 */ /* 0x000fca00078e0011 */
[----:B------:R0:W2:Y:S01]  /*21bb0*/  @P0 LDG.E.U8 R15, desc[UR20][R26.64] ;  /* 0x000000141a0f0981 */ /* 0x0000a2000c1e1100 */
[----:B------:R-:W-:Y:S01]  /*21bc0*/  @!P3 IMAD.IADD R3, R3, 0x1, -R9 ;  /* 0x000000010303b824 */ /* 0x000fe200078e0a09 */
[----:B------:R-:W-:-:S03]  /*21bd0*/  SEL R25, R47, R24, !P1 ;  /* 0x000000182f197207 */ /* 0x000fc60004800000 */
[----:B------:R-:W-:Y:S02]  /*21be0*/  IMAD.MOV.U32 R24, RZ, RZ, R3 ;  /* 0x000000ffff187224 */ /* 0x000fe400078e0003 */
[----:B------:R-:W-:Y:S01]  /*21bf0*/  IMAD R25, R25, UR4, RZ ;  /* 0x0000000419197c24 */ /* 0x000fe2000f8e02ff */
[----:B----4-:R-:W-:Y:S01]  /*21c00*/  ISETP.GT.U32.AND P3, PT, R9, R2, PT ;  /* 0x000000020900720c */ /* 0x010fe20003f64070 */
[----:B------:R-:W-:Y:S01]  /*21c10*/  @!P6 IMAD.MOV R24, RZ, RZ, -R24 ;  /* 0x000000ffff18e224 */ /* 0x000fe200078e0a18 */
[----:B------:R-:W-:Y:S01]  /*21c20*/  PRMT R13, RZ, 0x7610, R13 ;  /* 0x00007610ff0d7816 */ /* 0x000fe2000000000d */
[----:B------:R-:W4:Y:S01]  /*21c30*/  LDL.LU R3, [R1+0x178c] ;  /* 0x00178c0001037983 */ /* 0x000f220000300800 */
[----:B------:R-:W-:Y:S01]  /*21c40*/  IADD3 R17, P6, PT, R25, R8, RZ ;  /* 0x0000000819117210 */ /* 0x000fe20007fde0ff */
[----:B------:R-:W1:Y:S01]  /*21c50*/  LDCU UR4, c[0x0][0x3b0] ;  /* 0x00007600ff0477ac */ /* 0x000e620008000800 */
[----:B------:R-:W-:Y:S02]  /*21c60*/  SEL R24, R47, R24, !P1 ;  /* 0x000000182f187207 */ /* 0x000fe40004800000 */
[----:B------:R-:W-:-:S03]  /*21c70*/  LEA.HI.X.SX32 R25, R25, R5, 0x1, P6 ;  /* 0x0000000519197211 */ /* 0x000fc600030f0eff */
[----:B0-----:R-:W-:Y:S01]  /*21c80*/  IMAD R26, R24, UR5, RZ ;  /* 0x00000005181a7c24 */ /* 0x001fe2000f8e02ff */
[----:B------:R-:W-:Y:S01]  /*21c90*/  STL [R1+0x37c], R27 ;  /* 0x00037c1b01007387 */ /* 0x000fe20000100800 */
[----:B------:R-:W-:Y:S01]  /*21ca0*/  @P0 IMAD.MOV.U32 R24, RZ, RZ, R17 ;  /* 0x000000ffff180224 */ /* 0x000fe200078e0011 */
[C---:B------:R-:W-:Y:S01]  /*21cb0*/  ISETP.GT.U32.AND P2, PT, R9.reuse, R0, PT ;  /* 0x000000000900720c */ /* 0x040fe20003f44070 */
[----:B------:R-:W-:Y:S01]  /*21cc0*/  @!P3 IMAD.IADD R2, R2, 0x1, -R9 ;  /* 0x000000010202b824 */ /* 0x000fe200078e0a09 */
[----:B------:R-:W-:Y:S01]  /*21cd0*/  ISETP.GT.U32.AND P5, PT, R9, R4, PT ;  /* 0x000000040900720c */ /* 0x000fe20003fa4070 */
[----:B------:R-:W0:Y:S01]  /*21ce0*/  LDCU UR5, c[0x0][0x3b0] ;  /* 0x00007600ff0577ac */ /* 0x000e220008000800 */
[----:B------:R0:W3:Y:S01]  /*21cf0*/  @P0 LDG.E.U8 R13, desc[UR20][R24.64] ;  /* 0x00000014180d0981 */ /* 0x0000e2000c1e1100 */
[----:B------:R-:W-:-:S03]  /*21d00*/  ISETP.GE.AND P3, PT, R7, RZ, PT ;  /* 0x000000ff0700720c */ /* 0x000fc60003f66270 */
[----:B--2---:R2:W-:Y:S04]  /*21d10*/  STL [R1+0x80], R15 ;  /* 0x0000800f01007387 */ /* 0x0045e80000100800 */
[----:B--2---:R-:W2:Y:S04]  /*21d20*/  LDL.LU R15, [R1+0x2c0] ;  /* 0x0002c000010f7983 */ /* 0x004ea80000300800 */
[----:B------:R-:W2:Y:S04]  /*21d30*/  LDL R27, [R1+0x13b8] ;  /* 0x0013b800011b7983 */ /* 0x000ea80000100800 */
[----:B------:R-:W-:Y:S04]  /*21d40*/  STL [R1+0x388], R17 ;  /* 0x0003881101007387 */ /* 0x000fe80000100800 */
[----:B------:R-:W2:Y:S04]  /*21d50*/  LDL.LU R7, [R1+0x2c4] ;  /* 0x0002c40001077983 */ /* 0x000ea80000300800 */
[----:B------:R0:W-:Y:S04]  /*21d60*/  STL [R1+0x384], R25 ;  /* 0x0003841901007387 */ /* 0x0001e80000100800 */
[----:B0-----:R-:W2:Y:S01]  /*21d70*/  LDL R25, [R1+0x13a0] ;  /* 0x0013a00001197983 */ /* 0x001ea20000100800 */
[----:B------:R-:W-:-:S05]  /*21d80*/  @!P2 IMAD.IADD R0, R0, 0x1, -R9 ;  /* 0x000000010000a824 */ /* 0x000fca00078e0a09 */
[----:B------:R-:W-:-:S13]  /*21d90*/  ISETP.GT.U32.AND P2, PT, R9, R0, PT ;  /* 0x000000000900720c */ /* 0x000fda0003f44070 */
[----:B------:R-:W-:-:S04]  /*21da0*/  @!P2 IMAD.IADD R0, R0, 0x1, -R9 ;  /* 0x000000010000a824 */ /* 0x000fc800078e0a09 */
[----:B------:R-:W-:Y:S02]  /*21db0*/  IMAD.MOV.U32 R24, RZ, RZ, R0 ;  /* 0x000000ffff187224 */ /* 0x000fe400078e0000 */
[----:B------:R-:W2:Y:S04]  /*21dc0*/  LDL R0, [R1+0x13bc] ;  /* 0x0013bc0001007983 */ /* 0x000ea80000100800 */
[----:B---3--:R0:W-:Y:S01]  /*21dd0*/  STL [R1+0x7c], R13 ;  /* 0x00007c0d01007387 */ /* 0x0081e20000100800 */
[----:B------:R-:W-:Y:S01]  /*21de0*/  @!P3 IMAD.MOV R24, RZ, RZ, -R24 ;  /* 0x000000ffff18b224 */ /* 0x000fe200078e0a18 */
[----:B----4-:R-:W-:Y:S02]  /*21df0*/  PRMT R3, RZ, 0x7610, R3 ;  /* 0x00007610ff037816 */ /* 0x010fe40000000003 */
[----:B0-----:R-:W-:-:S04]  /*21e00*/  IADD3 R13, P2, PT, R26, R8, RZ ;  /* 0x000000081a0d7210 */ /* 0x001fc80007f5e0ff */
[----:B------:R-:W-:Y:S02]  /*21e10*/  LEA.HI.X.SX32 R17, R26, R5, 0x1, P2 ;  /* 0x000000051a117211 */ /* 0x000fe400010f0eff */
[----:B------:R-:W-:Y:S01]  /*21e20*/  SEL R26, R47, R24, !P1 ;  /* 0x000000182f1a7207 */ /* 0x000fe20004800000 */
[----:B------:R-:W-:Y:S01]  /*21e30*/  @P0 IMAD.MOV.U32 R24, RZ, RZ, R13 ;  /* 0x000000ffff180224 */ /* 0x000fe200078e000d */
[----:B--2---:R-:W-:Y:S01]  /*21e40*/  ISETP.GE.AND P2, PT, R25, RZ, PT ;  /* 0x000000ff1900720c */ /* 0x004fe20003f46270 */
[----:B------:R-:W-:-:S05]  /*21e50*/  @P0 IMAD.MOV.U32 R25, RZ, RZ, R17 ;  /* 0x000000ffff190224 */ /* 0x000fca00078e0011 */
[----:B------:R0:W2:Y:S01]  /*21e60*/  @P0 LDG.E.U8 R3, desc[UR20][R24.64] ;  /* 0x0000001418030981 */ /* 0x0000a2000c1e1100 */
[--C-:B------:R-:W-:Y:S01]  /*21e70*/  @!P5 IMAD.IADD R4, R4, 0x1, -R9.reuse ;  /* 0x000000010404d824 */ /* 0x100fe200078e0a09 */
[C---:B------:R-:W-:Y:S02]  /*21e80*/  ISETP.GT.U32.AND P5, PT, R9.reuse, R2, PT ;  /* 0x000000020900720c */ /* 0x040fe40003fa4070 */
[----:B------:R3:W-:Y:S04]  /*21e90*/  STL [R1+0x3b8], R13 ;  /* 0x0003b80d01007387 */ /* 0x0007e80000100800 */
[----:B------:R4:W-:Y:S04]  /*21ea0*/  STL [R1+0x3b4], R17 ;  /* 0x0003b41101007387 */ /* 0x0009e80000100800 */
[----:B---3--:R-:W3:Y:S03]  /*21eb0*/  LDL R13, [R1+0x13c0] ;  /* 0x0013c000010d7983 */ /* 0x008ee60000100800 */
[----:B------:R-:W-:Y:S01]  /*21ec0*/  @!P5 IMAD.IADD R2, R2, 0x1, -R9 ;  /* 0x000000010202d824 */ /* 0x000fe200078e0a09 */
[----:B----4-:R-:W4:Y:S03]  /*21ed0*/  LDL.LU R17, [R1+0x2d4] ;  /* 0x0002d40001117983 */ /* 0x010f260000300800 */
[----:B0-----:R-:W-:Y:S01]  /*21ee0*/  IMAD.MOV.U32 R25, RZ, RZ, R2 ;  /* 0x000000ffff197224 */ /* 0x001fe200078e0002 */
[----:B------:R-:W-:-:S02]  /*21ef0*/  ISETP.GT.U32.AND P6, PT, R9, R4, PT ;  /* 0x000000040900720c */ /* 0x000fc40003fc4070 */
[----:B------:R-:W-:Y:S01]  /*21f00*/  ISETP.GT.U32.AND P3, PT, R9, R12, PT ;  /* 0x0000000c0900720c */ /* 0x000fe20003f64070 */
[----:B-1----:R-:W-:Y:S01]  /*21f10*/  IMAD R26, R26, UR4, RZ ;  /* 0x000000041a1a7c24 */ /* 0x002fe2000f8e02ff */
[----:B------:R-:W0:Y:S01]  /*21f20*/  LDCU UR4, c[0x0][0x3b0] ;  /* 0x00007600ff0477ac */ /* 0x000e220008000800 */
[----:B--2---:R1:W-:Y:S04]  /*21f30*/  STL [R1+0x78], R3 ;  /* 0x0000780301007387 */ /* 0x0043e80000100800 */
[----:B------:R-:W2:Y:S04]  /*21f40*/  LDL.LU R2, [R1+0x1788] ;  /* 0x0017880001027983 */ /* 0x000ea80000300800 */
[----:B------:R-:W-:-:S02]  /*21f50*/  @!P6 IMAD.IADD R4, R4, 0x1, -R9 ;  /* 0x000000010404e824 */ /* 0x000fc400078e0a09 */
[----:B------:R-:W-:Y:S01]  /*21f60*/  @!P3 IMAD.IADD R12, R12, 0x1, -R9 ;  /* 0x000000010c0cb824 */ /* 0x000fe200078e0a09 */
[C---:B-1----:R-:W-:Y:S02]  /*21f70*/  IADD3 R3, P6, PT, R26.reuse, R8, RZ ;  /* 0x000000081a037210 */ /* 0x042fe40007fde0ff */
[----:B------:R-:W-:Y:S01]  /*21f80*/  ISETP.GE.AND P3, PT, R27, RZ, PT ;  /* 0x000000ff1b00720c */ /* 0x000fe20003f66270 */
[----:B------:R-:W-:Y:S01]  /*21f90*/  @!P2 IMAD.MOV R25, RZ, RZ, -R25 ;  /* 0x000000ffff19a224 */ /* 0x000fe200078e0a19 */
[----:B------:R-:W-:Y:S02]  /*21fa0*/  LEA.HI.X.SX32 R24, R26, R5, 0x1, P6 ;  /* 0x000000051a187211 */ /* 0x000fe400030f0eff */
[C---:B------:R-:W-:Y:S01]  /*21fb0*/  ISETP.GT.U32.AND P6, PT, R9.reuse, R7, PT ;  /* 0x000000070900720c */ /* 0x040fe20003fc4070 */
[----:B------:R-:W-:Y:S01]  /*21fc0*/  @P0 IMAD.MOV.U32 R26, RZ, RZ, R3 ;  /* 0x000000ffff1a0224 */ /* 0x000fe200078e0003 */
[----:B------:R-:W-:Y:S01]  /*21fd0*/  PRMT R16, RZ, 0x7610, R16 ;  /* 0x00007610ff107816 */ /* 0x000fe20000000010 */
[----:B------:R-:W-:Y:S01]  /*21fe0*/  @P0 IMAD.MOV.U32 R27, RZ, RZ, R24 ;  /* 0x000000ffff1b0224 */ /* 0x000fe200078e0018 */
[----:B------:R-:W-:Y:S01]  /*21ff0*/  ISETP.GT.U32.AND P2, PT, R9, R12, PT ;  /* 0x0000000c0900720c */ /* 0x000fe20003f44070 */
[----:B------:R1:W-:Y:S01]  /*22000*/  STL [R1+0x3c0], R3 ;  /* 0x0003c00301007387 */ /* 0x0003e20000100800 */
[----:B------:R-:W-:-:S03]  /*22010*/  SEL R25, R47, R25, !P1 ;  /* 0x000000192f197207 */ /* 0x000fc60004800000 */
[----:B------:R0:W-:Y:S04]  /*22020*/  STL [R1+0x3bc], R24 ;  /* 0x0003bc1801007387 */ /* 0x0001e80000100800 */
[----:B------:R3:W4:Y:S01]  /*22030*/  @P0 LDG.E.U8 R16, desc[UR20][R26.64] ;  /* 0x000000141a100981 */ /* 0x000722000c1e1100 */
[----:B------:R-:W-:-:S03]  /*22040*/  @!P6 IMAD.IADD R7, R7, 0x1, -R9 ;  /* 0x000000010707e824 */ /* 0x000fc600078e0a09 */
[----:B-1----:R-:W4:Y:S01]  /*22050*/  LDL.LU R3, [R1+0x404] ;  /* 0x0004040001037983 */ /* 0x002f220000300800 */
[----:B0-----:R-:W-:Y:S02]  /*22060*/  IMAD.MOV.U32 R24, RZ, RZ, R4 ;  /* 0x000000ffff187224 */ /* 0x001fe400078e0004 */
[----:B---3--:R-:W-:Y:S01]  /*22070*/  IMAD R26, R25, UR5, RZ ;  /* 0x00000005191a7c24 */ /* 0x008fe2000f8e02ff */
[----:B------:R-:W-:Y:S01]  /*22080*/  PRMT R11, RZ, 0x7610, R11 ;  /* 0x00007610ff0b7816 */ /* 0x000fe2000000000b */
[----:B------:R-:W-:Y:S01]  /*22090*/  @!P3 IMAD.MOV R24, RZ, RZ, -R24 ;  /* 0x000000ffff18b224 */ /* 0x000fe200078e0a18 */
[----:B------:R-:W-:Y:S01]  /*220a0*/  ISETP.GE.AND P3, PT, R0, RZ, PT ;  /* 0x000000ff0000720c */ /* 0x000fe20003f66270 */
[----:B------:R-:W-:Y:S01]  /*220b0*/  @!P2 IMAD.IADD R12, R12, 0x1, -R9 ;  /* 0x000000010c0ca824 */ /* 0x000fe200078e0a09 */
[----:B------:R-:W-:Y:S01]  /*220c0*/  IADD3 R4, P6, PT, R26, R8, RZ ;  /* 0x000000081a047210 */ /* 0x000fe20007fde0ff */
[----:B------:R-:W3:Y:S01]  /*220d0*/  LDL R0, [R1+0x13d8] ;  /* 0x0013d80001007983 */ /* 0x000ee20000100800 */
[----:B------:R-:W-:Y:S01]  /*220e0*/  SEL R24, R47, R24, !P1 ;  /* 0x000000182f187207 */ /* 0x000fe20004800000 */
[----:B------:R-:W0:Y:S01]  /*220f0*/  LDCU UR5, c[0x0][0x3b0] ;  /* 0x00007600ff0577ac */ /* 0x000e220008000800 */
[----:B------:R-:W-:-:S02]  /*22100*/  ISETP.GE.AND P2, PT, R13, RZ, PT ;  /* 0x000000ff0d00720c */ /* 0x000fc40003f46270 */
[----:B------:R-:W-:Y:S01]  /*22110*/  LEA.HI.X.SX32 R13, R26, R5, 0x1, P6 ;  /* 0x000000051a0d7211 */ /* 0x000fe200030f0eff */
[----:B------:R-:W-:Y:S02]  /*22120*/  IMAD R24, R24, UR4, RZ ;  /* 0x0000000418187c24 */ /* 0x000fe4000f8e02ff */
[----:B------:R-:W-:Y:S01]  /*22130*/  IMAD.MOV.U32 R25, RZ, RZ, R12 ;  /* 0x000000ffff197224 */ /* 0x000fe200078e000c */
[----:B------:R1:W-:Y:S01]  /*22140*/  STL [R1+0x3c8], R4 ;  /* 0x0003c80401007387 */ /* 0x0003e20000100800 */
[----:B------:R-:W-:Y:S02]  /*22150*/  @P0 IMAD.MOV.U32 R26, RZ, RZ, R4 ;  /* 0x000000ffff1a0224 */ /* 0x000fe400078e0004 */
[----:B------:R-:W-:Y:S01]  /*22160*/  @P0 IMAD.MOV.U32 R27, RZ, RZ, R13 ;  /* 0x000000ffff1b0224 */ /* 0x000fe200078e000d */
[C---:B------:R-:W-:Y:S01]  /*22170*/  IADD3 R12, P6, PT, R24.reuse, R8, RZ ;  /* 0x00000008180c7210 */ /* 0x040fe20007fde0ff */
[----:B------:R0:W-:Y:S01]  /*22180*/  STL [R1+0x3c4], R13 ;  /* 0x0003c40d01007387 */ /* 0x0001e20000100800 */
[----:B------:R-:W-:Y:S01]  /*22190*/  ISETP.GT.U32.AND P5, PT, R9, R15, PT ;  /* 0x0000000f0900720c */ /* 0x000fe20003fa4070 */
[----:B------:R-:W2:Y:S02]  /*221a0*/  LDCU UR4, c[0x0][0x3b0] ;  /* 0x00007600ff0477ac */ /* 0x000ea40008000800 */
[----:B-1----:R-:W3:Y:S01]  /*221b0*/  LDL R4, [R1+0x13dc] ;  /* 0x0013dc0001047983 */ /* 0x002ee20000100800 */
[----:B0-----:R-:W-:-:S02]  /*221c0*/  LEA.HI.X.SX32 R13, R24, R5, 0x1, P6 ;  /* 0x00000005180d7211 */ /* 0x001fc400030f0eff */
[----:B--2---:R-:W-:-:S06]  /*221d0*/  PRMT R2, RZ, 0x7610, R2 ;  /* 0x00007610ff027816 */ /* 0x004fcc0000000002 */
[----:B------:R0:W2:Y:S02]  /*221e0*/  @P0 LDG.E.U8 R2, desc[UR20][R26.64] ;  /* 0x000000141a020981 */ /* 0x0000a4000c1e1100 */
[----:B0-----:R-:W-:Y:S02]  /*221f0*/  @P0 IMAD.MOV.U32 R26, RZ, RZ, R12 ;  /* 0x000000ffff1a0224 */ /* 0x001fe400078e000c */
[----:B------:R-:W-:-:S05]  /*22200*/  @P0 IMAD.MOV.U32 R27, RZ, RZ, R13 ;  /* 0x000000ffff1b0224 */ /* 0x000fca00078e000d */
[----:B------:R0:W2:Y:S01]  /*22210*/  @P0 LDG.E.U8 R11, desc[UR20][R26.64] ;  /* 0x000000141a0b0981 */ /* 0x0000a2000c1e1100 */
[----:B------:R-:W-:-:S05]  /*22220*/  @!P5 IMAD.IADD R15, R15, 0x1, -R9 ;  /* 0x000000010f0fd824 */ /* 0x000fca00078e0a09 */
[C---:B------:R-:W-:Y:S01]  /*22230*/  ISETP.GT.U32.AND P5, PT, R9.reuse, R15, PT ;  /* 0x0000000f0900720c */ /* 0x040fe20003fa4070 */
[----:B------:R-:W-:Y:S01]  /*22240*/  @!P3 IMAD.MOV R25, RZ, RZ, -R25 ;  /* 0x000000ffff19b224 */ /* 0x000fe200078e0a19 */
[C---:B------:R-:W-:Y:S02]  /*22250*/  ISETP.GT.U32.AND P3, PT, R9.reuse, R7, PT ;  /* 0x000000070900720c */ /* 0x040fe40003f64070 */
[----:B----4-:R-:W-:-:S09]  /*22260*/  ISETP.GT.U32.AND P6, PT, R9, R3, PT ;  /* 0x000000030900720c */ /* 0x010fd20003fc4070 */
[----:B------:R-:W-:Y:S01]  /*22270*/  @!P5 IMAD.IADD R15, R15, 0x1, -R9 ;  /* 0x000000010f0fd824 */ /* 0x000fe200078e0a09 */
[----:B------:R-:W-:-:S03]  /*22280*/  ISETP.GT.U32.AND P5, PT, R9, R17, PT ;  /* 0x000000110900720c */ /* 0x000fc60003fa4070 */
[----:B------:R-:W-:Y:S01]  /*22290*/  IMAD.MOV.U32 R24, RZ, RZ, R15 ;  /* 0x000000ffff187224 */ /* 0x000fe200078e000f */
[----:B0-----:R-:W-:-:S03]  /*222a0*/  SEL R26, R47, R25, !P1 ;  /* 0x000000192f1a7207 */ /* 0x001fc60004800000 */
[----:B------:R-:W-:Y:S01]  /*222b0*/  @!P2 IMAD.MOV R24, RZ, RZ, -R24 ;  /* 0x000000ffff18a224 */ /* 0x000fe200078e0a18 */
[----:B---3--:R-:W-:Y:S01]  /*222c0*/  ISETP.GE.AND P2, PT, R0, RZ, PT ;  /* 0x000000ff0000720c */ /* 0x008fe20003f46270 */
[--C-:B------:R-:W-:Y:S02]  /*222d0*/  @!P3 IMAD.IADD R7, R7, 0x1, -R9.reuse ;  /* 0x000000010707b824 */ /* 0x100fe400078e0a09 */
[----:B------:R-:W-:Y:S01]  /*222e0*/  IMAD R26, R26, UR6, RZ ;  /* 0x000000061a1a7c24 */ /* 0x000fe2000f8e02ff */
[----:B------:R-:W-:Y:S01]  /*222f0*/  SEL R25, R47, R24, !P1 ;  /* 0x000000182f197207 */ /* 0x000fe20004800000 */
[--C-:B------:R-:W-:Y:S01]  /*22300*/  @!P5 IMAD.IADD R17, R17, 0x1, -R9.reuse ;  /* 0x000000011111d824 */ /* 0x100fe200078e0a09 */
[----:B------:R0:W-:Y:S01]  /*22310*/  STL [R1+0x3f8], R12 ;  /* 0x0003f80c01007387 */ /* 0x0001e20000100800 */
[----:B------:R-:W-:Y:S01]  /*22320*/  @!P6 IMAD.IADD R3, R3, 0x1, -R9 ;  /* 0x000000010303e824 */ /* 0x000fe200078e0a09 */
[-C--:B------:R-:W-:Y:S01]  /*22330*/  IADD3 R15, P6, PT, R26, R8.reuse, RZ ;  /* 0x000000081a0f7210 */ /* 0x080fe20007fde0ff */
[----:B------:R-:W-:Y:S01]  /*22340*/  IMAD.MOV.U32 R24, RZ, RZ, R7 ;  /* 0x000000ffff187224 */ /* 0x000fe200078e0007 */
[----:B------:R-:W-:Y:S01]  /*22350*/  PRMT R14, RZ, 0x7610, R14 ;  /* 0x00007610ff0e7816 */ /* 0x000fe2000000000e */
[----:B------:R-:W-:Y:S01]  /*22360*/  IMAD R25, R25, UR4, RZ ;  /* 0x0000000419197c24 */ /* 0x000fe2000f8e02ff */
[----:B------:R-:W-:Y:S01]  /*22370*/  ISETP.GT.U32.AND P5, PT, R9, R17, PT ;  /* 0x000000110900720c */ /* 0x000fe20003fa4070 */
[----:B------:R-:W-:Y:S01]  /*22380*/  @!P2 IMAD.MOV R24, RZ, RZ, -R24 ;  /* 0x000000ffff18a224 */ /* 0x000fe200078e0a18 */
[----:B------:R-:W-:Y:S01]  /*22390*/  PRMT R27, RZ, 0x7610, R27 ;  /* 0x00007610ff1b7816 */ /* 0x000fe2000000001b */
[----:B------:R-:W-:Y:S01]  /*223a0*/  IMAD.MOV.U32 R0, RZ, RZ, R6 ;  /* 0x000000ffff007224 */ /* 0x000fe200078e0006 */
[C---:B------:R-:W-:Y:S01]  /*223b0*/  IADD3 R7, P2, PT, R25.reuse, R8, RZ ;  /* 0x0000000819077210 */ /* 0x040fe20007f5e0ff */
[----:B------:R-:W1:Y:S03]  /*223c0*/  LDCU UR4, c[0x0][0x3b0] ;  /* 0x00007600ff0477ac */ /* 0x000e660008000800 */
[-C--:B0-----:R-:W-:Y:S01]  /*223d0*/  LEA.HI.X.SX32 R12, R25, R5.reuse, 0x1, P2 ;  /* 0x00000005190c7211 */ /* 0x081fe200010f0eff */
[----:B------:R-:W0:Y:S04]  /*223e0*/  LDCU UR6, c[0x0][0x3b0] ;  /* 0x00007600ff0677ac */ /* 0x000e280008000800 */
[----:B------:R-:W-:Y:S01]  /*223f0*/  @!P5 IMAD.IADD R17, R17, 0x1, -R9 ;  /* 0x000000011111d824 */ /* 0x000fe200078e0a09 */
[----:B------:R-:W-:Y:S01]  /*22400*/  ISETP.GE.AND P5, PT, R4, RZ, PT ;  /* 0x000000ff0400720c */ /* 0x000fe20003fa6270 */
[----:B--2---:R2:W-:Y:S04]  /*22410*/  STL [R1+0x70], R2 ;  /* 0x0000700201007387 */ /* 0x0045e80000100800 */
[----:B--2---:R-:W2:Y:S04]  /*22420*/  LDL.LU R2, [R1+0x40c] ;  /* 0x00040c0001027983 */ /* 0x004ea80000300800 */
[----:B------:R3:W-:Y:S02]  /*22430*/  STL [R1+0x74], R16 ;  /* 0x0000741001007387 */ /* 0x0007e40000100800 */
[----:B---3--:R-:W-:-:S02]  /*22440*/  LEA.HI.X.SX32 R16, R26, R5, 0x1, P6 ;  /* 0x000000051a107211 */ /* 0x008fc400030f0eff */
[----:B------:R-:W-:Y:S01]  /*22450*/  SEL R26, R47, R24, !P1 ;  /* 0x000000182f1a7207 */ /* 0x000fe20004800000 */
[----:B------:R-:W-:Y:S02]  /*22460*/  @P0 IMAD.MOV.U32 R24, RZ, RZ, R15 ;  /* 0x000000ffff180224 */ /* 0x000fe400078e000f */
[----:B------:R-:W-:Y:S01]  /*22470*/  @P0 IMAD.MOV.U32 R25, RZ, RZ, R16 ;  /* 0x000000ffff190224 */ /* 0x000fe200078e0010 */
[----:B------:R-:W-:Y:S04]  /*22480*/  STL [R1+0x3f4], R13 ;  /* 0x0003f40d01007387 */ /* 0x000fe80000100800 */
[----:B------:R3:W-:Y:S04]  /*22490*/  STL [R1+0x6c], R11 ;  /* 0x00006c0b01007387 */ /* 0x0007e80000100800 */
[----:B------:R4:W2:Y:S04]  /*224a0*/  @P0 LDG.E.U8 R14, desc[UR20][R24.64] ;  /* 0x00000014180e0981 */ /* 0x0008a8000c1e1100 */
[----:B---3--:R-:W3:Y:S04]  /*224b0*/  LDL R11, [R1+0x13e0] ;  /* 0x0013e000010b7983 */ /* 0x008ee80000100800 */
[----:B------:R-:W3:Y:S01]  /*224c0*/  LDL.LU R6, [R1+0x410] ;  /* 0x0004100001067983 */ /* 0x000ee20000300800 */
[----:B----4-:R-:W-:-:S02]  /*224d0*/  @P0 IMAD.MOV.U32 R24, RZ, RZ, R7 ;  /* 0x000000ffff180224 */ /* 0x010fc400078e0007 */
[----:B------:R-:W-:Y:S01]  /*224e0*/  @P0 IMAD.MOV.U32 R25, RZ, RZ, R12 ;  /* 0x000000ffff190224 */ /* 0x000fe200078e000c */
[----:B------:R-:W4:Y:S04]  /*224f0*/  LDL.LU R13, [R1+0x49c] ;  /* 0x00049c00010d7983 */ /* 0x000f280000300800 */
[----:B------:R-:W-:Y:S04]  /*22500*/  STL [R1+0x420], R15 ;  /* 0x0004200f01007387 */ /* 0x000fe80000100800 */
[----:B------:R-:W-:Y:S04]  /*22510*/  STL [R1+0x428], R7 ;  /* 0x0004280701007387 */ /* 0x000fe80000100800 */
[----:B------:R-:W4:Y:S04]  /*22520*/  LDL R4, [R1+0x13f8] ;  /* 0x0013f80001047983 */ /* 0x000f280000100800 */
[----:B------:R0:W-:Y:S04]  /*22530*/  STL [R1+0x41c], R16 ;  /* 0x00041c1001007387 */ /* 0x0001e80000100800 */
[----:B------:R1:W4:Y:S04]  /*22540*/  @P0 LDG.E.U8 R27, desc[UR20][R24.64] ;  /* 0x00000014181b0981 */ /* 0x000328000c1e1100 */
[----:B0-----:R-:W4:Y:S04]  /*22550*/  LDL.LU R16, [R1+0x1784] ;  /* 0x0017840001107983 */ /* 0x001f280000300800 */
[----:B------:R-:W4:Y:S01]  /*22560*/  LDL.LU R15, [R1+0x1780] ;  /* 0x00178000010f7983 */ /* 0x000f220000300800 */
[----:B-1----:R-:W-:-:S02]  /*22570*/  IMAD.MOV.U32 R24, RZ, RZ, R17 ;  /* 0x000000ffff187224 */ /* 0x002fc400078e0011 */
[----:B------:R-:W-:Y:S01]  /*22580*/  IMAD R26, R26, UR5, RZ ;  /* 0x000000051a1a7c24 */ /* 0x000fe2000f8e02ff */
[----:B------:R-:W-:Y:S01]  /*22590*/  STL [R1+0x424], R12 ;  /* 0x0004240c01007387 */ /* 0x000fe20000100800 */
[----:B------:R-:W-:Y:S01]  /*225a0*/  @!P5 IMAD.MOV R24, RZ, RZ, -R24 ;  /* 0x000000ffff18d224 */ /* 0x000fe200078e0a18 */
[----:B------:R-:W-:Y:S01]  /*225b0*/  ISETP.GT.U32.AND P3, PT, R9, R3, PT ;  /* 0x000000030900720c */ /* 0x000fe20003f64070 */
[----:B------:R-:W0:Y:S01]  /*225c0*/  LDCU UR5, c[0x0][0x3b0] ;  /* 0x00007600ff0577ac */ /* 0x000e220008000800 */
[----:B------:R-:W-:Y:S01]  /*225d0*/  IADD3 R17, P5, PT, R26, R8, RZ ;  /* 0x000000081a117210 */ /* 0x000fe20007fbe0ff */
[----:B--2---:R1:W-:Y:S01]  /*225e0*/  STL [R1+0x68], R14 ;  /* 0x0000680e01007387 */ /* 0x0043e20000100800 */
[----:B---3--:R-:W-:-:S03]  /*225f0*/  ISETP.GE.AND P6, PT, R11, RZ, PT ;  /* 0x000000ff0b00720c */ /* 0x008fc60003fc6270 */
[----:B-1----:R-:W2:Y:S04]  /*22600*/  LDL.LU R14, [R1+0x177c] ;  /* 0x00177c00010e7983 */ /* 0x002ea80000300800 */
[----:B------:R-:W3:Y:S04]  /*22610*/  LDL.LU R12, [R1+0x1778] ;  /* 0x00177800010c7983 */ /* 0x000ee80000300800 */
[----:B------:R-:W2:Y:S04]  /*22620*/  LDL.LU R7, [R1+0x1774] ;  /* 0x0017740001077983 */ /* 0x000ea80000300800 */
[----:B------:R-:W2:Y:S04]  /*22630*/  LDL.LU R11, [R1+0x4a4] ;  /* 0x0004a400010b7983 */ /* 0x000ea80000300800 */
[----:B------:R-:W-:Y:S04]  /*22640*/  STL [R1+0x458], R17 ;  /* 0x0004581101007387 */ /* 0x000fe80000100800 */
[----:B----4-:R1:W-:Y:S02]  /*22650*/  STL [R1+0x64], R27 ;  /* 0x0000641b01007387 */ /* 0x0103e40000100800 */
[----:B-1----:R-:W-:Y:S01]  /*22660*/  LEA.HI.X.SX32 R27, R26, R5, 0x1, P5 ;  /* 0x000000051a1b7211 */ /* 0x002fe200028f0eff */
[----:B------:R-:W-:Y:S01]  /*22670*/  @P0 IMAD.MOV.U32 R26, RZ, RZ, R17 ;  /* 0x000000ffff1a0224 */ /* 0x000fe200078e0011 */
[----:B------:R-:W-:-:S06]  /*22680*/  PRMT R15, RZ, 0x7610, R15 ;  /* 0x00007610ff0f7816 */ /* 0x000fcc000000000f */
[----:B------:R1:W4:Y:S01]  /*22690*/  @P0 LDG.E.U8 R15, desc[UR20][R26.64] ;  /* 0x000000141a0f0981 */ /* 0x000322000c1e1100 */
[----:B------:R-:W-:Y:S01]  /*226a0*/  @!P3 IMAD.IADD R3, R3, 0x1, -R9 ;  /* 0x000000010303b824 */ /* 0x000fe200078e0a09 */
[----:B------:R-:W-:-:S03]  /*226b0*/  SEL R25, R47, R24, !P1 ;  /* 0x000000182f197207 */ /* 0x000fc60004800000 */
[----:B------:R-:W-:Y:S02]  /*226c0*/  IMAD.MOV.U32 R24, RZ, RZ, R3 ;  /* 0x000000ffff187224 */ /* 0x000fe400078e0003 */
[----:B------:R-:W-:Y:S01]  /*226d0*/  IMAD R25, R25, UR7, RZ ;  /* 0x0000000719197c24 */ /* 0x000fe2000f8e02ff */
[----:B------:R-:W2:Y:S01]  /*226e0*/  LDL.LU R3, [R1+0x1770] ;  /* 0x0017700001037983 */ /* 0x000ea20000300800 */
[----:B------:R-:W-:Y:S01]  /*226f0*/  @!P6 IMAD.MOV R24, RZ, RZ, -R24 ;  /* 0x000000ffff18e224 */ /* 0x000fe200078e0a18 */
[----:B------:R-:W-:Y:S01]  /*22700*/  ISETP.GT.U32.AND P3, PT, R9, R6, PT ;  /* 0x000000060900720c */ /* 0x000fe20003f64070 */
[----:B------:R-:W0:Y:S01]  /*22710*/  LDCU UR7, c[0x0][0x3b0] ;  /* 0x00007600ff0777ac */ /* 0x000e220008000800 */
[----:B------:R0:W-:Y:S02]  /*22720*/  STL [R1+0x454], R27 ;  /* 0x0004541b01007387 */ /* 0x0001e40000100800 */
[----:B------:R-:W-:Y:S02]  /*22730*/  SEL R24, R47, R24, !P1 ;  /* 0x000000182f187207 */ /* 0x000fe40004800000 */
[----:B------:R-:W2:Y:S03]  /*22740*/  LDL.LU R17, [R1+0x4d4] ;  /* 0x0004d40001117983 */ /* 0x000ea60000300800 */
[----:B-1----:R-:W-:Y:S01]  /*22750*/  IMAD R26, R24, UR4, RZ ;  /* 0x00000004181a7c24 */ /* 0x002fe2000f8e02ff */
[----:B---3--:R-:W-:-:S03]  /*22760*/  PRMT R12, RZ, 0x7610, R12 ;  /* 0x00007610ff0c7816 */ /* 0x008fc6000000000c */
[----:B------:R-:W-:Y:S01]  /*22770*/  @!P3 IMAD.IADD R6, R6, 0x1, -R9 ;  /* 0x000000010606b824 */ /* 0x000fe200078e0a09 */
[----:B------:R-:W-:Y:S01]  /*22780*/  ISETP.GE.AND P3, PT, R4, RZ, PT ;  /* 0x000000ff0400720c */ /* 0x000fe20003f66270 */
[----:B------:R-:W1:Y:S01]  /*22790*/  LDCU UR4, c[0x0][0x3b0] ;  /* 0x00007600ff0477ac */ /* 0x000e620008000800 */
[----:B----4-:R3:W-:Y:S04]  /*227a0*/  STL [R1+0x60], R15 ;  /* 0x0000600f01007387 */ /* 0x0107e80000100800 */
[----:B0-----:R-:W4:Y:S01]  /*227b0*/  LDL R27, [R1+0x13fc] ;  /* 0x0013fc00011b7983 */ /* 0x001f220000100800 */
[----:B---3--:R-:W-:-:S04]  /*227c0*/  IADD3 R15, P6, PT, R25, R8, RZ ;  /* 0x00000008190f7210 */ /* 0x008fc80007fde0ff */
[----:B------:R-:W-:Y:S01]  /*227d0*/  LEA.HI.X.SX32 R25, R25, R5, 0x1, P6 ;  /* 0x0000000519197211 */ /* 0x000fe200030f0eff */
[----:B------:R-:W-:-:S05]  /*227e0*/  @P0 IMAD.MOV.U32 R24, RZ, RZ, R15 ;  /* 0x000000ffff180224 */ /* 0x000fca00078e000f */
[----:B------:R0:W3:Y:S04]  /*227f0*/  @P0 LDG.E.U8 R12, desc[UR20][R24.64] ;  /* 0x00000014180c0981 */ /* 0x0000e8000c1e1100 */
[----:B------:R-:W-:Y:S04]  /*22800*/  STL [R1+0x460], R15 ;  /* 0x0004600f01007387 */ /* 0x000fe80000100800 */
[----:B------:R-:W4:Y:S04]  /*22810*/  LDL.LU R4, [R1+0x4d8] ;  /* 0x0004d80001047983 */ /* 0x000f280000300800 */
[----:B------:R0:W-:Y:S04]  /*22820*/  STL [R1+0x45c], R25 ;  /* 0x00045c1901007387 */ /* 0x0001e80000100800 */
[----:B0-----:R-:W4:Y:S01]  /*22830*/  LDL R25, [R1+0x1400] ;  /* 0x0014000001197983 */ /* 0x001f220000100800 */
[----:B------:R-:W-:-:S13]  /*22840*/  ISETP.GT.U32.AND P2, PT, R9, R2, PT ;  /* 0x000000020900720c */ /* 0x000fda0003f44070 */
[----:B------:R-:W-:-:S05]  /*22850*/  @!P2 IMAD.IADD R2, R2, 0x1, -R9 ;  /* 0x000000010202a824 */ /* 0x000fca00078e0a09 */
[----:B------:R-:W-:-:S13]  /*22860*/  ISETP.GT.U32.AND P2, PT, R9, R2, PT ;  /* 0x000000020900720c */ /* 0x000fda0003f44070 */
[----:B------:R-:W-:-:S04]  /*22870*/  @!P2 IMAD.IADD R2, R2, 0x1, -R9 ;  /* 0x000000010202a824 */ /* 0x000fc800078e0a09 */
[----:B------:R-:W-:Y:S02]  /*22880*/  IMAD.MOV.U32 R24, RZ, RZ, R2 ;  /* 0x000000ffff187224 */ /* 0x000fe400078e0002 */
[----:B------:R-:W4:Y:S02]  /*22890*/  LDL R2, [R1+0x1418] ;  /* 0x0014180001027983 */ /* 0x000f240000100800 */
[----:B------:R-:W-:Y:S01]  /*228a0*/  @!P3 IMAD.MOV R24, RZ, RZ, -R24 ;  /* 0x000000ffff18b224 */ /* 0x000fe200078e0a18 */
[----:B--2---:R-:W-:Y:S01]  /*228b0*/  PRMT R3, RZ, 0x7610, R3 ;  /* 0x00007610ff037816 */ /* 0x004fe20000000003 */
[----:B---3--:R0:W-:Y:S02]  /*228c0*/  STL [R1+0x5c], R12 ;  /* 0x00005c0c01007387 */ /* 0x0081e40000100800 */
[----:B0-----:R-:W-:-:S04]  /*228d0*/  IADD3 R12, P2, PT, R26, R8, RZ ;  /* 0x000000081a0c7210 */ /* 0x001fc80007f5e0ff */
[----:B------:R-:W-:Y:S02]  /*228e0*/  LEA.HI.X.SX32 R15, R26, R5, 0x1, P2 ;  /* 0x000000051a0f7211 */ /* 0x000fe400010f0eff */
[----:B------:R-:W-:Y:S01]  /*228f0*/  SEL R26, R47, R24, !P1 ;  /* 0x000000182f1a7207 */ /* 0x000fe20004800000 */
[----:B------:R-:W-:Y:S01]  /*22900*/  @P0 IMAD.MOV.U32 R24, RZ, RZ, R12 ;  /* 0x000000ffff180224 */ /* 0x000fe200078e000c */
[----:B----4-:R-:W-:Y:S01]  /*22910*/  ISETP.GE.AND P2, PT, R25, RZ, PT ;  /* 0x000000ff1900720c */ /* 0x010fe20003f46270 */
[----:B------:R-:W-:-:S05]  /*22920*/  @P0 IMAD.MOV.U32 R25, RZ, RZ, R15 ;  /* 0x000000ffff190224 */ /* 0x000fca00078e000f */
[----:B------:R0:W2:Y:S01]  /*22930*/  @P0 LDG.E.U8 R3, desc[UR20][R24.64] ;  /* 0x0000001418030981 */ /* 0x0000a2000c1e1100 */
[----:B------:R-:W-:-:S13]  /*22940*/  ISETP.GT.U32.AND P5, PT, R9, R13, PT ;  /* 0x0000000d0900720c */ /* 0x000fda0003fa4070 */
[--C-:B------:R-:W-:Y:S01]  /*22950*/  @!P5 IMAD.IADD R13, R13, 0x1, -R9.reuse ;  /* 0x000000010d0dd824 */ /* 0x100fe200078e0a09 */
[C---:B------:R-:W-:Y:S01]  /*22960*/  ISETP.GT.U32.AND P5, PT, R9.reuse, R6, PT ;  /* 0x000000060900720c */ /* 0x040fe20003fa4070 */
[----:B------:R-:W-:Y:S04]  /*22970*/  STL [R1+0x468], R12 ;  /* 0x0004680c01007387 */ /* 0x000fe80000100800 */
[----:B------:R3:W-:Y:S08]  /*22980*/  STL [R1+0x464], R15 ;  /* 0x0004640f01007387 */ /* 0x0007f00000100800 */
[----:B------:R-:W-:Y:S01]  /*22990*/  @!P5 IMAD.IADD R6, R6, 0x1, -R9 ;  /* 0x000000010606d824 */ /* 0x000fe200078e0a09 */
[----:B---3--:R-:W3:Y:S03]  /*229a0*/  LDL R15, [R1+0x1420] ;  /* 0x00142000010f7983 */ /* 0x008ee60000100800 */
[----:B0-----:R-:W-:Y:S01]  /*229b0*/  IMAD.MOV.U32 R25, RZ, RZ, R6 ;  /* 0x000000ffff197224 */ /* 0x001fe200078e0006 */
[----:B------:R-:W4:Y:S01]  /*229c0*/  LDL.LU R12, [R1+0x4e4] ;  /* 0x0004e400010c7983 */ /* 0x000f220000300800 */
[----:B------:R-:W-:-:S03]  /*229d0*/  ISETP.GT.U32.AND P6, PT, R9, R13, PT ;  /* 0x0000000d0900720c */ /* 0x000fc60003fc4070 */
[----:B--2---:R0:W-:Y:S04]  /*229e0*/  STL [R1+0x58], R3 ;  /* 0x0000580301007387 */ /* 0x0041e80000100800 */
[----:B------:R-:W2:Y:S01]  /*229f0*/  LDL.LU R6, [R1+0x176c] ;  /* 0x00176c0001067983 */ /* 0x000ea20000300800 */
[----:B------:R-:W-:Y:S01]  /*22a00*/  ISETP.GT.U32.AND P3, PT, R9, R11, PT ;  /* 0x0000000b0900720c */ /* 0x000fe20003f64070 */
[----:B------:R-:W-:Y:S01]  /*22a10*/  IMAD R26, R26, UR5, RZ ;  /* 0x000000051a1a7c24 */ /* 0x000fe2000f8e02ff */
[----:B------:R-:W-:-:S03]  /*22a20*/  PRMT R18, RZ, 0x7610, R18 ;  /* 0x00007610ff127816 */ /* 0x000fc60000000012 */
[----:B------:R-:W-:Y:S01]  /*22a30*/  @!P6 IMAD.IADD R13, R13, 0x1, -R9 ;  /* 0x000000010d0de824 */ /* 0x000fe200078e0a09 */
[----:B------:R-:W-:Y:S01]  /*22a40*/  ISETP.GT.U32.AND P5, PT, R9, R17, PT ;  /* 0x000000110900720c */ /* 0x000fe20003fa4070 */
[----:B------:R-:W-:Y:S01]  /*22a50*/  @!P2 IMAD.MOV R25, RZ, RZ, -R25 ;  /* 0x000000ffff19a224 */ /* 0x000fe200078e0a19 */
[C---:B0-----:R-:W-:Y:S01]  /*22a60*/  IADD3 R3, P6, PT, R26.reuse, R8, RZ ;  /* 0x000000081a037210 */ /* 0x041fe20007fde0ff */
[----:B------:R-:W0:Y:S03]  /*22a70*/  LDCU UR5, c[0x0][0x3b0] ;  /* 0x00007600ff0577ac */ /* 0x000e260008000800 */
[----:B------:R-:W-:Y:S01]  /*22a80*/  LEA.HI.X.SX32 R24, R26, R5, 0x1, P6 ;  /* 0x000000051a187211 */ /* 0x000fe200030f0eff */
[----:B------:R-:W-:Y:S01]  /*22a90*/  @!P3 IMAD.IADD R11, R11, 0x1, -R9 ;  /* 0x000000010b0bb824 */ /* 0x000fe200078e0a09 */
[----:B------:R-:W-:Y:S01]  /*22aa0*/  ISETP.GT.U32.AND P6, PT, R9, R4, PT ;  /* 0x000000040900720c */ /* 0x000fe20003fc4070 */
[----:B------:R-:W-:Y:S01]  /*22ab0*/  @P0 IMAD.MOV.U32 R26, RZ, RZ, R3 ;  /* 0x000000ffff1a0224 */ /* 0x000fe200078e0003 */
[----:B------:R-:W-:Y:S01]  /*22ac0*/  ISETP.GE.AND P3, PT, R27, RZ, PT ;  /* 0x000000ff1b00720c */ /* 0x000fe20003f66270 */
[----:B------:R-:W-:Y:S01]  /*22ad0*/  @P0 IMAD.MOV.U32 R27, RZ, RZ, R24 ;  /* 0x000000ffff1b0224 */ /* 0x000fe200078e0018 */
[----:B------:R-:W-:-:S02]  /*22ae0*/  ISETP.GT.U32.AND P2, PT, R9, R11, PT ;  /* 0x0000000b0900720c */ /* 0x000fc40003f44070 */
[----:B------:R-:W-:Y:S02]  /*22af0*/  SEL R25, R47, R25, !P1 ;  /* 0x000000192f197207 */ /* 0x000fe40004800000 */
[----:B------:R1:W4:Y:S04]  /*22b00*/  @P0 LDG.E.U8 R18, desc[UR20][R26.64] ;  /* 0x000000141a120981 */ /* 0x000328000c1e1100 */
[----:B------:R-:W-:Y:S01]  /*22b10*/  STL [R1+0x498], R3 ;  /* 0x0004980301007387 */ /* 0x000fe20000100800 */
[--C-:B------:R-:W-:Y:S02]  /*22b20*/  @!P6 IMAD.IADD R4, R4, 0x1, -R9.reuse ;  /* 0x000000010404e824 */ /* 0x100fe400078e0a09 */
[----:B-1----:R-:W-:Y:S01]  /*22b30*/  IMAD R26, R25, UR4, RZ ;  /* 0x00000004191a7c24 */ /* 0x002fe2000f8e02ff */
[----:B------:R1:W-:Y:S01]  /*22b40*/  STL [R1+0x494], R24 ;  /* 0x0004941801007387 */ /* 0x0003e20000100800 */
[----:B------:R-:W-:Y:S01]  /*22b50*/  @!P2 IMAD.IADD R11, R11, 0x1, -R9 ;  /* 0x000000010b0ba824 */ /* 0x000fe200078e0a09 */
[----:B---3--:R-:W-:-:S02]  /*22b60*/  ISETP.GE.AND P2, PT, R15, RZ, PT ;  /* 0x000000ff0f00720c */ /* 0x008fc40003f46270 */
[----:B--2---:R-:W-:Y:S01]  /*22b70*/  PRMT R6, RZ, 0x7610, R6 ;  /* 0x00007610ff067816 */ /* 0x004fe20000000006 */
[----:B-1----:R-:W-:Y:S01]  /*22b80*/  IMAD.MOV.U32 R24, RZ, RZ, R13 ;  /* 0x000000ffff187224 */ /* 0x002fe200078e000d */
[C---:B------:R-:W-:Y:S01]  /*22b90*/  IADD3 R13, P6, PT, R26.reuse, R8, RZ ;  /* 0x000000081a0d7210 */ /* 0x040fe20007fde0ff */
[----:B------:R-:W2:Y:S01]  /*22ba0*/  LDL.LU R3, [R1+0x514] ;  /* 0x0005140001037983 */ /* 0x000ea20000300800 */
[----:B------:R-:W-:Y:S01]  /*22bb0*/  @!P5 IMAD.IADD R17, R17, 0x1, -R9 ;  /* 0x000000011111d824 */ /* 0x000fe200078e0a09 */
[----:B------:R-:W1:Y:S01]  /*22bc0*/  LDCU UR4, c[0x0][0x3b0] ;  /* 0x00007600ff0477ac */ /* 0x000e620008000800 */
[----:B------:R-:W-:Y:S01]  /*22bd0*/  LEA.HI.X.SX32 R15, R26, R5, 0x1, P6 ;  /* 0x000000051a0f7211 */ /* 0x000fe200030f0eff */
[----:B------:R-:W-:Y:S01]  /*22be0*/  @!P3 IMAD.MOV R24, RZ, RZ, -R24 ;  /* 0x000000ffff18b224 */ /* 0x000fe200078e0a18 */
[----:B------:R-:W-:Y:S01]  /*22bf0*/  ISETP.GE.AND P3, PT, R2, RZ, PT ;  /* 0x000000ff0200720c */ /* 0x000fe20003f66270 */
[----:B------:R-:W-:Y:S01]  /*22c00*/  @P0 IMAD.MOV.U32 R26, RZ, RZ, R13 ;  /* 0x000000ffff1a0224 */ /* 0x000fe200078e000d */
[----:B------:R-:W3:Y:S01]  /*22c10*/  LDL R2, [R1+0x1428] ;  /* 0x0014280001027983 */ /* 0x000ee20000100800 */
[----:B------:R-:W-:-:S05]  /*22c20*/  @P0 IMAD.MOV.U32 R27, RZ, RZ, R15 ;  /* 0x000000ffff1b0224 */ /* 0x000fca00078e000f */
[----:B------:R1:W2:Y:S01]  /*22c30*/  @P0 LDG.E.U8 R6, desc[UR20][R26.64] ;  /* 0x000000141a060981 */ /* 0x0002a2000c1e1100 */
[----:B------:R-:W-:Y:S02]  /*22c40*/  SEL R24, R47, R24, !P1 ;  /* 0x000000182f187207 */ /* 0x000fe40004800000 */
[----:B------:R-:W-:-:S03]  /*22c50*/  ISETP.GT.U32.AND P5, PT, R9, R17, PT ;  /* 0x000000110900720c */ /* 0x000fc60003fa4070 */
[----:B0-----:R-:W-:Y:S02]  /*22c60*/  IMAD R24, R24, UR5, RZ ;  /* 0x0000000518187c24 */ /* 0x001fe4000f8e02ff */
[----:B------:R-:W-:Y:S01]  /*22c70*/  IMAD.MOV.U32 R25, RZ, RZ, R11 ;  /* 0x000000ffff197224 */ /* 0x000fe200078e000b */
[----:B------:R-:W-:Y:S01]  /*22c80*/  STL [R1+0x4a0], R13 ;  /* 0x0004a00d01007387 */ /* 0x000fe20000100800 */
[----:B------:R-:W-:Y:S01]  /*22c90*/  PRMT R7, RZ, 0x7610, R7 ;  /* 0x00007610ff077816 */ /* 0x000fe20000000007 */
[----:B------:R-:W0:Y:S01]  /*22ca0*/  LDCU UR5, c[0x0][0x3b0] ;  /* 0x00007600ff0577ac */ /* 0x000e220008000800 */
[----:B------:R-:W-:Y:S01]  /*22cb0*/  IADD3 R11, P6, PT, R24, R8, RZ ;  /* 0x00000008180b7210 */ /* 0x000fe20007fde0ff */
[----:B------:R4:W-:Y:S01]  /*22cc0*/  STL [R1+0x49c], R15 ;  /* 0x00049c0f01007387 */ /* 0x0009e20000100800 */
[----:B------:R-:W-:Y:S01]  /*22cd0*/  @!P3 IMAD.MOV R25, RZ, RZ, -R25 ;  /* 0x000000ffff19b224 */ /* 0x000fe200078e0a19 */
[----:B------:R-:W-:Y:S01]  /*22ce0*/  ISETP.GT.U32.AND P3, PT, R9, R4, PT ;  /* 0x000000040900720c */ /* 0x000fe20003f64070 */
[----:B------:R-:W-:-:S02]  /*22cf0*/  @!P5 IMAD.IADD R17, R17, 0x1, -R9 ;  /* 0x000000011111d824 */ /* 0x000fc400078e0a09 */
[----:B-1----:R-:W-:Y:S01]  /*22d00*/  @P0 IMAD.MOV.U32 R26, RZ, RZ, R11 ;  /* 0x000000ffff1a0224 */ /* 0x002fe200078e000b */
[----:B----4-:R-:W-:Y:S01]  /*22d10*/  LEA.HI.X.SX32 R15, R24, R5, 0x1, P6 ;  /* 0x00000005180f7211 */ /* 0x010fe200030f0eff */
[----:B------:R-:W-:-:S04]  /*22d20*/  IMAD.MOV.U32 R24, RZ, RZ, R17 ;  /* 0x000000ffff187224 */ /* 0x000fc800078e0011 */
[----:B------:R-:W-:Y:S02]  /*22d30*/  @P0 IMAD.MOV.U32 R27, RZ, RZ, R15 ;  /* 0x000000ffff1b0224 */ /* 0x000fe400078e000f */
[----:B------:R-:W-:-:S03]  /*22d40*/  @!P2 IMAD.MOV R24, RZ, RZ, -R24 ;  /* 0x000000ffff18a224 */ /* 0x000fc600078e0a18 */
[----:B------:R1:W4:Y:S01]  /*22d50*/  @P0 LDG.E.U8 R7, desc[UR20][R26.64] ;  /* 0x000000141a070981 */ /* 0x000322000c1e1100 */
[----:B------:R-:W-:Y:S01]  /*22d60*/  @!P3 IMAD.IADD R4, R4, 0x1, -R9 ;  /* 0x000000010404b824 */ /* 0x000fe200078e0a09 */
[C---:B-1----:R-:W-:Y:S02]  /*22d70*/  SEL R26, R47.reuse, R25, !P1 ;  /* 0x000000192f1a7207 */ /* 0x042fe40004800000 */
[----:B------:R-:W-:-:S03]  /*22d80*/  SEL R25, R47, R24, !P1 ;  /* 0x000000182f197207 */ /* 0x000fc60004800000 */
[----:B------:R-:W-:Y:S01]  /*22d90*/  IMAD R26, R26, UR6, RZ ;  /* 0x000000061a1a7c24 */ /* 0x000fe2000f8e02ff */
[----:B------:R-:W-:Y:S01]  /*22da0*/  PRMT R14, RZ, 0x7610, R14 ;  /* 0x00007610ff0e7816 */ /* 0x000fe2000000000e */
[----:B------:R-:W-:Y:S01]  /*22db0*/  IMAD.MOV.U32 R24, RZ, RZ, R4 ;  /* 0x000000ffff187224 */ /* 0x000fe200078e0004 */
[----:B--2---:R1:W-:Y:S01]  /*22dc0*/  STL [R1+0x50], R6 ;  /* 0x0000500601007387 */ /* 0x0043e20000100800 */
[----:B------:R-:W-:Y:S02]  /*22dd0*/  ISETP.GT.U32.AND P6, PT, R9, R3, PT ;  /* 0x000000030900720c */ /* 0x000fe40003fc4070 */
[----:B---3--:R-:W-:Y:S01]  /*22de0*/  ISETP.GE.AND P2, PT, R2, RZ, PT ;  /* 0x000000ff0200720c */ /* 0x008fe20003f46270 */
[----:B------:R-:W-:Y:S01]  /*22df0*/  IMAD R25, R25, UR4, RZ ;  /* 0x0000000419197c24 */ /* 0x000fe2000f8e02ff */
[----:B------:R-:W-:Y:S01]  /*22e00*/  ISETP.GT.U32.AND P5, PT, R9, R12, PT ;  /* 0x0000000c0900720c */ /* 0x000fe20003fa4070 */
[----:B------:R-:W2:Y:S01]  /*22e10*/  LDCU UR6, c[0x0][0x3b0] ;  /* 0x00007600ff0677ac */ /* 0x000ea20008000800 */
[----:B-1----:R-:W3:Y:S07]  /*22e20*/  LDL R6, [R1+0x1430] ;  /* 0x0014300001067983 */ /* 0x002eee0000100800 */
[----:B------:R-:W-:Y:S01]  /*22e30*/  @!P6 IMAD.IADD R3, R3, 0x1, -R9 ;  /* 0x000000010303e824 */ /* 0x000fe200078e0a09 */
[----:B------:R-:W-:Y:S01]  /*22e40*/  STL [R1+0x4a8], R11 ;  /* 0x0004a80b01007387 */ /* 0x000fe20000100800 */
[----:B------:R-:W-:Y:S01]  /*22e50*/  @!P2 IMAD.MOV R24, RZ, RZ, -R24 ;  /* 0x000000ffff18a224 */ /* 0x000fe200078e0a18 */
[----:B------:R-:W-:Y:S01]  /*22e60*/  PRMT R16, RZ, 0x7610, R16 ;  /* 0x00007610ff107816 */ /* 0x000fe20000000010 */
[----:B------:R-:W-:Y:S01]  /*22e70*/  IMAD.MOV.U32 R2, RZ, RZ, R0 ;  /* 0x000000ffff027224 */ /* 0x000fe200078e0000 */
[----:B------:R-:W2:Y:S01]  /*22e80*/  LDL.LU R13, [R1+0x51c] ;  /* 0x00051c00010d7983 */ /* 0x000ea20000300800 */
[----:B------:R-:W1:Y:S03]  /*22e90*/  LDCU UR4, c[0x0][0x3b0] ;  /* 0x00007600ff0477ac */ /* 0x000e660008000800 */
[----:B------:R-:W-:Y:S04]  /*22ea0*/  STL [R1+0x54], R18 ;  /* 0x0000541201007387 */ /* 0x000fe80000100800 */
[----:B------:R0:W-:Y:S01]  /*22eb0*/  STL [R1+0x4a4], R15 ;  /* 0x0004a40f01007387 */ /* 0x0001e20000100800 */
[----:B------:R-:W-:-:S02]  /*22ec0*/  IADD3 R27, P2, PT, R25, R8, RZ ;  /* 0x00000008191b7210 */ /* 0x000fc40007f5e0ff */
[----:B0-----:R-:W-:-:S04]  /*22ed0*/  IADD3 R15, P6, PT, R26, R8, RZ ;  /* 0x000000081a0f7210 */ /* 0x001fc80007fde0ff */
[-C--:B------:R-:W-:Y:S02]  /*22ee0*/  LEA.HI.X.SX32 R18, R26, R5.reuse, 0x1, P6 ;  /* 0x000000051a127211 */ /* 0x080fe400030f0eff */
[----:B------:R-:W-:Y:S02]  /*22ef0*/  LEA.HI.X.SX32 R4, R25, R5, 0x1, P2 ;  /* 0x0000000519047211 */ /* 0x000fe400010f0eff */
[----:B------:R-:W-:Y:S01]  /*22f00*/  SEL R26, R47, R24, !P1 ;  /* 0x000000182f1a7207 */ /* 0x000fe20004800000 */
[----:B------:R-:W-:Y:S02]  /*22f10*/  @P0 IMAD.MOV.U32 R24, RZ, RZ, R15 ;  /* 0x000000ffff180224 */ /* 0x000fe400078e000f */
[----:B------:R-:W-:-:S05]  /*22f20*/  @P0 IMAD.MOV.U32 R25, RZ, RZ, R18 ;  /* 0x000000ffff190224 */ /* 0x000fca00078e0012 */
[----:B------:R0:W2:Y:S01]  /*22f30*/  @P0 LDG.E.U8 R14, desc[UR20][R24.64] ;  /* 0x00000014180e0981 */ /* 0x0000a2000c1e1100 */
[----:B------:R-:W-:-:S05]  /*22f40*/  @!P5 IMAD.IADD R12, R12, 0x1, -R9 ;  /* 0x000000010c0cd824 */ /* 0x000fca00078e0a09 */
[----:B------:R-:W-:Y:S01]  /*22f50*/  ISETP.GT.U32.AND P5, PT, R9, R12, PT ;  /* 0x0000000c0900720c */ /* 0x000fe20003fa4070 */
[----:B----4-:R-:W-:Y:S04]  /*22f60*/  STL [R1+0x16f4], R7 ;  /* 0x0016f40701007387 */ /* 0x010fe80000100800 */
[----:B------:R-:W4:Y:S01]  /*22f70*/  LDL R11, [R1+0x1438] ;  /* 0x00143800010b7983 */ /* 0x000f220000100800 */
[----:B0-----:R-:W-:Y:S02]  /*22f80*/  @P0 IMAD.MOV.U32 R24, RZ, RZ, R27 ;  /* 0x000000ffff180224 */ /* 0x001fe400078e001b */
[----:B------:R-:W-:Y:S01]  /*22f90*/  @P0 IMAD.MOV.U32 R25, RZ, RZ, R4 ;  /* 0x000000ffff190224 */ /* 0x000fe200078e0004 */
[----:B------:R-:W4:Y:S04]  /*22fa0*/  LDL.LU R0, [R1+0x524] ;  /* 0x0005240001007983 */ /* 0x000f280000300800 */
[----:B------:R-:W4:Y:S01]  /*22fb0*/  LDL.LU R17, [R1+0x554] ;  /* 0x0005540001117983 */ /* 0x000f220000300800 */
[----:B------:R-:W-:-:S03]  /*22fc0*/  @!P5 IMAD.IADD R12, R12, 0x1, -R9 ;  /* 0x000000010c0cd824 */ /* 0x000fc600078e0a09 */
[----:B------:R-:W-:Y:S04]  /*22fd0*/  STL [R1+0x4d8], R15 ;  /* 0x0004d80f01007387 */ /* 0x000fe80000100800 */
[----:B------:R-:W-:Y:S04]  /*22fe0*/  STL [R1+0x4e0], R27 ;  /* 0x0004e01b01007387 */ /* 0x000fe80000100800 */
[----:B------:R0:W4:Y:S01]  /*22ff0*/  @P0 LDG.E.U8 R16, desc[UR20][R24.64] ;  /* 0x0000001418100981 */ /* 0x000122000c1e1100 */
[----:B---3--:R-:W-:-:S03]  /*23000*/  ISETP.GE.AND P5, PT, R6, RZ, PT ;  /* 0x000000ff0600720c */ /* 0x008fc60003fa6270 */
[----:B------:R-:W3:Y:S04]  /*23010*/  LDL R6, [R1+0x1440] ;  /* 0x0014400001067983 */ /* 0x000ee80000100800 */
[----:B------:R0:W-:Y:S04]  /*23020*/  STL [R1+0x4d4], R18 ;  /* 0x0004d41201007387 */ /* 0x0001e80000100800 */
[----:B0-----:R-:W3:Y:S04]  /*23030*/  LDL.LU R18, [R1+0x1768] ;  /* 0x0017680001127983 */ /* 0x001ee80000300800 */
[----:B------:R-:W3:Y:S04]  /*23040*/  LDL.LU R15, [R1+0x1764] ;  /* 0x00176400010f7983 */ /* 0x000ee80000300800 */
[----:B------:R-:W-:Y:S04]  /*23050*/  STL [R1+0x4dc], R4 ;  /* 0x0004dc0401007387 */ /* 0x000fe80000100800 */
[----:B--2---:R0:W-:Y:S04]  /*23060*/  STL [R1+0x48], R14 ;  /* 0x0000480e01007387 */ /* 0x0041e80000100800 */
[----:B0-----:R-:W2:Y:S04]  /*23070*/  LDL.LU R14, [R1+0x1760] ;  /* 0x00176000010e7983 */ /* 0x001ea80000300800 */
[----:B------:R-:W2:Y:S01]  /*23080*/  LDL.LU R4, [R1+0x175c] ;  /* 0x00175c0001047983 */ /* 0x000ea20000300800 */
[----:B------:R-:W-:-:S02]  /*23090*/  IMAD.MOV.U32 R24, RZ, RZ, R12 ;  /* 0x000000ffff187224 */ /* 0x000fc400078e000c */
[----:B------:R-:W-:Y:S01]  /*230a0*/  IMAD R26, R26, UR5, RZ ;  /* 0x000000051a1a7c24 */ /* 0x000fe2000f8e02ff */
[----:B----4-:R-:W-:Y:S01]  /*230b0*/  ISETP.GE.AND P6, PT, R11, RZ, PT ;  /* 0x000000ff0b00720c */ /* 0x010fe20003fc6270 */
[----:B------:R-:W-:Y:S01]  /*230c0*/  IMAD.MOV.U32 R11, RZ, RZ, R2 ;  /* 0x000000ffff0b7224 */ /* 0x000fe200078e0002 */
[----:B------:R-:W4:Y:S01]  /*230d0*/  LDL.LU R12, [R1+0x55c] ;  /* 0x00055c00010c7983 */ /* 0x000f220000300800 */
[----:B------:R-:W-:Y:S01]  /*230e0*/  @!P5 IMAD.MOV R24, RZ, RZ, -R24 ;  /* 0x000000ffff18d224 */ /* 0x000fe200078e0a18 */
[C---:B------:R-:W-:Y:S01]  /*230f0*/  IADD3 R2, P5, PT, R26.reuse, R8, RZ ;  /* 0x000000081a027210 */ /* 0x040fe20007fbe0ff */
[----:B------:R-:W0:Y:S04]  /*23100*/  LDCU UR5, c[0x0][0x3b0] ;  /* 0x00007600ff0577ac */ /* 0x000e280008000800 */
[----:B------:R-:W-:Y:S04]  /*23110*/  STL [R1+0x4e8], R2 ;  /* 0x0004e80201007387 */ /* 0x000fe80000100800 */
[----:B------:R0:W-:Y:S02]  /*23120*/  STL [R1+0x44], R16 ;  /* 0x0000441001007387 */ /* 0x0001e40000100800 */
[----:B0-----:R-:W-:Y:S01]  /*23130*/  LEA.HI.X.SX32 R16, R26, R5, 0x1, P5 ;  /* 0x000000051a107211 */ /* 0x001fe200028f0eff */
[----:B------:R-:W-:-:S04]  /*23140*/  @P0 IMAD.MOV.U32 R26, RZ, RZ, R2 ;  /* 0x000000ffff1a0224 */ /* 0x000fc800078e0002 */
[----:B------:R-:W-:Y:S01]  /*23150*/  @P0 IMAD.MOV.U32 R27, RZ, RZ, R16 ;  /* 0x000000ffff1b0224 */ /* 0x000fe200078e0010 */
[----:B--2---:R-:W-:-:S06]  /*23160*/  PRMT R4, RZ, 0x7610, R4 ;  /* 0x00007610ff047816 */ /* 0x004fcc0000000004 */
[----:B------:R0:W2:Y:S01]  /*23170*/  @P0 LDG.E.U8 R4, desc[UR20][R26.64] ;  /* 0x000000141a040981 */ /* 0x0000a2000c1e1100 */
[----:B------:R-:W-:Y:S02]  /*23180*/  ISETP.GT.U32.AND P3, PT, R9, R3, PT ;  /* 0x000000030900720c */ /* 0x000fe40003f64070 */
[----:B------:R-:W-:-:S11]  /*23190*/  SEL R25, R47, R24, !P1 ;  /* 0x000000182f197207 */ /* 0x000fd60004800000 */
[----:B------:R-:W-:Y:S01]  /*231a0*/  @!P3 IMAD.IADD R3, R3, 0x1, -R9 ;  /* 0x000000010303b824 */ /* 0x000fe200078e0a09 */
[----:B------:R-:W-:Y:S01]  /*231b0*/  ISETP.GT.U32.AND P3, PT, R9, R0, PT ;  /* 0x000000000900720c */ /* 0x000fe20003f64070 */
[----:B------:R-:W-:Y:S01]  /*231c0*/  IMAD R25, R25, UR7, RZ ;  /* 0x0000000719197c24 */ /* 0x000fe2000f8e02ff */
[----:B------:R-:W-:Y:S01]  /*231d0*/  PRMT R14, RZ, 0x7610, R14 ;  /* 0x00007610ff0e7816 */ /* 0x000fe2000000000e */
[----:B------:R-:W-:Y:S01]  /*231e0*/  IMAD.MOV.U32 R24, RZ, RZ, R3 ;  /* 0x000000ffff187224 */ /* 0x000fe200078e0003 */
[C---:B------:R-:W-:Y:S01]  /*231f0*/  ISETP.GT.U32.AND P2, PT, R9.reuse, R13, PT ;  /* 0x0000000d0900720c */ /* 0x040fe20003f44070 */
[----:B------:R-:W4:Y:S01]  /*23200*/  LDL.LU R3, [R1+0x1758] ;  /* 0x0017580001037983 */ /* 0x000f220000300800 */
[----:B------:R-:W-:Y:S01]  /*23210*/  ISETP.GT.U32.AND P5, PT, R9, R17, PT ;  /* 0x000000110900720c */ /* 0x000fe20003fa4070 */
[----:B------:R-:W-:Y:S01]  /*23220*/  @!P6 IMAD.MOV R24, RZ, RZ, -R24 ;  /* 0x000000ffff18e224 */ /* 0x000fe200078e0a18 */
[----:B0-----:R-:W-:Y:S01]  /*23230*/  IADD3 R26, P6, PT, R25, R8, RZ ;  /* 0x00000008191a7210 */ /* 0x001fe20007fde0ff */
[----:B------:R0:W-:Y:S01]  /*23240*/  STL [R1+0x4e4], R16 ;  /* 0x0004e41001007387 */ /* 0x0001e20000100800 */
[----:B---3--:R-:W-:Y:S01]  /*23250*/  PRMT R15, RZ, 0x7610, R15 ;  /* 0x00007610ff0f7816 */ /* 0x008fe2000000000f */
[----:B------:R-:W3:Y:S01]  /*23260*/  LDCU UR7, c[0x0][0x3b0] ;  /* 0x00007600ff0777ac */ /* 0x000ee20008000800 */
[----:B------:R-:W-:Y:S01]  /*23270*/  SEL R24, R47, R24, !P1 ;  /* 0x000000182f187207 */ /* 0x000fe20004800000 */
[----:B------:R-:W-:Y:S01]  /*23280*/  @!P3 IMAD.IADD R0, R0, 0x1, -R9 ;  /* 0x000000010000b824 */ /* 0x000fe200078e0a09 */
[----:B------:R-:W-:Y:S01]  /*23290*/  ISETP.GE.AND P3, PT, R6, RZ, PT ;  /* 0x000000ff0600720c */ /* 0x000fe20003f66270 */
[----:B------:R-:W3:Y:S01]  /*232a0*/  LDL.LU R2, [R1+0x564] ;  /* 0x0005640001027983 */ /* 0x000ee20000300800 */
[----:B------:R-:W-:Y:S01]  /*232b0*/  LEA.HI.X.SX32 R6, R25, R5, 0x1, P6 ;  /* 0x0000000519067211 */ /* 0x000fe200030f0eff */
[----:B------:R-:W-:-:S02]  /*232c0*/  IMAD.MOV.U32 R25, RZ, RZ, R26 ;  /* 0x000000ffff197224 */ /* 0x000fc400078e001a */
[----:B--2---:R-:W-:Y:S04]  /*232d0*/  STL [R1+0x16f8], R4 ;  /* 0x0016f80401007387 */ /* 0x004fe80000100800 */
[----:B------:R-:W2:Y:S04]  /*232e0*/  LDL R27, [R1+0x1464] ;  /* 0x00146400011b7983 */ /* 0x000ea80000100800 */
[----:B------:R1:W-:Y:S01]  /*232f0*/  STL [R1+0x518], R26 ;  /* 0x0005181a01007387 */ /* 0x0003e20000100800 */
[----:B------:R-:W-:-:S03]  /*23300*/  @!P2 IMAD.IADD R13, R13, 0x1, -R9 ;  /* 0x000000010d0da824 */ /* 0x000fc600078e0a09 */
[----:B0-----:R-:W2:Y:S01]  /*23310*/  LDL.LU R16, [R1+0x568] ;  /* 0x0005680001107983 */ /* 0x001ea20000300800 */
[----:B-1----:R-:W-:Y:S01]  /*23320*/  IMAD R26, R24, UR4, RZ ;  /* 0x00000004181a7c24 */ /* 0x002fe2000f8e02ff */
[----:B------:R-:W-:Y:S01]  /*23330*/  ISETP.GT.U32.AND P2, PT, R9, R13, PT ;  /* 0x0000000d0900720c */ /* 0x000fe20003f44070 */
[----:B------:R-:W-:Y:S01]  /*23340*/  IMAD.MOV.U32 R24, RZ, RZ, R6 ;  /* 0x000000ffff187224 */ /* 0x000fe200078e0006 */
[----:B------:R0:W-:Y:S01]  /*23350*/  STL [R1+0x514], R6 ;  /* 0x0005140601007387 */ /* 0x0001e20000100800 */
[----:B------:R-:W-:Y:S01]  /*23360*/  @!P5 IMAD.IADD R17, R17, 0x1, -R9 ;  /* 0x000000011111d824 */ /* 0x000fe200078e0a09 */
[----:B----4-:R-:W-:Y:S01]  /*23370*/  PRMT R3, RZ, 0x7610, R3 ;  /* 0x00007610ff037816 */ /* 0x010fe20000000003 */
[----:B------:R-:W1:Y:S01]  /*23380*/  LDCU UR4, c[0x0][0x3b0] ;  /* 0x00007600ff0477ac */ /* 0x000e620008000800 */
[----:B------:R-:W-:-:S04]  /*23390*/  @P0 LOP3.LUT R25, R25, R24, RZ, 0x3c, !PT ;  /* 0x0000001819190212 */ /* 0x000fc800078e3cff */
[C---:B------:R-:W-:Y:S01]  /*233a0*/  @P0 LOP3.LUT R24, R25.reuse, R24, RZ, 0x3c, !PT ;  /* 0x0000001819180212 */ /* 0x040fe200078e3cff */
[----:B0-----:R-:W4:Y:S03]  /*233b0*/  LDL.LU R6, [R1+0x1754] ;  /* 0x0017540001067983 */ /* 0x001f260000300800 */
[----:B------:R-:W-:-:S05]  /*233c0*/  @P0 LOP3.LUT R25, R25, R24, RZ, 0x3c, !PT ;  /* 0x0000001819190212 */ /* 0x000fca00078e3cff */
[----:B------:R0:W2:Y:S01]  /*233d0*/  @P0 LDG.E.U8 R14, desc[UR20][R24.64] ;  /* 0x00000014180e0981 */ /* 0x0000a2000c1e1100 */
[----:B------:R-:W-:-:S04]  /*233e0*/  @!P2 IMAD.IADD R13, R13, 0x1, -R9 ;  /* 0x000000010d0da824 */ /* 0x000fc800078e0a09 */
[----:B0-----:R-:W-:Y:S02]  /*233f0*/  IMAD.MOV.U32 R24, RZ, RZ, R13 ;  /* 0x000000ffff187224 */ /* 0x001fe400078e000d */
[----:B------:R-:W3:Y:S02]  /*23400*/  LDL R13, [R1+0x1458] ;  /* 0x00145800010d7983 */ /* 0x000ee40000100800 */
[----:B------:R-:W-:Y:S02]  /*23410*/  @!P3 IMAD.MOV R24, RZ, RZ, -R24 ;  /* 0x000000ffff18b224 */ /* 0x000fe400078e0a18 */
[----:B--2---:R0:W-:Y:S02]  /*23420*/  STL [R1+0x3c], R14 ;  /* 0x00003c0e01007387 */ /* 0x0041e40000100800 */
[----:B0-----:R-:W-:-:S04]  /*23430*/  IADD3 R14, P2, PT, R26, R8, RZ ;  /* 0x000000081a0e7210 */ /* 0x001fc80007f5e0ff */
[----:B------:R-:W-:Y:S01]  /*23440*/  LEA.HI.X.SX32 R25, R26, R5, 0x1, P2 ;  /* 0x000000051a197211 */ /* 0x000fe200010f0eff */
[----:B------:R0:W-:Y:S01]  /*23450*/  STL [R1+0x520], R14 ;  /* 0x0005200e01007387 */ /* 0x0001e20000100800 */
[----:B------:R-:W-:-:S03]  /*23460*/  SEL R26, R47, R24, !P1 ;  /* 0x000000182f1a7207 */ /* 0x000fc60004800000 */
[----:B------:R-:W2:Y:S01]  /*23470*/  LDL R24, [R1+0x145c] ;  /* 0x00145c0001187983 */ /* 0x000ea20000100800 */
[----:B----4-:R-:W-:Y:S02]  /*23480*/  PRMT R6, RZ, 0x7610, R6 ;  /* 0x00007610ff067816 */ /* 0x010fe40000000006 */
[----:B------:R-:W-:Y:S02]  /*23490*/  ISETP.GT.U32.AND P6, PT, R9, R17, PT ;  /* 0x000000110900720c */ /* 0x000fe40003fc4070 */
[----:B--2---:R-:W-:Y:S01]  /*234a0*/  ISETP.GE.AND P2, PT, R24, RZ, PT ;  /* 0x000000ff1800720c */ /* 0x004fe20003f46270 */
[----:B------:R-:W-:-:S05]  /*234b0*/  @P0 IMAD.MOV.U32 R24, RZ, RZ, R14 ;  /* 0x000000ffff180224 */ /* 0x000fca00078e000e */
[----:B------:R2:W4:Y:S01]  /*234c0*/  @P0 LDG.E.U8 R6, desc[UR20][R24.64] ;  /* 0x0000001418060981 */ /* 0x000522000c1e1100 */
[C---:B------:R-:W-:Y:S01]  /*234d0*/  ISETP.GT.U32.AND P5, PT, R9.reuse, R0, PT ;  /* 0x000000000900720c */ /* 0x040fe20003fa4070 */
[----:B------:R-:W-:Y:S01]  /*234e0*/  IMAD R26, R26, UR5, RZ ;  /* 0x000000051a1a7c24 */ /* 0x000fe2000f8e02ff */
[----:B------:R-:W-:Y:S01]  /*234f0*/  ISETP.GT.U32.AND P3, PT, R9, R12, PT ;  /* 0x0000000c0900720c */ /* 0x000fe20003f64070 */
[----:B------:R2:W-:Y:S01]  /*23500*/  STL [R1+0x51c], R25 ;  /* 0x00051c1901007387 */ /* 0x0005e20000100800 */
[--C-:B------:R-:W-:Y:S01]  /*23510*/  @!P6 IMAD.IADD R17, R17, 0x1, -R9.reuse ;  /* 0x000000011111e824 */ /* 0x100fe200078e0a09 */
[----:B------:R-:W1:Y:S02]  /*23520*/  LDCU UR5, c[0x0][0x3b0] ;  /* 0x00007600ff0577ac */ /* 0x000e640008000800 */
[----:B0-----:R-:W3:Y:S06]  /*23530*/  LDL.LU R14, [R1+0x59c] ;  /* 0x00059c00010e7983 */ /* 0x001eec0000300800 */
[----:B------:R-:W-:-:S02]  /*23540*/  @!P5 IMAD.IADD R0, R0, 0x1, -R9 ;  /* 0x000000010000d824 */ /* 0x000fc400078e0a09 */
[----:B------:R-:W-:Y:S01]  /*23550*/  @!P3 IMAD.IADD R12, R12, 0x1, -R9 ;  /* 0x000000010c0cb824 */ /* 0x000fe200078e0a09 */
[----:B------:R-:W-:Y:S01]  /*23560*/  ISETP.GE.AND P3, PT, R27, RZ, PT ;  /* 0x000000ff1b00720c */ /* 0x000fe20003f66270 */
[----:B--2---:R-:W-:Y:S01]  /*23570*/  IMAD.MOV.U32 R25, RZ, RZ, R0 ;  /* 0x000000ffff197224 */ /* 0x004fe200078e0000 */
[----:B----4-:R0:W-:Y:S04]  /*23580*/  STL [R1+0x38], R6 ;  /* 0x0000380601007387 */ /* 0x0101e80000100800 */
[----:B------:R-:W2:Y:S01]  /*23590*/  LDL.LU R0, [R1+0x1750] ;  /* 0x0017500001007983 */ /* 0x000ea20000300800 */
[----:B0-----:R-:W-:-:S04]  /*235a0*/  IADD3 R6, P6, PT, R26, R8, RZ ;  /* 0x000000081a067210 */ /* 0x001fc80007fde0ff */
[----:B------:R-:W-:Y:S01]  /*235b0*/  LEA.HI.X.SX32 R24, R26, R5, 0x1, P6 ;  /* 0x000000051a187211 */ /* 0x000fe200030f0eff */
[----:B------:R-:W-:-:S04]  /*235c0*/  @P0 IMAD.MOV.U32 R26, RZ, RZ, R6 ;  /* 0x000000ffff1a0224 */ /* 0x000fc800078e0006 */
[----:B------:R-:W-:Y:S01]  /*235d0*/  @P0 IMAD.MOV.U32 R27, RZ, RZ, R24 ;  /* 0x000000ffff1b0224 */ /* 0x000fe200078e0018 */
[----:B------:R0:W-:Y:S04]  /*235e0*/  STL [R1+0x528], R6 ;  /* 0x0005280601007387 */ /* 0x0001e80000100800 */
[----:B------:R4:W-:Y:S04]  /*235f0*/  STL [R1+0x524], R24 ;  /* 0x0005241801007387 */ /* 0x0009e80000100800 */
[----:B------:R1:W2:Y:S04]  /*23600*/  @P0 LDG.E.U8 R3, desc[UR20][R26.64] ;  /* 0x000000141a030981 */ /* 0x0002a8000c1e1100 */
[----:B0-----:R-:W2:Y:S04]  /*23610*/  LDL.LU R6, [R1+0x5a4] ;  /* 0x0005a40001067983 */ /* 0x001ea80000300800 */
[----:B------:R-:W2:Y:S01]  /*23620*/  LDL R27, [R1+0x1474] ;  /* 0x00147400011b7983 */ /* 0x000ea20000100800 */
[----:B------:R-:W-:Y:S01]  /*23630*/  @!P2 IMAD.MOV R25, RZ, RZ, -R25 ;  /* 0x000000ffff19a224 */ /* 0x000fe200078e0a19 */
[----:B------:R-:W-:Y:S01]  /*23640*/  ISETP.GT.U32.AND P6, PT, R9, R16, PT ;  /* 0x000000100900720c */ /* 0x000fe20003fc4070 */
[----:B----4-:R-:W-:-:S03]  /*23650*/  IMAD.MOV.U32 R24, RZ, RZ, R17 ;  /* 0x000000ffff187224 */ /* 0x010fc600078e0011 */
[----:B------:R-:W-:Y:S02]  /*23660*/  SEL R25, R47, R25, !P1 ;  /* 0x000000192f197207 */ /* 0x000fe40004800000 */
[----:B------:R-:W-:Y:S01]  /*23670*/  ISETP.GT.U32.AND P2, PT, R9, R12, PT ;  /* 0x0000000c0900720c */ /* 0x000fe20003f44070 */
[----:B------:R-:W-:Y:S02]  /*23680*/  @!P3 IMAD.MOV R24, RZ, RZ, -R24 ;  /* 0x000000ffff18b224 */ /* 0x000fe400078e0a18 */
[----:B-1----:R-:W-:Y:S01]  /*23690*/  IMAD R26, R25, UR4, RZ ;  /* 0x00000004191a7c24 */ /* 0x002fe2000f8e02ff */
[----:B---3--:R-:W-:Y:S01]  /*236a0*/  ISETP.GE.AND P3, PT, R13, RZ, PT ;  /* 0x000000ff0d00720c */ /* 0x008fe20003f66270 */
[----:B------:R-:W-:Y:S02]  /*236b0*/  IMAD.MOV.U32 R13, RZ, RZ, R11 ;  /* 0x000000ffff0d7224 */ /* 0x000fe400078e000b */
[--C-:B------:R-:W-:Y:S01]  /*236c0*/  @!P6 IMAD.IADD R16, R16, 0x1, -R9.reuse ;  /* 0x000000011010e824 */ /* 0x100fe200078e0a09 */
[C---:B------:R-:W-:Y:S01]  /*236d0*/  IADD3 R11, P6, PT, R26.reuse, R8, RZ ;  /* 0x000000081a0b7210 */ /* 0x040fe20007fde0ff */
[----:B------:R-:W0:Y:S03]  /*236e0*/  LDCU UR4, c[0x0][0x3b0] ;  /* 0x00007600ff0477ac */ /* 0x000e260008000800 */
[----:B------:R-:W-:Y:S01]  /*236f0*/  LEA.HI.X.SX32 R26, R26, R5, 0x1, P6 ;  /* 0x000000051a1a7211 */ /* 0x000fe200030f0eff */
[----:B------:R-:W-:Y:S01]  /*23700*/  @!P2 IMAD.IADD R12, R12, 0x1, -R9 ;  /* 0x000000010c0ca824 */ /* 0x000fe200078e0a09 */
[----:B--2---:R-:W-:Y:S01]  /*23710*/  PRMT R0, RZ, 0x7610, R0 ;  /* 0x00007610ff007816 */ /* 0x004fe20000000000 */
[----:B------:R-:W-:Y:S04]  /*23720*/  STL [R1+0x16fc], R3 ;  /* 0x0016fc0301007387 */ /* 0x000fe80000100800 */
[----:B------:R-:W2:Y:S04]  /*23730*/  LDL R17, [R1+0x147c] ;  /* 0x00147c0001117983 */ /* 0x000ea80000100800 */
[----:B------:R-:W-:Y:S01]  /*23740*/  STL [R1+0x558], R11 ;  /* 0x0005580b01007387 */ /* 0x000fe20000100800 */
[----:B------:R-:W-:Y:S01]  /*23750*/  ISETP.GE.AND P2, PT, R27, RZ, PT ;  /* 0x000000ff1b00720c */ /* 0x000fe20003f46270 */
[----:B------:R-:W-:-:S02]  /*23760*/  @P0 IMAD.MOV.U32 R27, RZ, RZ, R26 ;  /* 0x000000ffff1b0224 */ /* 0x000fc400078e001a */
[----:B------:R1:W-:Y:S02]  /*23770*/  STL [R1+0x554], R26 ;  /* 0x0005541a01007387 */ /* 0x0003e40000100800 */
[----:B-1----:R-:W-:-:S05]  /*23780*/  @P0 IMAD.MOV.U32 R26, RZ, RZ, R11 ;  /* 0x000000ffff1a0224 */ /* 0x002fca00078e000b */
[----:B------:R1:W3:Y:S01]  /*23790*/  @P0 LDG.E.U8 R0, desc[UR20][R26.64] ;  /* 0x000000141a000981 */ /* 0x0002e2000c1e1100 */
[----:B------:R-:W-:Y:S02]  /*237a0*/  ISETP.GT.U32.AND P5, PT, R9, R2, PT ;  /* 0x000000020900720c */ /* 0x000fe40003fa4070 */
[----:B------:R-:W-:-:S11]  /*237b0*/  SEL R24, R47, R24, !P1 ;  /* 0x000000182f187207 */ /* 0x000fd60004800000 */
[----:B------:R-:W-:-:S05]  /*237c0*/  @!P5 IMAD.IADD R2, R2, 0x1, -R9 ;  /* 0x000000010202d824 */ /* 0x000fca00078e0a09 */
[----:B------:R-:W-:Y:S01]  /*237d0*/  ISETP.GT.U32.AND P5, PT, R9, R2, PT ;  /* 0x000000020900720c */ /* 0x000fe20003fa4070 */
[----:B------:R-:W-:Y:S02]  /*237e0*/  IMAD R24, R24, UR5, RZ ;  /* 0x0000000518187c24 */ /* 0x000fe4000f8e02ff */
[----:B------:R-:W-:Y:S01]  /*237f0*/  IMAD.MOV.U32 R25, RZ, RZ, R12 ;  /* 0x000000ffff197224 */ /* 0x000fe200078e000c */
[----:B------:R-:W-:Y:S01]  /*23800*/  PRMT R3, RZ, 0x7610, R3 ;  /* 0x00007610ff037816 */ /* 0x000fe20000000003 */
[----:B------:R-:W4:Y:S01]  /*23810*/  LDCU UR5, c[0x0][0x3b0] ;  /* 0x00007600ff0577ac */ /* 0x000f220008000800 */
[----:B------:R-:W-:-:S04]  /*23820*/  IADD3 R12, P6, PT, R24, R8, RZ ;  /* 0x00000008180c7210 */ /* 0x000fc80007fde0ff */
[----:B-1----:R-:W-:-:S03]  /*23830*/  LEA.HI.X.SX32 R27, R24, R5, 0x1, P6 ;  /* 0x00000005181b7211 */ /* 0x002fc600030f0eff */
[----:B------:R-:W-:-:S04]  /*23840*/  @!P5 IMAD.IADD R2, R2, 0x1, -R9 ;  /* 0x000000010202d824 */ /* 0x000fc800078e0a09 */
[----:B------:R-:W-:Y:S01]  /*23850*/  IMAD.MOV.U32 R24, RZ, RZ, R2 ;  /* 0x000000ffff187224 */ /* 0x000fe200078e0002 */
[----:B---3--:R1:W-:Y:S04]  /*23860*/  STL [R1+0x30], R0 ;  /* 0x0000300001007387 */ /* 0x0083e80000100800 */
[----:B-1----:R-:W3:Y:S04]  /*23870*/  LDL R0, [R1+0x1484] ;  /* 0x0014840001007983 */ /* 0x002ee80000100800 */
[----:B------:R1:W-:Y:S04]  /*23880*/  STL [R1+0x560], R12 ;  /* 0x0005600c01007387 */ /* 0x0003e80000100800 */
[----:B------:R-:W4:Y:S04]  /*23890*/  LDL.LU R11, [R1+0x5d4] ;  /* 0x0005d400010b7983 */ /* 0x000f280000300800 */
[----:B------:R0:W-:Y:S04]  /*238a0*/  STL [R1+0x55c], R27 ;  /* 0x00055c1b01007387 */ /* 0x0001e80000100800 */
[----:B------:R-:W4:Y:S01]  /*238b0*/  LDL.LU R2, [R1+0x174c] ;  /* 0x00174c0001027983 */ /* 0x000f220000300800 */
[C---:B------:R-:W-:Y:S01]  /*238c0*/  ISETP.GT.U32.AND P5, PT, R9.reuse, R14, PT ;  /* 0x0000000e0900720c */ /* 0x040fe20003fa4070 */
[----:B------:R-:W-:Y:S01]  /*238d0*/  @!P3 IMAD.MOV R25, RZ, RZ, -R25 ;  /* 0x000000ffff19b224 */ /* 0x000fe200078e0a19 */
[C---:B------:R-:W-:Y:S01]  /*238e0*/  ISETP.GT.U32.AND P3, PT, R9.reuse, R16, PT ;  /* 0x000000100900720c */ /* 0x040fe20003f64070 */
[----:B------:R-:W-:Y:S01]  /*238f0*/  @P0 IMAD.MOV.U32 R26, RZ, RZ, R12 ;  /* 0x000000ffff1a0224 */ /* 0x000fe200078e000c */
[----:B------:R-:W-:Y:S01]  /*23900*/  ISETP.GT.U32.AND P6, PT, R9, R6, PT ;  /* 0x000000060900720c */ /* 0x000fe20003fc4070 */
[----:B------:R-:W-:Y:S01]  /*23910*/  @!P2 IMAD.MOV R24, RZ, RZ, -R24 ;  /* 0x000000ffff18a224 */ /* 0x000fe200078e0a18 */
[----:B--2---:R-:W-:Y:S01]  /*23920*/  ISETP.GE.AND P2, PT, R17, RZ, PT ;  /* 0x000000ff1100720c */ /* 0x004fe20003f46270 */
[----:B-1----:R-:W2:Y:S04]  /*23930*/  LDL R12, [R1+0x14a0] ;  /* 0x0014a000010c7983 */ /* 0x002ea80000100800 */
[----:B------:R1:W2:Y:S02]  /*23940*/  @P0 LDG.E.U8 R3, desc[UR20][R26.64] ;  /* 0x000000141a030981 */ /* 0x0002a4000c1e1100 */
[----:B------:R-:W-:-:S02]  /*23950*/  @!P5 IMAD.IADD R14, R14, 0x1, -R9 ;  /* 0x000000010e0ed824 */ /* 0x000fc400078e0a09 */
[----:B------:R-:W-:-:S03]  /*23960*/  @!P3 IMAD.IADD R16, R16, 0x1, -R9 ;  /* 0x000000011010b824 */ /* 0x000fc600078e0a09 */
[----:B------:R-:W-:Y:S02]  /*23970*/  ISETP.GT.U32.AND P5, PT, R9, R14, PT ;  /* 0x0000000e0900720c */ /* 0x000fe40003fa4070 */
[C---:B-1----:R-:W-:Y:S02]  /*23980*/  SEL R26, R47.reuse, R25, !P1 ;  /* 0x000000192f1a7207 */ /* 0x042fe40004800000 */
[----:B------:R-:W-:-:S03]  /*23990*/  SEL R25, R47, R24, !P1 ;  /* 0x000000182f197207 */ /* 0x000fc60004800000 */
[----:B------:R-:W-:Y:S01]  /*239a0*/  IMAD R26, R26, UR6, RZ ;  /* 0x000000061a1a7c24 */ /* 0x000fe2000f8e02ff */
[----:B------:R-:W-:Y:S01]  /*239b0*/  PRMT R4, RZ, 0x7610, R4 ;  /* 0x00007610ff047816 */ /* 0x000fe20000000004 */
[----:B------:R-:W-:Y:S01]  /*239c0*/  @!P6 IMAD.IADD R6, R6, 0x1, -R9 ;  /* 0x000000010606e824 */ /* 0x000fe200078e0a09 */
[----:B------:R-:W-:Y:S01]  /*239d0*/  PRMT R7, RZ, 0x7610, R7 ;  /* 0x00007610ff077816 */ /* 0x000fe20000000007 */
[----:B------:R-:W-:Y:S01]  /*239e0*/  IMAD.MOV.U32 R24, RZ, RZ, R16 ;  /* 0x000000ffff187224 */ /* 0x000fe200078e0010 */
[-C--:B------:R-:W-:Y:S01]  /*239f0*/  IADD3 R16, P6, PT, R26, R8.reuse, RZ ;  /* 0x000000081a107210 */ /* 0x080fe20007fde0ff */
[----:B0-----:R-:W-:Y:S02]  /*23a00*/  IMAD R25, R25, UR4, RZ ;  /* 0x0000000419197c24 */ /* 0x001fe4000f8e02ff */
[----:B------:R-:W-:Y:S01]  /*23a10*/  @!P5 IMAD.IADD R14, R14, 0x1, -R9 ;  /* 0x000000010e0ed824 */ /* 0x000fe200078e0a09 */
[----:B------:R-:W-:Y:S01]  /*23a20*/  LEA.HI.X.SX32 R17, R26, R5, 0x1, P6 ;  /* 0x000000051a117211 */ /* 0x000fe200030f0eff */
[----:B------:R-:W-:Y:S01]  /*23a30*/  @!P2 IMAD.MOV R24, RZ, RZ, -R24 ;  /* 0x000000ffff18a224 */ /* 0x000fe200078e0a18 */
[----:B------:R-:W-:Y:S01]  /*23a40*/  IADD3 R27, P2, PT, R25, R8, RZ ;  /* 0x00000008191b7210 */ /* 0x000fe20007f5e0ff */
[----:B------:R-:W0:Y:S03]  /*23a50*/  LDCU UR4, c[0x0][0x3b0] ;  /* 0x00007600ff0477ac */ /* 0x000e260008000800 */
[----:B------:R-:W-:Y:S01]  /*23a60*/  SEL R26, R47, R24, !P1 ;  /* 0x000000182f1a7207 */ /* 0x000fe20004800000 */
[----:B------:R-:W-:Y:S01]  /*23a70*/  @P0 IMAD.MOV.U32 R24, RZ, RZ, R16 ;  /* 0x000000ffff180224 */ /* 0x000fe200078e0010 */
[----:B------:R-:W1:Y:S01]  /*23a80*/  LDCU UR6, c[0x0][0x3b0] ;  /* 0x00007600ff0677ac */ /* 0x000e620008000800 */
[----:B---3--:R-:W-:-:S02]  /*23a90*/  ISETP.GE.AND P5, PT, R0, RZ, PT ;  /* 0x000000ff0000720c */ /* 0x008fc40003fa6270 */
[----:B------:R-:W-:Y:S01]  /*23aa0*/  LEA.HI.X.SX32 R0, R25, R5, 0x1, P2 ;  /* 0x0000000519007211 */ /* 0x000fe200010f0eff */
[----:B------:R-:W-:Y:S01]  /*23ab0*/  @P0 IMAD.MOV.U32 R25, RZ, RZ, R17 ;  /* 0x000000ffff190224 */ /* 0x000fe200078e0011 */
[----:B----4-:R-:W-:-:S06]  /*23ac0*/  PRMT R2, RZ, 0x7610, R2 ;  /* 0x00007610ff027816 */ /* 0x010fcc0000000002 */
[----:B------:R3:W4:Y:S02]  /*23ad0*/  @P0 LDG.E.U8 R2, desc[UR20][R24.64] ;  /* 0x0000001418020981 */ /* 0x000724000c1e1100 */
[----:B---3--:R-:W-:Y:S02]  /*23ae0*/  @P0 IMAD.MOV.U32 R24, RZ, RZ, R27 ;  /* 0x000000ffff180224 */ /* 0x008fe400078e001b */
[----:B------:R-:W-:-:S05]  /*23af0*/  @P0 IMAD.MOV.U32 R25, RZ, RZ, R0 ;  /* 0x000000ffff190224 */ /* 0x000fca00078e0000 */
[----:B------:R3:W4:Y:S01]  /*23b00*/  @P0 LDG.E.U8 R15, desc[UR20][R24.64] ;  /* 0x00000014180f0981 */ /* 0x000722000c1e1100 */
[----:B------:R-:W-:Y:S01]  /*23b10*/  IMAD R26, R26, UR5, RZ ;  /* 0x000000051a1a7c24 */ /* 0x000fe2000f8e02ff */
[----:B------:R-:W-:Y:S01]  /*23b20*/  ISETP.GT.U32.AND P3, PT, R9, R6, PT ;  /* 0x000000060900720c */ /* 0x000fe20003f64070 */
[----:B------:R-:W0:Y:S01]  /*23b30*/  LDCU UR5, c[0x0][0x3b0] ;  /* 0x00007600ff0577ac */ /* 0x000e220008000800 */
[----:B--2---:R-:W-:Y:S04]  /*23b40*/  STL [R1+0x1700], R3 ;  /* 0x0017000301007387 */ /* 0x004fe80000100800 */
[----:B------:R-:W-:Y:S01]  /*23b50*/  STL [R1+0x568], R16 ;  /* 0x0005681001007387 */ /* 0x000fe20000100800 */
[----:B---3--:R-:W-:-:S03]  /*23b60*/  IMAD.MOV.U32 R24, RZ, RZ, R14 ;  /* 0x000000ffff187224 */ /* 0x008fc600078e000e */
[----:B------:R-:W-:Y:S01]  /*23b70*/  STL [R1+0x598], R27 ;  /* 0x0005981b01007387 */ /* 0x000fe20000100800 */
[----:B------:R-:W-:-:S03]  /*23b80*/  @!P5 IMAD.MOV R24, RZ, RZ, -R24 ;  /* 0x000000ffff18d224 */ /* 0x000fc600078e0a18 */
[----:B------:R2:W-:Y:S01]  /*23b90*/  STL [R1+0x564], R17 ;  /* 0x0005641101007387 */ /* 0x0005e20000100800 */
[----:B------:R-:W-:Y:S02]  /*23ba0*/  IADD3 R14, P5, PT, R26, R8, RZ ;  /* 0x000000081a0e7210 */ /* 0x000fe40007fbe0ff */
[----:B------:R-:W-:Y:S01]  /*23bb0*/  ISETP.GE.AND P6, PT, R12, RZ, PT ;  /* 0x000000ff0c00720c */ /* 0x000fe20003fc6270 */
[----:B--2---:R-:W2:Y:S04]  /*23bc0*/  LDL.LU R17, [R1+0x1748] ;  /* 0x0017480001117983 */ /* 0x004ea80000300800 */
[----:B------:R-:W3:Y:S04]  /*23bd0*/  LDL.LU R16, [R1+0x1744] ;  /* 0x0017440001107983 */ /* 0x000ee80000300800 */
[----:B------:R0:W-:Y:S01]  /*23be0*/  STL [R1+0x594], R0 ;  /* 0x0005940001007387 */ /* 0x0001e20000100800 */
[----:B------:R-:W-:Y:S01]  /*23bf0*/  @!P3 IMAD.IADD R6, R6, 0x1, -R9 ;  /* 0x000000010606b824 */ /* 0x000fe200078e0a09 */
[----:B------:R-:W-:-:S03]  /*23c00*/  SEL R25, R47, R24, !P1 ;  /* 0x000000182f197207 */ /* 0x000fc60004800000 */
[----:B------:R-:W-:Y:S01]  /*23c10*/  IMAD.MOV.U32 R24, RZ, RZ, R6 ;  /* 0x000000ffff187224 */ /* 0x000fe200078e0006 */
[----:B----4-:R-:W-:Y:S04]  /*23c20*/  STL [R1+0x1704], R2 ;  /* 0x0017040201007387 */ /* 0x010fe80000100800 */
[----:B0-----:R-:W4:Y:S04]  /*23c30*/  LDL.LU R0, [R1+0x1740] ;  /* 0x0017400001007983 */ /* 0x001f280000300800 */
[----:B------:R-:W2:Y:S04]  /*23c40*/  LDL.LU R12, [R1+0x5e4] ;  /* 0x0005e400010c7983 */ /* 0x000ea80000300800 */
[----:B------:R-:W-:Y:S04]  /*23c50*/  STL [R1+0x5a0], R14 ;  /* 0x0005a00e01007387 */ /* 0x000fe80000100800 */
[----:B------:R0:W-:Y:S04]  /*23c60*/  STL [R1+0x24], R15 ;  /* 0x0000240f01007387 */ /* 0x0001e80000100800 */
[----:B------:R-:W2:Y:S01]  /*23c70*/  LDL.LU R6, [R1+0x173c] ;  /* 0x00173c0001067983 */ /* 0x000ea20000300800 */
[----:B0-----:R-:W-:Y:S01]  /*23c80*/  LEA.HI.X.SX32 R15, R26, R5, 0x1, P5 ;  /* 0x000000051a0f7211 */ /* 0x001fe200028f0eff */
[----:B------:R-:W-:-:S04]  /*23c90*/  @P0 IMAD.MOV.U32 R26, RZ, RZ, R14 ;  /* 0x000000ffff1a0224 */ /* 0x000fc800078e000e */
[----:B------:R-:W-:Y:S01]  /*23ca0*/  @P0 IMAD.MOV.U32 R27, RZ, RZ, R15 ;  /* 0x000000ffff1b0224 */ /* 0x000fe200078e000f */
[----:B------:R0:W-:Y:S04]  /*23cb0*/  STL [R1+0x59c], R15 ;  /* 0x00059c0f01007387 */ /* 0x0001e80000100800 */
[----:B------:R1:W2:Y:S04]  /*23cc0*/  @P0 LDG.E.U8 R4, desc[UR20][R26.64] ;  /* 0x000000141a040981 */ /* 0x0002a8000c1e1100 */
[----:B0-----:R-:W3:Y:S04]  /*23cd0*/  LDL.LU R15, [R1+0x620] ;  /* 0x00062000010f7983 */ /* 0x001ee80000300800 */
[----:B------:R-:W3:Y:S01]  /*23ce0*/  LDL R27, [R1+0x1494] ;  /* 0x00149400011b7983 */ /* 0x000ee20000100800 */
[----:B------:R-:W-:-:S02]  /*23cf0*/  @!P6 IMAD.MOV R24, RZ, RZ, -R24 ;  /* 0x000000ffff18e224 */ /* 0x000fc400078e0a18 */
[----:B------:R-:W-:Y:S01]  /*23d00*/  IMAD R25, R25, UR7, RZ ;  /* 0x0000000719197c24 */ /* 0x000fe2000f8e02ff */
[----:B------:R-:W-:Y:S01]  /*23d10*/  ISETP.GT.U32.AND P3, PT, R9, R13, PT ;  /* 0x0000000d0900720c */ /* 0x000fe20003f64070 */
[----:B------:R-:W0:Y:S01]  /*23d20*/  LDCU UR7, c[0x0][0x3b0] ;  /* 0x00007600ff0777ac */ /* 0x000e220008000800 */
[----:B------:R-:W-:Y:S02]  /*23d30*/  SEL R24, R47, R24, !P1 ;  /* 0x000000182f187207 */ /* 0x000fe40004800000 */
[----:B------:R-:W-:-:S03]  /*23d40*/  IADD3 R14, P6, PT, R25, R8, RZ ;  /* 0x00000008190e7210 */ /* 0x000fc60007fde0ff */
[----:B-1----:R-:W-:Y:S01]  /*23d50*/  IMAD R26, R24, UR4, RZ ;  /* 0x00000004181a7c24 */ /* 0x002fe2000f8e02ff */
[----:B------:R-:W-:Y:S01]  /*23d60*/  LEA.HI.X.SX32 R25, R25, R5, 0x1, P6 ;  /* 0x0000000519197211 */ /* 0x000fe200030f0eff */
[----:B------:R-:W-:Y:S01]  /*23d70*/  @P0 IMAD.MOV.U32 R24, RZ, RZ, R14 ;  /* 0x000000ffff180224 */ /* 0x000fe200078e000e */
[----:B------:R-:W-:Y:S01]  /*23d80*/  ISETP.GT.U32.AND P2, PT, R9, R11, PT ;  /* 0x0000000b0900720c */ /* 0x000fe20003f44070 */
[----:B------:R-:W1:Y:S02]  /*23d90*/  LDCU UR4, c[0x0][0x3b0] ;  /* 0x00007600ff0477ac */ /* 0x000e640008000800 */
[----:B------:R-:W-:Y:S01]  /*23da0*/  @!P3 IMAD.IADD R13, R13, 0x1, -R9 ;  /* 0x000000010d0db824 */ /* 0x000fe200078e0a09 */
[----:B----4-:R-:W-:-:S06]  /*23db0*/  PRMT R0, RZ, 0x7610, R0 ;  /* 0x00007610ff007816 */ /* 0x010fcc0000000000 */
[----:B------:R4:W4:Y:S04]  /*23dc0*/  @P0 LDG.E.U8 R0, desc[UR20][R24.64] ;  /* 0x0000001418000981 */ /* 0x000928000c1e1100 */
[----:B--2---:R2:W-:Y:S04]  /*23dd0*/  STL [R1+0x1708], R4 ;  /* 0x0017080401007387 */ /* 0x0045e80000100800 */
[----:B--2---:R-:W2:Y:S01]  /*23de0*/  LDL.LU R4, [R1+0x5e8] ;  /* 0x0005e80001047983 */ /* 0x004ea20000300800 */
[----:B---3--:R-:W-:-:S03]  /*23df0*/  ISETP.GE.AND P3, PT, R27, RZ, PT ;  /* 0x000000ff1b00720c */ /* 0x008fc60003f66270 */
[----:B------:R-:W3:Y:S04]  /*23e00*/  LDL R27, [R1+0x14b8] ;  /* 0x0014b800011b7983 */ /* 0x000ee80000100800 */
[----:B------:R-:W-:Y:S04]  /*23e10*/  STL [R1+0x5a8], R14 ;  /* 0x0005a80e01007387 */ /* 0x000fe80000100800 */
[----:B------:R0:W-:Y:S04]  /*23e20*/  STL [R1+0x5a4], R25 ;  /* 0x0005a41901007387 */ /* 0x0001e80000100800 */
[----:B0-----:R-:W2:Y:S01]  /*23e30*/  LDL R25, [R1+0x149c] ;  /* 0x00149c0001197983 */ /* 0x001ea20000100800 */
[----:B------:R-:W-:-:S05]  /*23e40*/  @!P2 IMAD.IADD R11, R11, 0x1, -R9 ;  /* 0x000000010b0ba824 */ /* 0x000fca00078e0a09 */
[----:B------:R-:W-:-:S13]  /*23e50*/  ISETP.GT.U32.AND P2, PT, R9, R11, PT ;  /* 0x0000000b0900720c */ /* 0x000fda0003f44070 */
[----:B------:R-:W-:-:S04]  /*23e60*/  @!P2 IMAD.IADD R11, R11, 0x1, -R9 ;  /* 0x000000010b0ba824 */ /* 0x000fc800078e0a09 */
[----:B----4-:R-:W-:-:S04]  /*23e70*/  IMAD.MOV.U32 R24, RZ, RZ, R11 ;  /* 0x000000ffff187224 */ /* 0x010fc800078e000b */
[----:B------:R-:W-:Y:S01]  /*23e80*/  @!P3 IMAD.MOV R24, RZ, RZ, -R24 ;  /* 0x000000ffff18b224 */ /* 0x000fe200078e0a18 */
[----:B------:R-:W-:Y:S01]  /*23e90*/  PRMT R2, RZ, 0x7610, R2 ;  /* 0x00007610ff027816 */ /* 0x000fe20000000002 */
[----:B------:R0:W-:Y:S04]  /*23ea0*/  STL [R1+0x170c], R0 ;  /* 0x00170c0001007387 */ /* 0x0001e80000100800 */
[----:B------:R-:W4:Y:S01]  /*23eb0*/  LDL R11, [R1+0x14c0] ;  /* 0x0014c000010b7983 */ /* 0x000f220000100800 */
[----:B0-----:R-:W-:-:S04]  /*23ec0*/  IADD3 R0, P2, PT, R26, R8, RZ ;  /* 0x000000081a007210 */ /* 0x001fc80007f5e0ff */
[----:B------:R-:W-:Y:S02]  /*23ed0*/  LEA.HI.X.SX32 R14, R26, R5, 0x1, P2 ;  /* 0x000000051a0e7211 */ /* 0x000fe400010f0eff */
[----:B------:R-:W-:Y:S01]  /*23ee0*/  SEL R26, R47, R24, !P1 ;  /* 0x000000182f1a7207 */ /* 0x000fe20004800000 */
[----:B------:R-:W-:Y:S01]  /*23ef0*/  @P0 IMAD.MOV.U32 R24, RZ, RZ, R0 ;  /* 0x000000ffff180224 */ /* 0x000fe200078e0000 */
[----:B--2---:R-:W-:Y:S01]  /*23f00*/  ISETP.GE.AND P2, PT, R25, RZ, PT ;  /* 0x000000ff1900720c */ /* 0x004fe20003f46270 */
[----:B------:R-:W-:-:S05]  /*23f10*/  @P0 IMAD.MOV.U32 R25, RZ, RZ, R14 ;  /* 0x000000ffff190224 */ /* 0x000fca00078e000e */
[----:B------:R-:W2:Y:S04]  /*23f20*/  @P0 LDG.E.U8 R2, desc[UR20][R24.64] ;  /* 0x0000001418020981 */ /* 0x000ea8000c1e1100 */
[----:B------:R-:W-:Y:S04]  /*23f30*/  STL [R1+0x5d8], R0 ;  /* 0x0005d80001007387 */ /* 0x000fe80000100800 */
[----:B------:R0:W-:Y:S04]  /*23f40*/  STL [R1+0x5d4], R14 ;  /* 0x0005d40e01007387 */ /* 0x0001e80000100800 */
[----:B0-----:R-:W3:Y:S04]  /*23f50*/  LDL R14, [R1+0x14c8] ;  /* 0x0014c800010e7983 */ /* 0x001ee80000100800 */
[----:B------:R-:W3:Y:S01]  /*23f60*/  LDL.LU R0, [R1+0x654] ;  /* 0x0006540001007983 */ /* 0x000ee20000300800 */
[----:B------:R-:W-:-:S03]  /*23f70*/  ISETP.GT.U32.AND P5, PT, R9, R4, PT ;  /* 0x000000040900720c */ /* 0x000fc60003fa4070 */
[----:B--2---:R0:W-:Y:S04]  /*23f80*/  STL [R1+0x1710], R2 ;  /* 0x0017100201007387 */ /* 0x0041e80000100800 */
[----:B0-----:R-:W2:Y:S06]  /*23f90*/  LDL.LU R2, [R1+0x61c] ;  /* 0x00061c0001027983 */ /* 0x001eac0000300800 */
[----:B------:R-:W-:Y:S01]  /*23fa0*/  @!P5 IMAD.IADD R4, R4, 0x1, -R9 ;  /* 0x000000010404d824 */ /* 0x000fe200078e0a09 */
[----:B------:R-:W-:-:S02]  /*23fb0*/  ISETP.GT.U32.AND P5, PT, R9, R13, PT ;  /* 0x0000000d0900720c */ /* 0x000fc40003fa4070 */
[C---:B------:R-:W-:Y:S02]  /*23fc0*/  ISETP.GT.U32.AND P3, PT, R9.reuse, R12, PT ;  /* 0x0000000c0900720c */ /* 0x040fe40003f64070 */
[----:B------:R-:W-:Y:S01]  /*23fd0*/  ISETP.GT.U32.AND P6, PT, R9, R4, PT ;  /* 0x000000040900720c */ /* 0x000fe20003fc4070 */
[----:B------:R-:W-:Y:S01]  /*23fe0*/  IMAD R26, R26, UR5, RZ ;  /* 0x000000051a1a7c24 */ /* 0x000fe2000f8e02ff */
[----:B------:R-:W0:Y:S01]  /*23ff0*/  LDCU UR5, c[0x0][0x3b0] ;  /* 0x00007600ff0577ac */ /* 0x000e220008000800 */
[----:B------:R-:W-:-:S06]  /*24000*/  IMAD.MOV.U32 R25, RZ, RZ, R13 ;  /* 0x000000ffff197224 */ /* 0x000fcc00078e000d */
[--C-:B------:R-:W-:Y:S02]  /*24010*/  @!P5 IMAD.IADD R25, R25, 0x1, -R9.reuse ;  /* 0x000000011919d824 */ /* 0x100fe400078e0a09 */
[--C-:B------:R-:W-:Y:S02]  /*24020*/  @!P3 IMAD.IADD R12, R12, 0x1, -R9.reuse ;  /* 0x000000010c0cb824 */ /* 0x100fe400078e0a09 */
[----:B------:R-:W-:Y:S01]  /*24030*/  @!P6 IMAD.IADD R4, R4, 0x1, -R9 ;  /* 0x000000010404e824 */ /* 0x000fe200078e0a09 */
[C---:B------:R-:W-:Y:S02]  /*24040*/  IADD3 R13, P6, PT, R26.reuse, R8, RZ ;  /* 0x000000081a0d7210 */ /* 0x040fe40007fde0ff */
[----:B---3--:R-:W-:Y:S01]  /*24050*/  ISETP.GE.AND P3, PT, R27, RZ, PT ;  /* 0x000000ff1b00720c */ /* 0x008fe20003f66270 */
[----:B------:R-:W-:Y:S01]  /*24060*/  @!P2 IMAD.MOV R25, RZ, RZ, -R25 ;  /* 0x000000ffff19a224 */ /* 0x000fe200078e0a19 */
[----:B------:R-:W-:Y:S02]  /*24070*/  LEA.HI.X.SX32 R24, R26, R5, 0x1, P6 ;  /* 0x000000051a187211 */ /* 0x000fe400030f0eff */
[----:B------:R-:W-:Y:S01]  /*24080*/  ISETP.GT.U32.AND P2, PT, R9, R12, PT ;  /* 0x0000000c0900720c */ /* 0x000fe20003f44070 */
[----:B------:R3:W-:Y:S01]  /*24090*/  STL [R1+0x5e0], R13 ;  /* 0x0005e00d01007387 */ /* 0x0007e20000100800 */
[----:B------:R-:W-:Y:S01]  /*240a0*/  @P0 IMAD.MOV.U32 R26, RZ, RZ, R13 ;  /* 0x000000ffff1a0224 */ /* 0x000fe200078e000d */
[----:B------:R-:W-:Y:S01]  /*240b0*/  SEL R25, R47, R25, !P1 ;  /* 0x000000192f197207 */ /* 0x000fe20004800000 */
[----:B------:R-:W-:Y:S01]  /*240c0*/  @P0 IMAD.MOV.U32 R27, RZ, RZ, R24 ;  /* 0x000000ffff1b0224 */ /* 0x000fe200078e0018 */
[----:B------:R0:W-:Y:S04]  /*240d0*/  STL [R1+0x5dc], R24 ;  /* 0x0005dc1801007387 */ /* 0x0001e80000100800 */
[----:B------:R1:W2:Y:S04]  /*240e0*/  @P0 LDG.E.U8 R7, desc[UR20][R26.64] ;  /* 0x000000141a070981 */ /* 0x0002a8000c1e1100 */
[----:B------:R-:W-:Y:S01]  /*240f0*/  @!P2 IMAD.IADD R12, R12, 0x1, -R9 ;  /* 0x000000010c0ca824 */ /* 0x000fe200078e0a09 */
[----:B---3--:R-:W3:Y:S01]  /*24100*/  LDL.LU R13, [R1+0x65c] ;  /* 0x00065c00010d7983 */ /* 0x008ee20000300800 */
[----:B0-----:R-:W-:-:S04]  /*24110*/  IMAD.MOV.U32 R24, RZ, RZ, R4 ;  /* 0x000000ffff187224 */ /* 0x001fc800078e0004 */
[----:B------:R-:W-:Y:S02]  /*24120*/  @!P3 IMAD.MOV R24, RZ, RZ, -R24 ;  /* 0x000000ffff18b224 */ /* 0x000fe400078e0a18 */
[----:B-1----:R-:W-:Y:S01]  /*24130*/  IMAD R26, R25, UR4, RZ ;  /* 0x00000004191a7c24 */ /* 0x002fe2000f8e02ff */
[----:B----4-:R-:W-:Y:S02]  /*24140*/  ISETP.GE.AND P3, PT, R11, RZ, PT ;  /* 0x000000ff0b00720c */ /* 0x010fe40003f66270 */
[----:B------:R-:W-:Y:S01]  /*24150*/  SEL R24, R47, R24, !P1 ;  /* 0x000000182f187207 */ /* 0x000fe20004800000 */
[----:B------:R-:W-:Y:S01]  /*24160*/  IMAD.MOV.U32 R25, RZ, RZ, R12 ;  /* 0x000000ffff197224 */ /* 0x000fe200078e000c */
[----:B------:R-:W4:Y:S01]  /*24170*/  LDL R11, [R1+0x14d0] ;  /* 0x0014d000010b7983 */ /* 0x000f220000100800 */
[----:B------:R-:W-:Y:S01]  /*24180*/  PRMT R6, RZ, 0x7610, R6 ;  /* 0x00007610ff067816 */ /* 0x000fe20000000006 */
[----:B------:R-:W0:Y:S01]  /*24190*/  LDCU UR4, c[0x0][0x3b0] ;  /* 0x00007600ff0477ac */ /* 0x000e220008000800 */
[----:B------:R-:W-:Y:S01]  /*241a0*/  IMAD R24, R24, UR5, RZ ;  /* 0x0000000518187c24 */ /* 0x000fe2000f8e02ff */
[----:B------:R-:W-:-:S02]  /*241b0*/  ISETP.GE.AND P2, PT, R14, RZ, PT ;  /* 0x000000ff0e00720c */ /* 0x000fc40003f46270 */
[----:B------:R-:W-:Y:S01]  /*241c0*/  PRMT R3, RZ, 0x7610, R3 ;  /* 0x00007610ff037816 */ /* 0x000fe20000000003 */
[----:B------:R-:W1:Y:S01]  /*241d0*/  LDCU UR5, c[0x0][0x3b0] ;  /* 0x00007600ff0577ac */ /* 0x000e620008000800 */
[----:B--2---:R-:W-:-:S13]  /*241e0*/  ISETP.GT.U32.AND P6, PT, R9, R2, PT ;  /* 0x000000020900720c */ /* 0x004fda0003fc4070 */
[----:B------:R-:W-:Y:S01]  /*241f0*/  @!P6 IMAD.IADD R2, R2, 0x1, -R9 ;  /* 0x000000010202e824 */ /* 0x000fe200078e0a09 */
[----:B------:R-:W-:-:S04]  /*24200*/  IADD3 R4, P6, PT, R26, R8, RZ ;  /* 0x000000081a047210 */ /* 0x000fc80007fde0ff */
[----:B------:R-:W-:Y:S01]  /*24210*/  LEA.HI.X.SX32 R12, R26, R5, 0x1, P6 ;  /* 0x000000051a0c7211 */ /* 0x000fe200030f0eff */
[----:B------:R-:W-:Y:S01]  /*24220*/  @P0 IMAD.MOV.U32 R26, RZ, RZ, R4 ;  /* 0x000000ffff1a0224 */ /* 0x000fe200078e0004 */
[----:B------:R-:W-:-:S03]  /*24230*/  IADD3 R14, P6, PT, R24, R8, RZ ;  /* 0x00000008180e7210 */ /* 0x000fc60007fde0ff */
[----:B------:R-:W-:-:S05]  /*24240*/  @P0 IMAD.MOV.U32 R27, RZ, RZ, R12 ;  /* 0x000000ffff1b0224 */ /* 0x000fca00078e000c */
[----:B------:R2:W4:Y:S02]  /*24250*/  @P0 LDG.E.U8 R6, desc[UR20][R26.64] ;  /* 0x000000141a060981 */ /* 0x000524000c1e1100 */
[----:B--2---:R-:W-:Y:S01]  /*24260*/  LEA.HI.X.SX32 R27, R24, R5, 0x1, P6 ;  /* 0x00000005181b7211 */ /* 0x004fe200030f0eff */
[----:B------:R-:W-:-:S05]  /*24270*/  @P0 IMAD.MOV.U32 R26, RZ, RZ, R14 ;  /* 0x000000ffff1a0224 */ /* 0x000fca00078e000e */
[----:B------:R2:W4:Y:S01]  /*24280*/  @P0 LDG.E.U8 R3, desc[UR20][R26.64] ;  /* 0x000000141a030981 */ /* 0x000522000c1e1100 */
[----:B------:R-:W-:-:S13]  /*24290*/  ISETP.GT.U32.AND P5, PT, R9, R15, PT ;  /* 0x0000000f0900720c */ /* 0x000fda0003fa4070 */
[----:B------:R-:W-:-:S05]  /*242a0*/  @!P5 IMAD.IADD R15, R15, 0x1, -R9 ;  /* 0x000000010f0fd824 */ /* 0x000fca00078e0a09 */
[C---:B------:R-:W-:Y:S01]  /*242b0*/  ISETP.GT.U32.AND P5, PT, R9.reuse, R15, PT ;  /* 0x0000000f0900720c */ /* 0x040fe20003fa4070 */
[----:B------:R-:W-:Y:S01]  /*242c0*/  @!P3 IMAD.MOV R25, RZ, RZ, -R25 ;  /* 0x000000ffff19b224 */ /* 0x000fe200078e0a19 */
[C---:B------:R-:W-:Y:S02]  /*242d0*/  ISETP.GT.U32.AND P3, PT, R9.reuse, R2, PT ;  /* 0x000000020900720c */ /* 0x040fe40003f64070 */
[----:B---3--:R-:W-:-:S09]  /*242e0*/  ISETP.GT.U32.AND P6, PT, R9, R13, PT ;  /* 0x0000000d0900720c */ /* 0x008fd20003fc4070 */
[----:B------:R-:W-:-:S04]  /*242f0*/  @!P5 IMAD.IADD R15, R15, 0x1, -R9 ;  /* 0x000000010f0fd824 */ /* 0x000fc800078e0a09 */
[----:B------:R-:W-:Y:S01]  /*24300*/  IMAD.MOV.U32 R24, RZ, RZ, R15 ;  /* 0x000000ffff187224 */ /* 0x000fe200078e000f */
[----:B--2---:R-:W-:-:S03]  /*24310*/  SEL R26, R47, R25, !P1 ;  /* 0x000000192f1a7207 */ /* 0x004fc60004800000 */
[----:B------:R-:W-:Y:S01]  /*24320*/  @!P2 IMAD.MOV R24, RZ, RZ, -R24 ;  /* 0x000000ffff18a224 */ /* 0x000fe200078e0a18 */
[----:B----4-:R-:W-:Y:S01]  /*24330*/  ISETP.GE.AND P2, PT, R11, RZ, PT ;  /* 0x000000ff0b00720c */ /* 0x010fe20003f46270 */
[----:B------:R2:W-:Y:S01]  /*24340*/  STL [R1+0x5e8], R4 ;  /* 0x0005e80401007387 */ /* 0x0005e20000100800 */
[--C-:B------:R-:W-:Y:S02]  /*24350*/  @!P3 IMAD.IADD R2, R2, 0x1, -R9.reuse ;  /* 0x000000010202b824 */ /* 0x100fe400078e0a09 */
[----:B------:R-:W-:Y:S01]  /*24360*/  SEL R25, R47, R24, !P1 ;  /* 0x000000182f197207 */ /* 0x000fe20004800000 */
[----:B------:R3:W-:Y:S01]  /*24370*/  STL [R1+0x5e4], R12 ;  /* 0x0005e40c01007387 */ /* 0x0007e20000100800 */
[----:B------:R-:W-:Y:S02]  /*24380*/  IMAD R26, R26, UR6, RZ ;  /* 0x000000061a1a7c24 */ /* 0x000fe4000f8e02ff */
[----:B------:R-:W-:Y:S01]  /*24390*/  @!P6 IMAD.IADD R13, R13, 0x1, -R9 ;  /* 0x000000010d0de824 */ /* 0x000fe200078e0a09 */
[----:B------:R-:W-:Y:S01]  /*243a0*/  PRMT R93, RZ, 0x7610, R93 ;  /* 0x00007610ff5d7816 */ /* 0x000fe2000000005d */
[----:B------:R-:W-:Y:S01]  /*243b0*/  IMAD.MOV.U32 R24, RZ, RZ, R2 ;  /* 0x000000ffff187224 */ /* 0x000fe200078e0002 */
[----:B--2---:R-:W2:Y:S01]  /*243c0*/  LDL R4, [R1+0x14d8] ;  /* 0x0014d80001047983 */ /* 0x004ea20000100800 */
[----:B0-----:R-:W-:Y:S01]  /*243d0*/  IMAD R25, R25, UR4, RZ ;  /* 0x0000000419197c24 */ /* 0x001fe2000f8e02ff */
[----:B------:R-:W-:Y:S01]  /*243e0*/  ISETP.GT.U32.AND P5, PT, R9, R0, PT ;  /* 0x000000000900720c */ /* 0x000fe20003fa4070 */
[----:B------:R-:W-:Y:S01]  /*243f0*/  @!P2 IMAD.MOV R24, RZ, RZ, -R24 ;  /* 0x000000ffff18a224 */ /* 0x000fe200078e0a18 */
[----:B---3--:R-:W3:Y:S01]  /*24400*/  LDL.LU R12, [R1+0x664] ;  /* 0x00066400010c7983 */ /* 0x008ee20000300800 */
[----:B------:R-:W-:Y:S01]  /*24410*/  PRMT R92, RZ, 0x7610, R92 ;  /* 0x00007610ff5c7816 */ /* 0x000fe2000000005c */
[----:B------:R-:W0:Y:S02]  /*24420*/  LDCU UR4, c[0x0][0x3b0] ;  /* 0x00007600ff0477ac */ /* 0x000e240008000800 */
[----:B------:R-:W-:Y:S01]  /*24430*/  STL [R1+0x618], R14 ;  /* 0x0006180e01007387 */ /* 0x000fe20000100800 */
[----:B------:R-:W-:Y:S01]  /*24440*/  PRMT R91, RZ, 0x7610, R91 ;  /* 0x00007610ff5b7816 */ /* 0x000fe2000000005b */
[----:B------:R-:W4:Y:S02]  /*24450*/  LDCU UR6, c[0x0][0x3b0] ;  /* 0x00007600ff0677ac */ /* 0x000f240008000800 */
[----:B------:R0:W-:Y:S04]  /*24460*/  STL.64 [R1+0x1718], R6 ;  /* 0x0017180601007387 */ /* 0x0001e80000100a00 */
[----:B------:R1:W-:Y:S04]  /*24470*/  STL [R1+0x614], R27 ;  /* 0x0006141b01007387 */ /* 0x0003e80000100800 */
[----:B------:R-:W3:Y:S01]  /*24480*/  LDL.LU R15, [R1+0x1738] ;  /* 0x00173800010f7983 */ /* 0x000ee20000300800 */
[----:B0-----:R-:W-:-:S03]  /*24490*/  IADD3 R7, P6, PT, R26, R8, RZ ;  /* 0x000000081a077210 */ /* 0x001fc60007fde0ff */
[----:B------:R-:W3:Y:S01]  /*244a0*/  LDL.LU R14, [R1+0x1734] ;  /* 0x00173400010e7983 */ /* 0x000ee20000300800 */
[----:B-1----:R-:W-:-:S03]  /*244b0*/  LEA.HI.X.SX32 R27, R26, R5, 0x1, P6 ;  /* 0x000000051a1b7211 */ /* 0x002fc600030f0eff */
[----:B------:R0:W-:Y:S01]  /*244c0*/  STL [R1+0x1720], R3 ;  /* 0x0017200301007387 */ /* 0x0001e20000100800 */
[----:B------:R-:W-:Y:S01]  /*244d0*/  SEL R26, R47, R24, !P1 ;  /* 0x000000182f1a7207 */ /* 0x000fe20004800000 */
[----:B------:R-:W-:Y:S02]  /*244e0*/  @P0 IMAD.MOV.U32 R24, RZ, RZ, R7 ;  /* 0x000000ffff180224 */ /* 0x000fe400078e0007 */
[----:B------:R-:W-:Y:S01]  /*244f0*/  @!P5 IMAD.IADD R0, R0, 0x1, -R9 ;  /* 0x000000010000d824 */ /* 0x000fe200078e0a09 */
[----:B------:R-:W3:Y:S01]  /*24500*/  LDL R11, [R1+0x14e0] ;  /* 0x0014e000010b7983 */ /* 0x000ee20000100800 */
[----:B0-----:R-:W-:-:S03]  /*24510*/  IADD3 R3, P2, PT, R25, R8, RZ ;  /* 0x0000000819037210 */ /* 0x001fc60007f5e0ff */
[----:B------:R-:W3:Y:S01]  /*24520*/  LDL.LU R2, [R1+0x6a0] ;  /* 0x0006a00001027983 */ /* 0x000ee20000300800 */
[----:B------:R-:W-:Y:S01]  /*24530*/  LEA.HI.X.SX32 R6, R25, R5, 0x1, P2 ;  /* 0x0000000519067211 */ /* 0x000fe200010f0eff */
[----:B------:R-:W-:-:S05]  /*24540*/  @P0 IMAD.MOV.U32 R25, RZ, RZ, R27 ;  /* 0x000000ffff190224 */ /* 0x000fca00078e001b */
[----:B------:R-:W3:Y:S01]  /*24550*/  @P0 LDG.E.U8 R93, desc[UR20][R24.64] ;  /* 0x00000014185d0981 */ /* 0x000ee2000c1e1100 */
[----:B------:R-:W-:-:S03]  /*24560*/  ISETP.GT.U32.AND P5, PT, R9, R0, PT ;  /* 0x000000000900720c */ /* 0x000fc60003fa4070 */
[----:B------:R-:W-:Y:S04]  /*24570*/  STL [R1+0x620], R7 ;  /* 0x0006200701007387 */ /* 0x000fe80000100800 */
[----:B------:R-:W-:Y:S06]  /*24580*/  STL [R1+0x628], R3 ;  /* 0x0006280301007387 */ /* 0x000fec0000100800 */
[----:B------:R-:W-:Y:S01]  /*24590*/  @!P5 IMAD.IADD R0, R0, 0x1, -R9 ;  /* 0x000000010000d824 */ /* 0x000fe200078e0a09 */
[----:B--2---:R-:W-:-:S02]  /*245a0*/  ISETP.GE.AND P5, PT, R4, RZ, PT ;  /* 0x000000ff0400720c */ /* 0x004fc40003fa6270 */
[----:B------:R-:W2:Y:S04]  /*245b0*/  LDL R4, [R1+0x14fc] ;  /* 0x0014fc0001047983 */ /* 0x000ea80000100800 */
[----:B------:R-:W-:Y:S04]  /*245c0*/  STL [R1+0x61c], R27 ;  /* 0x00061c1b01007387 */ /* 0x000fe80000100800 */
[----:B------:R-:W-:Y:S04]  /*245d0*/  STL [R1+0x624], R6 ;  /* 0x0006240601007387 */ /* 0x000fe80000100800 */
[----:B---3--:R0:W-:Y:S04]  /*245e0*/  STL [R1+0x1724], R93 ;  /* 0x0017245d01007387 */ /* 0x0081e80000100800 */
[----:B0-----:R-:W3:Y:S01]  /*245f0*/  LDL.LU R93, [R1+0x694] ;  /* 0x00069400015d7983 */ /* 0x001ee20000300800 */
[----:B------:R-:W-:-:S02]  /*24600*/  @P0 IMAD.MOV.U32 R24, RZ, RZ, R3 ;  /* 0x000000ffff180224 */ /* 0x000fc400078e0003 */
[----:B------:R-:W-:Y:S01]  /*24610*/  @P0 IMAD.MOV.U32 R25, RZ, RZ, R6 ;  /* 0x000000ffff190224 */ /* 0x000fe200078e0006 */
[C---:B------:R-:W-:Y:S01]  /*24620*/  ISETP.GT.U32.AND P3, PT, R9.reuse, R13, PT ;  /* 0x0000000d0900720c */ /* 0x040fe20003f64070 */
[----:B------:R-:W-:Y:S01]  /*24630*/  IMAD R26, R26, UR5, RZ ;  /* 0x000000051a1a7c24 */ /* 0x000fe2000f8e02ff */
[----:B------:R-:W-:Y:S01]  /*24640*/  ISETP.GT.U32.AND P2, PT, R9, R12, PT ;  /* 0x0000000c0900720c */ /* 0x000fe20003f44070 */
[----:B------:R-:W0:Y:S01]  /*24650*/  LDCU UR5, c[0x0][0x3b0] ;  /* 0x00007600ff0577ac */ /* 0x000e220008000800 */
[----:B------:R1:W2:Y:S01]  /*24660*/  @P0 LDG.E.U8 R92, desc[UR20][R24.64] ;  /* 0x00000014185c0981 */ /* 0x0002a2000c1e1100 */
[----:B------:R-:W-:-:S03]  /*24670*/  ISETP.GE.AND P6, PT, R11, RZ, PT ;  /* 0x000000ff0b00720c */ /* 0x000fc60003fc6270 */
[----:B------:R-:W2:Y:S01]  /*24680*/  LDL.LU R11, [R1+0x69c] ;  /* 0x00069c00010b7983 */ /* 0x000ea20000300800 */
[----:B-1----:R-:W-:-:S04]  /*24690*/  IMAD.MOV.U32 R24, RZ, RZ, R0 ;  /* 0x000000ffff187224 */ /* 0x002fc800078e0000 */
[----:B------:R-:W-:Y:S01]  /*246a0*/  @!P5 IMAD.MOV R24, RZ, RZ, -R24 ;  /* 0x000000ffff18d224 */ /* 0x000fe200078e0a18 */
[----:B------:R-:W-:Y:S01]  /*246b0*/  IADD3 R0, P5, PT, R26, R8, RZ ;  /* 0x000000081a007210 */ /* 0x000fe20007fbe0ff */
[----:B------:R-:W-:-:S03]  /*246c0*/  @!P3 IMAD.IADD R13, R13, 0x1, -R9 ;  /* 0x000000010d0db824 */ /* 0x000fc600078e0a09 */
[----:B------:R-:W-:Y:S01]  /*246d0*/  LEA.HI.X.SX32 R3, R26, R5, 0x1, P5 ;  /* 0x000000051a037211 */ /* 0x000fe200028f0eff */
[----:B------:R1:W-:Y:S01]  /*246e0*/  STL [R1+0x658], R0 ;  /* 0x0006580001007387 */ /* 0x0003e20000100800 */
[----:B------:R-:W-:Y:S01]  /*246f0*/  SEL R25, R47, R24, !P1 ;  /* 0x000000182f197207 */ /* 0x000fe20004800000 */
[----:B------:R-:W-:Y:S02]  /*24700*/  IMAD.MOV.U32 R24, RZ, RZ, R13 ;  /* 0x000000ffff187224 */ /* 0x000fe400078e000d */
[----:B------:R0:W-:Y:S01]  /*24710*/  STL [R1+0x654], R3 ;  /* 0x0006540301007387 */ /* 0x0001e20000100800 */
[----:B------:R-:W-:-:S03]  /*24720*/  @!P2 IMAD.IADD R12, R12, 0x1, -R9 ;  /* 0x000000010c0ca824 */ /* 0x000fc600078e0a09 */
[----:B------:R-:W4:Y:S01]  /*24730*/  LDL R13, [R1+0x1504] ;  /* 0x00150400010d7983 */ /* 0x000f220000100800 */
[----:B------:R-:W-:Y:S01]  /*24740*/  IMAD R25, R25, UR7, RZ ;  /* 0x0000000719197c24 */ /* 0x000fe2000f8e02ff */
[----:B------:R-:W-:Y:S01]  /*24750*/  ISETP.GT.U32.AND P2, PT, R9, R12, PT ;  /* 0x0000000c0900720c */ /* 0x000fe20003f44070 */
[----:B------:R-:W-:Y:S01]  /*24760*/  @!P6 IMAD.MOV R24, RZ, RZ, -R24 ;  /* 0x000000ffff18e224 */ /* 0x000fe200078e0a18 */
[----:B------:R-:W4:Y:S01]  /*24770*/  LDL.LU R6, [R1+0x6d8] ;  /* 0x0006d80001067983 */ /* 0x000f220000300800 */
[----:B------:R-:W-:Y:S01]  /*24780*/  @P0 IMAD.MOV.U32 R26, RZ, RZ, R0 ;  /* 0x000000ffff1a0224 */ /* 0x000fe200078e0000 */
[----:B-1----:R-:W-:Y:S01]  /*24790*/  IADD3 R0, P6, PT, R25, R8, RZ ;  /* 0x0000000819007210 */ /* 0x002fe20007fde0ff */
[----:B------:R-:W-:Y:S01]  /*247a0*/  @P0 IMAD.MOV.U32 R27, RZ, RZ, R3 ;  /* 0x000000ffff1b0224 */ /* 0x000fe200078e0003 */
[----:B------:R-:W4:Y:S01]  /*247b0*/  LDL R7, [R1+0x14f8] ;  /* 0x0014f80001077983 */ /* 0x000f220000100800 */
[----:B------:R-:W-:Y:S01]  /*247c0*/  SEL R24, R47, R24, !P1 ;  /* 0x000000182f187207 */ /* 0x000fe20004800000 */
[----:B------:R-:W1:Y:S01]  /*247d0*/  LDCU UR7, c[0x0][0x3b0] ;  /* 0x00007600ff0777ac */ /* 0x000e620008000800 */
[----:B0-----:R-:W-:Y:S01]  /*247e0*/  LEA.HI.X.SX32 R3, R25, R5, 0x1, P6 ;  /* 0x0000000519037211 */ /* 0x001fe200030f0eff */
[----:B------:R0:W4:Y:S01]  /*247f0*/  @P0 LDG.E.U8 R91, desc[UR20][R26.64] ;  /* 0x000000141a5b0981 */ /* 0x000122000c1e1100 */
[----:B------:R-:W-:-:S02]  /*24800*/  PRMT R90, RZ, 0x7610, R90 ;  /* 0x00007610ff5a7816 */ /* 0x000fc4000000005a */
[----:B------:R-:W-:Y:S02]  /*24810*/  @!P2 IMAD.IADD R12, R12, 0x1, -R9 ;  /* 0x000000010c0ca824 */ /* 0x000fe400078e0a09 */
[----:B------:R-:W-:Y:S02]  /*24820*/  @P0 IMAD.MOV.U32 R25, RZ, RZ, R3 ;  /* 0x000000ffff190224 */ /* 0x000fe400078e0003 */
[----:B0-----:R-:W-:Y:S01]  /*24830*/  IMAD R26, R24, UR4, RZ ;  /* 0x00000004181a7c24 */ /* 0x001fe2000f8e02ff */
[----:B------:R0:W-:Y:S01]  /*24840*/  STL [R1+0x660], R0 ;  /* 0x0006600001007387 */ /* 0x0001e20000100800 */
[----:B------:R-:W-:Y:S01]  /*24850*/  @P0 IMAD.MOV.U32 R24, RZ, RZ, R0 ;  /* 0x000000ffff180224 */ /* 0x000fe200078e0000 */
[----:B---3--:R-:W-:-:S04]  /*24860*/  ISETP.GT.U32.AND P3, PT, R9, R93, PT ;  /* 0x0000005d0900720c */ /* 0x008fc80003f64070 */
[----:B------:R3:W4:Y:S01]  /*24870*/  @P0 LDG.E.U8 R90, desc[UR20][R24.64] ;  /* 0x00000014185a0981 */ /* 0x000722000c1e1100 */
[----:B------:R-:W-:Y:S01]  /*24880*/  ISETP.GT.U32.AND P5, PT, R9, R2, PT ;  /* 0x000000020900720c */ /* 0x000fe20003fa4070 */
[----:B------:R-:W0:Y:S07]  /*24890*/  LDCU UR4, c[0x0][0x3b0] ;  /* 0x00007600ff0477ac */ /* 0x000e2e0008000800 */
[--C-:B------:R-:W-:Y:S01]  /*248a0*/  @!P3 IMAD.IADD R93, R93, 0x1, -R9.reuse ;  /* 0x000000015d5db824 */ /* 0x100fe200078e0a09 */
[----:B--2---:R-:W-:Y:S01]  /*248b0*/  ISETP.GE.AND P3, PT, R4, RZ, PT ;  /* 0x000000ff0400720c */ /* 0x004fe20003f66270 */
[----:B---3--:R-:W-:Y:S01]  /*248c0*/  IMAD.MOV.U32 R24, RZ, RZ, R12 ;  /* 0x000000ffff187224 */ /* 0x008fe200078e000c */
[----:B------:R-:W2:Y:S04]  /*248d0*/  LDL.LU R4, [R1+0x6d4] ;  /* 0x0006d40001047983 */ /* 0x000ea80000300800 */
[----:B------:R3:W-:Y:S04]  /*248e0*/  STL [R1+0x65c], R3 ;  /* 0x00065c0301007387 */ /* 0x0007e80000100800 */
[----:B------:R-:W2:Y:S01]  /*248f0*/  LDL R12, [R1+0x1518] ;  /* 0x00151800010c7983 */ /* 0x000ea20000100800 */
[----:B0-----:R-:W-:Y:S01]  /*24900*/  IADD3 R0, P2, PT, R26, R8, RZ ;  /* 0x000000081a007210 */ /* 0x001fe20007f5e0ff */
[----:B------:R-:W-:-:S02]  /*24910*/  @!P5 IMAD.IADD R2, R2, 0x1, -R9 ;  /* 0x000000010202d824 */ /* 0x000fc400078e0a09 */
[----:B------:R-:W-:Y:S01]  /*24920*/  @!P3 IMAD.MOV R24, RZ, RZ, -R24 ;  /* 0x000000ffff18b224 */ /* 0x000fe200078e0a18 */
[C---:B------:R-:W-:Y:S02]  /*24930*/  ISETP.GT.U32.AND P3, PT, R9.reuse, R11, PT ;  /* 0x0000000b0900720c */ /* 0x040fe40003f64070 */
[----:B---3--:R-:W-:Y:S01]  /*24940*/  LEA.HI.X.SX32 R3, R26, R5, 0x1, P2 ;  /* 0x000000051a037211 */ /* 0x008fe200010f0eff */
[----:B------:R0:W-:Y:S01]  /*24950*/  STL [R1+0x668], R0 ;  /* 0x0006680001007387 */ /* 0x0001e20000100800 */
[----:B------:R-:W-:-:S03]  /*24960*/  ISETP.GT.U32.AND P6, PT, R9, R2, PT ;  /* 0x000000020900720c */ /* 0x000fc60003fc4070 */
[----:B------:R3:W-:Y:S01]  /*24970*/  STL [R1+0x664], R3 ;  /* 0x0006640301007387 */ /* 0x0007e20000100800 */
[----:B----4-:R-:W-:-:S03]  /*24980*/  ISETP.GE.AND P2, PT, R13, RZ, PT ;  /* 0x000000ff0d00720c */ /* 0x010fc60003f46270 */
[----:B------:R-:W4:Y:S01]  /*24990*/  LDL R13, [R1+0x1520] ;  /* 0x00152000010d7983 */ /* 0x000f220000100800 */
[----:B------:R-:W-:Y:S01]  /*249a0*/  SEL R26, R47, R24, !P1 ;  /* 0x000000182f1a7207 */ /* 0x000fe20004800000 */
[----:B------:R-:W-:Y:S01]  /*249b0*/  @!P3 IMAD.IADD R11, R11, 0x1, -R9 ;  /* 0x000000010b0bb824 */ /* 0x000fe200078e0a09 */
[----:B------:R-:W-:-:S03]  /*249c0*/  ISETP.GE.AND P3, PT, R7, RZ, PT ;  /* 0x000000ff0700720c */ /* 0x000fc60003f66270 */
[----:B------:R-:W-:Y:S01]  /*249d0*/  IMAD R26, R26, UR5, RZ ;  /* 0x000000051a1a7c24 */ /* 0x000fe2000f8e02ff */
[----:B------:R-:W-:Y:S01]  /*249e0*/  PRMT R89, RZ, 0x7610, R89 ;  /* 0x00007610ff597816 */ /* 0x000fe20000000059 */
[----:B------:R-:W-:Y:S01]  /*249f0*/  @P0 IMAD.MOV.U32 R24, RZ, RZ, R0 ;  /* 0x000000ffff180224 */ /* 0x000fe200078e0000 */
[----:B------:R-:W-:Y:S01]  /*24a00*/  ISETP.GT.U32.AND P5, PT, R9, R93, PT ;  /* 0x0000005d0900720c */ /* 0x000fe20003fa4070 */
[----:B------:R-:W-:Y:S01]  /*24a10*/  @P0 IMAD.MOV.U32 R25, RZ, RZ, R3 ;  /* 0x000000ffff190224 */ /* 0x000fe200078e0003 */
[----:B0-----:R-:W4:Y:S01]  /*24a20*/  LDL.LU R0, [R1+0x6e4] ;  /* 0x0006e40001007983 */ /* 0x001f220000300800 */
[----:B------:R-:W-:Y:S01]  /*24a30*/  @!P6 IMAD.IADD R2, R2, 0x1, -R9 ;  /* 0x000000010202e824 */ /* 0x000fe200078e0a09 */
[C---:B---3--:R-:W-:Y:S01]  /*24a40*/  IADD3 R3, P6, PT, R26.reuse, R8, RZ ;  /* 0x000000081a037210 */ /* 0x048fe20007fde0ff */
[----:B------:R-:W0:Y:S01]  /*24a50*/  LDCU UR5, c[0x0][0x3b0] ;  /* 0x00007600ff0577ac */ /* 0x000e220008000800 */
[----:B------:R3:W4:Y:S02]  /*24a60*/  @P0 LDG.E.U8 R89, desc[UR20][R24.64] ;  /* 0x0000001418590981 */ /* 0x000724000c1e1100 */
[----:B------:R-:W-:-:S02]  /*24a70*/  LEA.HI.X.SX32 R7, R26, R5, 0x1, P6 ;  /* 0x000000051a077211 */ /* 0x000fc400030f0eff */
[----:B------:R-:W-:Y:S01]  /*24a80*/  STL [R1+0x698], R3 ;  /* 0x0006980301007387 */ /* 0x000fe20000100800 */
[----:B---3--:R-:W-:-:S03]  /*24a90*/  IMAD.MOV.U32 R24, RZ, RZ, R2 ;  /* 0x000000ffff187224 */ /* 0x008fc600078e0002 */
[----:B------:R3:W-:Y:S01]  /*24aa0*/  STL [R1+0x694], R7 ;  /* 0x0006940701007387 */ /* 0x0007e20000100800 */
[----:B------:R-:W-:Y:S02]  /*24ab0*/  @P0 IMAD.MOV.U32 R27, RZ, RZ, R7 ;  /* 0x000000ffff1b0224 */ /* 0x000fe400078e0007 */
[----:B------:R-:W-:Y:S01]  /*24ac0*/  @!P3 IMAD.MOV R24, RZ, RZ, -R24 ;  /* 0x000000ffff18b224 */ /* 0x000fe200078e0a18 */
[----:B---3--:R-:W3:Y:S01]  /*24ad0*/  LDL.LU R7, [R1+0x71c] ;  /* 0x00071c0001077983 */ /* 0x008ee20000300800 */
[----:B------:R-:W-:Y:S01]  /*24ae0*/  @!P5 IMAD.IADD R93, R93, 0x1, -R9 ;  /* 0x000000015d5dd824 */ /* 0x000fe200078e0a09 */
[----:B--2---:R-:W-:Y:S02]  /*24af0*/  ISETP.GE.AND P3, PT, R12, RZ, PT ;  /* 0x000000ff0c00720c */ /* 0x004fe40003f66270 */
[----:B------:R-:W2:Y:S01]  /*24b00*/  LDL R12, [R1+0x1528] ;  /* 0x00152800010c7983 */ /* 0x000ea20000100800 */
[----:B------:R-:W-:Y:S01]  /*24b10*/  IMAD.MOV.U32 R25, RZ, RZ, R93 ;  /* 0x000000ffff197224 */ /* 0x000fe200078e005d */
[----:B------:R-:W-:-:S03]  /*24b20*/  ISETP.GT.U32.AND P6, PT, R9, R4, PT ;  /* 0x000000040900720c */ /* 0x000fc60003fc4070 */
[----:B------:R-:W-:Y:S01]  /*24b30*/  @!P2 IMAD.MOV R25, RZ, RZ, -R25 ;  /* 0x000000ffff19a224 */ /* 0x000fe200078e0a19 */
[----:B------:R-:W-:Y:S01]  /*24b40*/  ISETP.GT.U32.AND P2, PT, R9, R11, PT ;  /* 0x0000000b0900720c */ /* 0x000fe20003f44070 */
[----:B------:R-:W-:Y:S01]  /*24b50*/  @P0 IMAD.MOV.U32 R26, RZ, RZ, R3 ;  /* 0x000000ffff1a0224 */ /* 0x000fe200078e0003 */
[----:B------:R-:W-:Y:S02]  /*24b60*/  PRMT R88, RZ, 0x7610, R88 ;  /* 0x00007610ff587816 */ /* 0x000fe40000000058 */
[----:B------:R-:W-:Y:S02]  /*24b70*/  SEL R25, R47, R25, !P1 ;  /* 0x000000192f197207 */ /* 0x000fe40004800000 */
[----:B------:R-:W-:Y:S02]  /*24b80*/  ISETP.GT.U32.AND P5, PT, R9, R6, PT ;  /* 0x000000060900720c */ /* 0x000fe40003fa4070 */
[----:B------:R0:W3:Y:S01]  /*24b90*/  @P0 LDG.E.U8 R88, desc[UR20][R26.64] ;  /* 0x000000141a580981 */ /* 0x0000e2000c1e1100 */
[----:B------:R-:W-:-:S04]  /*24ba0*/  @!P6 IMAD.IADD R4, R4, 0x1, -R9 ;  /* 0x000000010404e824 */ /* 0x000fc800078e0a09 */
[----:B------:R-:W-:Y:S02]  /*24bb0*/  @!P2 IMAD.IADD R11, R11, 0x1, -R9 ;  /* 0x000000010b0ba824 */ /* 0x000fe400078e0a09 */
[----:B0-----:R-:W-:-:S04]  /*24bc0*/  IMAD R26, R25, UR4, RZ ;  /* 0x00000004191a7c24 */ /* 0x001fc8000f8e02ff */
[----:B------:R-:W-:Y:S01]  /*24bd0*/  @!P5 IMAD.IADD R6, R6, 0x1, -R9 ;  /* 0x000000010606d824 */ /* 0x000fe200078e0a09 */
[----:B----4-:R-:W-:Y:S01]  /*24be0*/  ISETP.GE.AND P2, PT, R13, RZ, PT ;  /* 0x000000ff0d00720c */ /* 0x010fe20003f46270 */
[----:B------:R-:W-:Y:S01]  /*24bf0*/  IMAD.MOV.U32 R25, RZ, RZ, R11 ;  /* 0x000000ffff197224 */ /* 0x000fe200078e000b */
[C---:B------:R-:W-:Y:S01]  /*24c00*/  IADD3 R3, P6, PT, R26.reuse, R8, RZ ;  /* 0x000000081a037210 */ /* 0x040fe20007fde0ff */
[----:B------:R-:W0:Y:S03]  /*24c10*/  LDCU UR4, c[0x0][0x3b0] ;  /* 0x00007600ff0477ac */ /* 0x000e260008000800 */
[----:B------:R-:W-:Y:S01]  /*24c20*/  LEA.HI.X.SX32 R11, R26, R5, 0x1, P6 ;  /* 0x000000051a0b7211 */ /* 0x000fe200030f0eff */
[----:B------:R-:W-:Y:S01]  /*24c30*/  STL [R1+0x6a0], R3 ;  /* 0x0006a00301007387 */ /* 0x000fe20000100800 */
[----:B------:R-:W-:-:S03]  /*24c40*/  ISETP.GT.U32.AND P5, PT, R9, R6, PT ;  /* 0x000000060900720c */ /* 0x000fc60003fa4070 */
[----:B------:R4:W-:Y:S01]  /*24c50*/  STL [R1+0x69c], R11 ;  /* 0x00069c0b01007387 */ /* 0x0009e20000100800 */
[----:B------:R-:W-:-:S03]  /*24c60*/  SEL R24, R47, R24, !P1 ;  /* 0x000000182f187207 */ /* 0x000fc60004800000 */
[----:B------:R-:W3:Y:S02]  /*24c70*/  LDL R13, [R1+0x1544] ;  /* 0x00154400010d7983 */ /* 0x000ee40000100800 */
[----:B------:R-:W-:Y:S01]  /*24c80*/  IMAD R24, R24, UR5, RZ ;  /* 0x0000000518187c24 */ /* 0x000fe2000f8e02ff */
[----:B------:R-:W-:Y:S01]  /*24c90*/  PRMT R87, RZ, 0x7610, R87 ;  /* 0x00007610ff577816 */ /* 0x000fe20000000057 */
[----:B------:R-:W-:Y:S01]  /*24ca0*/  @P0 IMAD.MOV.U32 R26, RZ, RZ, R3 ;  /* 0x000000ffff1a0224 */ /* 0x000fe200078e0003 */
[----:B------:R-:W-:Y:S01]  /*24cb0*/  PRMT R86, RZ, 0x7610, R86 ;  /* 0x00007610ff567816 */ /* 0x000fe20000000056 */
[----:B------:R-:W-:Y:S01]  /*24cc0*/  @!P5 IMAD.IADD R6, R6, 0x1, -R9 ;  /* 0x000000010606d824 */ /* 0x000fe200078e0a09 */
[C---:B------:R-:W-:Y:S01]  /*24cd0*/  IADD3 R2, P6, PT, R24.reuse, R8, RZ ;  /* 0x0000000818027210 */ /* 0x040fe20007fde0ff */
[----:B------:R-:W-:Y:S01]  /*24ce0*/  @P0 IMAD.MOV.U32 R27, RZ, RZ, R11 ;  /* 0x000000ffff1b0224 */ /* 0x000fe200078e000b */
[----:B------:R-:W0:Y:S01]  /*24cf0*/  LDCU UR5, c[0x0][0x3b0] ;  /* 0x00007600ff0577ac */ /* 0x000e220008000800 */
[----:B----4-:R-:W4:Y:S01]  /*24d00*/  LDL.LU R11, [R1+0x724] ;  /* 0x00072400010b7983 */ /* 0x010f220000300800 */
[----:B------:R-:W-:Y:S01]  /*24d10*/  LEA.HI.X.SX32 R3, R24, R5, 0x1, P6 ;  /* 0x0000000518037211 */ /* 0x000fe200030f0eff */
[----:B------:R-:W-:-:S02]  /*24d20*/  IMAD.MOV.U32 R24, RZ, RZ, R6 ;  /* 0x000000ffff187224 */ /* 0x000fc400078e0006 */
[----:B------:R0:W-:Y:S02]  /*24d30*/  STL [R1+0x6a8], R2 ;  /* 0x0006a80201007387 */ /* 0x0001e40000100800 */
[----:B------:R-:W-:Y:S02]  /*24d40*/  @!P2 IMAD.MOV R24, RZ, RZ, -R24 ;  /* 0x000000ffff18a224 */ /* 0x000fe400078e0a18 */
[----:B------:R0:W-:Y:S01]  /*24d50*/  STL [R1+0x6a4], R3 ;  /* 0x0006a40301007387 */ /* 0x0001e20000100800 */
[----:B------:R-:W-:-:S03]  /*24d60*/  @!P3 IMAD.MOV R25, RZ, RZ, -R25 ;  /* 0x000000ffff19b224 */ /* 0x000fc600078e0a19 */
[----:B------:R0:W4:Y:S01]  /*24d70*/  @P0 LDG.E.U8 R87, desc[UR20][R26.64] ;  /* 0x000000141a570981 */ /* 0x000122000c1e1100 */
[----:B--2---:R-:W-:-:S03]  /*24d80*/  ISETP.GE.AND P2, PT, R12, RZ, PT ;  /* 0x000000ff0c00720c */ /* 0x004fc60003f46270 */
[----:B------:R-:W2:Y:S01]  /*24d90*/  LDL R12, [R1+0x1538] ;  /* 0x00153800010c7983 */ /* 0x000ea20000100800 */
[C---:B------:R-:W-:Y:S01]  /*24da0*/  ISETP.GT.U32.AND P3, PT, R9.reuse, R4, PT ;  /* 0x000000040900720c */ /* 0x040fe20003f64070 */
[----:B0-----:R-:W-:Y:S02]  /*24db0*/  @P0 IMAD.MOV.U32 R26, RZ, RZ, R2 ;  /* 0x000000ffff1a0224 */ /* 0x001fe400078e0002 */
[----:B------:R-:W-:Y:S01]  /*24dc0*/  @P0 IMAD.MOV.U32 R27, RZ, RZ, R3 ;  /* 0x000000ffff1b0224 */ /* 0x000fe200078e0003 */
[C---:B---3--:R-:W-:Y:S01]  /*24dd0*/  ISETP.GT.U32.AND P6, PT, R9.reuse, R7, PT ;  /* 0x000000070900720c */ /* 0x048fe20003fc4070 */
[----:B------:R-:W3:Y:S01]  /*24de0*/  LDL.LU R93, [R1+0x72c] ;  /* 0x00072c00015d7983 */ /* 0x000ee20000300800 */
[----:B------:R-:W-:-:S03]  /*24df0*/  ISETP.GT.U32.AND P5, PT, R9, R0, PT ;  /* 0x000000000900720c */ /* 0x000fc60003fa4070 */
[----:B------:R0:W3:Y:S04]  /*24e00*/  @P0 LDG.E.U8 R86, desc[UR20][R26.64] ;  /* 0x000000141a560981 */ /* 0x0000e8000c1e1100 */
[----:B------:R-:W-:Y:S01]  /*24e10*/  @!P3 IMAD.IADD R4, R4, 0x1, -R9 ;  /* 0x000000010404b824 */ /* 0x000fe200078e0a09 */
[C---:B0-----:R-:W-:Y:S02]  /*24e20*/  SEL R26, R47.reuse, R25, !P1 ;  /* 0x000000192f1a7207 */ /* 0x041fe40004800000 */
[----:B------:R-:W-:Y:S01]  /*24e30*/  SEL R25, R47, R24, !P1 ;  /* 0x000000182f197207 */ /* 0x000fe20004800000 */
[----:B------:R-:W-:Y:S02]  /*24e40*/  IMAD.MOV.U32 R24, RZ, RZ, R4 ;  /* 0x000000ffff187224 */ /* 0x000fe400078e0004 */
[----:B------:R-:W-:Y:S01]  /*24e50*/  IMAD R26, R26, UR6, RZ ;  /* 0x000000061a1a7c24 */ /* 0x000fe2000f8e02ff */
[----:B------:R-:W3:Y:S01]  /*24e60*/  LDL.LU R4, [R1+0x418] ;  /* 0x0004180001047983 */ /* 0x000ee20000300800 */
[----:B------:R-:W-:Y:S01]  /*24e70*/  IMAD R25, R25, UR4, RZ ;  /* 0x0000000419197c24 */ /* 0x000fe2000f8e02ff */
[----:B------:R-:W-:Y:S01]  /*24e80*/  PRMT R85, RZ, 0x7610, R85 ;  /* 0x00007610ff557816 */ /* 0x000fe20000000055 */
[--C-:B------:R-:W-:Y:S01]  /*24e90*/  @!P6 IMAD.IADD R7, R7, 0x1, -R9.reuse ;  /* 0x000000010707e824 */ /* 0x100fe200078e0a09 */
[-C--:B------:R-:W-:Y:S01]  /*24ea0*/  IADD3 R6, P6, PT, R26, R8.reuse, RZ ;  /* 0x000000081a067210 */ /* 0x080fe20007fde0ff */
[----:B------:R-:W-:Y:S01]  /*24eb0*/  @!P2 IMAD.MOV R24, RZ, RZ, -R24 ;  /* 0x000000ffff18a224 */ /* 0x000fe200078e0a18 */
[----:B------:R-:W-:Y:S01]  /*24ec0*/  IADD3 R2, P2, PT, R25, R8, RZ ;  /* 0x0000000819027210 */ /* 0x000fe20007f5e0ff */
[----:B------:R-:W-:Y:S01]  /*24ed0*/  @!P5 IMAD.IADD R0, R0, 0x1, -R9 ;  /* 0x000000010000d824 */ /* 0x000fe200078e0a09 */
[----:B------:R-:W-:Y:S01]  /*24ee0*/  LEA.HI.X.SX32 R27, R26, R5, 0x1, P6 ;  /* 0x000000051a1b7211 */ /* 0x000fe200030f0eff */
[----:B------:R-:W-:Y:S01]  /*24ef0*/  STL [R1+0x6d8], R6 ;  /* 0x0006d80601007387 */ /* 0x000fe20000100800 */
[----:B------:R-:W-:Y:S01]  /*24f00*/  PRMT R84, RZ, 0x7610, R84 ;  /* 0x00007610ff547816 */ /* 0x000fe20000000054 */
[----:B------:R-:W0:Y:S01]  /*24f10*/  LDCU UR4, c[0x0][0x3b0] ;  /* 0x00007600ff0477ac */ /* 0x000e220008000800 */
[----:B------:R-:W-:Y:S01]  /*24f20*/  ISETP.GT.U32.AND P5, PT, R9, R0, PT ;  /* 0x000000000900720c */ /* 0x000fe20003fa4070 */
[----:B------:R0:W-:Y:S01]  /*24f30*/  STL [R1+0x6e0], R2 ;  /* 0x0006e00201007387 */ /* 0x0001e20000100800 */
[----:B------:R-:W-:Y:S01]  /*24f40*/  ISETP.GE.AND P6, PT, R13, RZ, PT ;  /* 0x000000ff0d00720c */ /* 0x000fe20003fc6270 */
[----:B------:R-:W0:Y:S02]  /*24f50*/  LDCU UR6, c[0x0][0x3b0] ;  /* 0x00007600ff0677ac */ /* 0x000e240008000800 */
[----:B------:R-:W3:Y:S01]  /*24f60*/  LDL R13, [R1+0x1540] ;  /* 0x00154000010d7983 */ /* 0x000ee20000100800 */
[----:B------:R-:W-:-:S02]  /*24f70*/  ISETP.GT.U32.AND P3, PT, R9, R7, PT ;  /* 0x000000070900720c */ /* 0x000fc40003f64070 */
[----:B------:R-:W-:Y:S01]  /*24f80*/  LEA.HI.X.SX32 R3, R25, R5, 0x1, P2 ;  /* 0x0000000519037211 */ /* 0x000fe200010f0eff */
[----:B------:R-:W-:Y:S01]  /*24f90*/  @P0 IMAD.MOV.U32 R25, RZ, RZ, R27 ;  /* 0x000000ffff190224 */ /* 0x000fe200078e001b */
[----:B------:R-:W-:Y:S01]  /*24fa0*/  SEL R26, R47, R24, !P1 ;  /* 0x000000182f1a7207 */ /* 0x000fe20004800000 */
[----:B------:R-:W-:Y:S02]  /*24fb0*/  @P0 IMAD.MOV.U32 R24, RZ, RZ, R6 ;  /* 0x000000ffff180224 */ /* 0x000fe400078e0006 */
[----:B------:R-:W-:-:S03]  /*24fc0*/  @!P5 IMAD.IADD R0, R0, 0x1, -R9 ;  /* 0x000000010000d824 */ /* 0x000fc600078e0a09 */
[----:B------:R0:W3:Y:S01]  /*24fd0*/  @P0 LDG.E.U8 R85, desc[UR20][R24.64] ;  /* 0x0000001418550981 */ /* 0x0000e2000c1e1100 */
[----:B------:R-:W-:Y:S02]  /*24fe0*/  IMAD R26, R26, UR5, RZ ;  /* 0x000000051a1a7c24 */ /* 0x000fe4000f8e02ff */
[----:B------:R-:W-:Y:S01]  /*24ff0*/  @!P3 IMAD.IADD R7, R7, 0x1, -R9 ;  /* 0x000000010707b824 */ /* 0x000fe200078e0a09 */
[----:B------:R-:W-:Y:S01]  /*25000*/  STL [R1+0x6d4], R27 ;  /* 0x0006d41b01007387 */ /* 0x000fe20000100800 */
[----:B----4-:R-:W-:Y:S01]  /*25010*/  ISETP.GT.U32.AND P2, PT, R9, R11, PT ;  /* 0x0000000b0900720c */ /* 0x010fe20003f44070 */
[----:B------:R-:W4:Y:S01]  /*25020*/  LDCU UR5, c[0x0][0x3b0] ;  /* 0x00007600ff0577ac */ /* 0x000f220008000800 */
[----:B0-----:R-:W-:Y:S02]  /*25030*/  @P0 IMAD.MOV.U32 R24, RZ, RZ, R2 ;  /* 0x000000ffff180224 */ /* 0x001fe400078e0002 */
[----:B------:R-:W-:-:S05]  /*25040*/  @P0 IMAD.MOV.U32 R25, RZ, RZ, R3 ;  /* 0x000000ffff190224 */ /* 0x000fca00078e0003 */
[----:B------:R0:W4:Y:S02]  /*25050*/  @P0 LDG.E.U8 R84, desc[UR20][R24.64] ;  /* 0x0000001418540981 */ /* 0x000124000c1e1100 */
[----:B0-----:R-:W-:Y:S01]  /*25060*/  IMAD.MOV.U32 R24, RZ, RZ, R0 ;  /* 0x000000ffff187224 */ /* 0x001fe200078e0000 */
[C---:B------:R-:W-:Y:S01]  /*25070*/  IADD3 R0, P3, PT, R26.reuse, R8, RZ ;  /* 0x000000081a007210 */ /* 0x040fe20007f7e0ff */
[----:B------:R-:W-:Y:S03]  /*25080*/  STL [R1+0x6dc], R3 ;  /* 0x0006dc0301007387 */ /* 0x000fe60000100800 */
[----:B------:R-:W-:Y:S02]  /*25090*/  LEA.HI.X.SX32 R2, R26, R5, 0x1, P3 ;  /* 0x000000051a027211 */ /* 0x000fe400018f0eff */
[----:B--2---:R-:W-:Y:S02]  /*250a0*/  ISETP.GE.AND P5, PT, R12, RZ, PT ;  /* 0x000000ff0c00720c */ /* 0x004fe40003fa6270 */
[----:B------:R-:W2:Y:S04]  /*250b0*/  LDL.LU R12, [R1+0x414] ;  /* 0x00041400010c7983 */ /* 0x000ea80000300800 */
[----:B------:R0:W-:Y:S04]  /*250c0*/  STL [R1+0x6e8], R0 ;  /* 0x0006e80001007387 */ /* 0x0001e80000100800 */
[----:B------:R0:W-:Y:S04]  /*250d0*/  STL [R1+0x6e4], R2 ;  /* 0x0006e40201007387 */ /* 0x0001e80000100800 */
[----:B------:R-:W2:Y:S01]  /*250e0*/  LDL R6, [R1+0x155c] ;  /* 0x00155c0001067983 */ /* 0x000ea20000100800 */
[----:B------:R-:W-:Y:S01]  /*250f0*/  @!P6 IMAD.MOV R24, RZ, RZ, -R24 ;  /* 0x000000ffff18e224 */ /* 0x000fe200078e0a18 */
[----:B---3--:R-:W-:Y:S01]  /*25100*/  ISETP.GT.U32.AND P6, PT, R9, R93, PT ;  /* 0x0000005d0900720c */ /* 0x008fe20003fc4070 */
[----:B------:R-:W-:-:S03]  /*25110*/  @!P2 IMAD.IADD R11, R11, 0x1, -R9 ;  /* 0x000000010b0ba824 */ /* 0x000fc600078e0a09 */
[----:B------:R-:W-:Y:S01]  /*25120*/  SEL R25, R47, R24, !P1 ;  /* 0x000000182f197207 */ /* 0x000fe20004800000 */
[----:B------:R-:W-:Y:S01]  /*25130*/  IMAD.MOV.U32 R24, RZ, RZ, R7 ;  /* 0x000000ffff187224 */ /* 0x000fe200078e0007 */
[----:B------:R-:W-:Y:S01]  /*25140*/  ISETP.GT.U32.AND P2, PT, R9, R11, PT ;  /* 0x0000000b0900720c */ /* 0x000fe20003f44070 */
[----:B------:R-:W-:Y:S01]  /*25150*/  @P0 IMAD.MOV.U32 R26, RZ, RZ, R0 ;  /* 0x000000ffff1a0224 */ /* 0x000fe200078e0000 */
[----:B------:R-:W-:Y:S01]  /*25160*/  PRMT R83, RZ, 0x7610, R83 ;  /* 0x00007610ff537816 */ /* 0x000fe20000000053 */
[----:B-1----:R-:W-:Y:S01]  /*25170*/  IMAD R25, R25, UR7, RZ ;  /* 0x0000000719197c24 */ /* 0x002fe2000f8e02ff */
[----:B------:R-:W3:Y:S01]  /*25180*/  LDL.LU R7, [R1+0x408] ;  /* 0x0004080001077983 */ /* 0x000ee20000300800 */
[----:B------:R-:W-:Y:S01]  /*25190*/  @!P5 IMAD.MOV R24, RZ, RZ, -R24 ;  /* 0x000000ffff18d224 */ /* 0x000fe200078e0a18 */
[----:B------:R-:W-:Y:S01]  /*251a0*/  PRMT R82, RZ, 0x7610, R82 ;  /* 0x00007610ff527816 */ /* 0x000fe20000000052 */
[----:B------:R-:W-:Y:S01]  /*251b0*/  @!P6 IMAD.IADD R93, R93, 0x1, -R9 ;  /* 0x000000015d5de824 */ /* 0x000fe200078e0a09 */
[----:B0-----:R-:W-:Y:S01]  /*251c0*/  IADD3 R0, P5, PT, R25, R8, RZ ;  /* 0x0000000819007210 */ /* 0x001fe20007fbe0ff */
[----:B------:R-:W-:Y:S01]  /*251d0*/  @P0 IMAD.MOV.U32 R27, RZ, RZ, R2 ;  /* 0x000000ffff1b0224 */ /* 0x000fe200078e0002 */
[----:B------:R-:W-:Y:S01]  /*251e0*/  SEL R24, R47, R24, !P1 ;  /* 0x000000182f187207 */ /* 0x000fe20004800000 */
[----:B------:R-:W0:Y:S01]  /*251f0*/  LDCU UR7, c[0x0][0x3b0] ;  /* 0x00007600ff0777ac */ /* 0x000e220008000800 */
[----:B------:R-:W-:-:S02]  /*25200*/  LEA.HI.X.SX32 R3, R25, R5, 0x1, P5 ;  /* 0x0000000519037211 */ /* 0x000fc400028f0eff */
[----:B------:R1:W3:Y:S01]  /*25210*/  @P0 LDG.E.U8 R83, desc[UR20][R26.64] ;  /* 0x000000141a530981 */ /* 0x0002e2000c1e1100 */
[----:B------:R-:W-:-:S03]  /*25220*/  ISETP.GE.AND P6, PT, R13, RZ, PT ;  /* 0x000000ff0d00720c */ /* 0x000fc60003fc6270 */
[----:B------:R-:W3:Y:S01]  /*25230*/  LDL R13, [R1+0x1564] ;  /* 0x00156400010d7983 */ /* 0x000ee20000100800 */
[----:B-1----:R-:W-:Y:S01]  /*25240*/  IMAD R26, R24, UR4, RZ ;  /* 0x00000004181a7c24 */ /* 0x002fe2000f8e02ff */
[----:B------:R-:W-:Y:S01]  /*25250*/  ISETP.GT.U32.AND P3, PT, R9, R4, PT ;  /* 0x000000040900720c */ /* 0x000fe20003f64070 */
[----:B------:R-:W-:Y:S02]  /*25260*/  @P0 IMAD.MOV.U32 R24, RZ, RZ, R0 ;  /* 0x000000ffff180224 */ /* 0x000fe400078e0000 */
[----:B------:R-:W-:Y:S01]  /*25270*/  @P0 IMAD.MOV.U32 R25, RZ, RZ, R3 ;  /* 0x000000ffff190224 */ /* 0x000fe200078e0003 */
[----:B------:R1:W-:Y:S01]  /*25280*/  STL [R1+0x720], R0 ;  /* 0x0007200001007387 */ /* 0x0003e20000100800 */
[----:B------:R-:W-:Y:S01]  /*25290*/  @!P2 IMAD.IADD R11, R11, 0x1, -R9 ;  /* 0x000000010b0ba824 */ /* 0x000fe200078e0a09 */
[----:B------:R-:W-:Y:S01]  /*252a0*/  PRMT R81, RZ, 0x7610, R81 ;  /* 0x00007610ff517816 */ /* 0x000fe20000000051 */
[----:B------:R-:W0:Y:S01]  /*252b0*/  LDCU UR4, c[0x0][0x3b0] ;  /* 0x00007600ff0477ac */ /* 0x000e220008000800 */
[----:B------:R-:W3:Y:S04]  /*252c0*/  LDL.LU R2, [R1+0x2d8] ;  /* 0x0002d80001027983 */ /* 0x000ee80000300800 */
[----:B------:R4:W3:Y:S04]  /*252d0*/  @P0 LDG.E.U8 R82, desc[UR20][R24.64] ;  /* 0x0000001418520981 */ /* 0x0008e8000c1e1100 */
[----:B------:R0:W-:Y:S01]  /*252e0*/  STL [R1+0x71c], R3 ;  /* 0x00071c0301007387 */ /* 0x0001e20000100800 */
[----:B-1----:R-:W-:Y:S01]  /*252f0*/  IADD3 R0, P5, PT, R26, R8, RZ ;  /* 0x000000081a007210 */ /* 0x002fe20007fbe0ff */
[----:B----4-:R-:W-:-:S02]  /*25300*/  IMAD.MOV.U32 R24, RZ, RZ, R11 ;  /* 0x000000ffff187224 */ /* 0x010fc400078e000b */
[----:B------:R-:W4:Y:S01]  /*25310*/  LDL R11, [R1+0x1568] ;  /* 0x00156800010b7983 */ /* 0x000f220000100800 */
[----:B0-----:R-:W-:-:S03]  /*25320*/  LEA.HI.X.SX32 R3, R26, R5, 0x1, P5 ;  /* 0x000000051a037211 */ /* 0x001fc600028f0eff */
[----:B------:R0:W-:Y:S04]  /*25330*/  STL [R1+0x728], R0 ;  /* 0x0007280001007387 */ /* 0x0001e80000100800 */
[----:B------:R1:W-:Y:S01]  /*25340*/  STL [R1+0x724], R3 ;  /* 0x0007240301007387 */ /* 0x0003e20000100800 */
[----:B--2---:R-:W-:-:S03]  /*25350*/  ISETP.GE.AND P5, PT, R6, RZ, PT ;  /* 0x000000ff0600720c */ /* 0x004fc60003fa6270 */
[----:B------:R-:W2:Y:S01]  /*25360*/  LDL R6, [R1+0x157c] ;  /* 0x00157c0001067983 */ /* 0x000ea20000100800 */
[----:B------:R-:W-:Y:S02]  /*25370*/  @!P3 IMAD.IADD R4, R4, 0x1, -R9 ;  /* 0x000000010404b824 */ /* 0x000fe400078e0a09 */
[----:B------:R-:W-:Y:S01]  /*25380*/  @!P6 IMAD.MOV R24, RZ, RZ, -R24 ;  /* 0x000000ffff18e224 */ /* 0x000fe200078e0a18 */
[C---:B------:R-:W-:Y:S02]  /*25390*/  ISETP.GT.U32.AND P6, PT, R9.reuse, R12, PT ;  /* 0x0000000c0900720c */ /* 0x040fe40003fc4070 */
[C---:B------:R-:W-:Y:S02]  /*253a0*/  ISETP.GT.U32.AND P3, PT, R9.reuse, R93, PT ;  /* 0x0000005d0900720c */ /* 0x040fe40003f64070 */
[----:B------:R-:W-:Y:S02]  /*253b0*/  ISETP.GT.U32.AND P2, PT, R9, R4, PT ;  /* 0x000000040900720c */ /* 0x000fe40003f44070 */
[----:B------:R-:W-:Y:S01]  /*253c0*/  SEL R26, R47, R24, !P1 ;  /* 0x000000182f1a7207 */ /* 0x000fe20004800000 */
[----:B------:R-:W-:-:S02]  /*253d0*/  @P0 IMAD.MOV.U32 R24, RZ, RZ, R0 ;  /* 0x000000ffff180224 */ /* 0x000fc400078e0000 */
[----:B------:R-:W-:Y:S01]  /*253e0*/  @P0 IMAD.MOV.U32 R25, RZ, RZ, R3 ;  /* 0x000000ffff190224 */ /* 0x000fe200078e0003 */
[----:B0-----:R-:W2:Y:S01]  /*253f0*/  LDL.LU R0, [R1+0x3fc] ;  /* 0x0003fc0001007983 */ /* 0x001ea20000300800 */
[----:B------:R-:W-:Y:S01]  /*25400*/  IMAD R26, R26, UR5, RZ ;  /* 0x000000051a1a7c24 */ /* 0x000fe2000f8e02ff */
[----:B------:R-:W-:Y:S01]  /*25410*/  PRMT R80, RZ, 0x7610, R80 ;  /* 0x00007610ff507816 */ /* 0x000fe20000000050 */
[--C-:B------:R-:W-:Y:S01]  /*25420*/  @!P6 IMAD.IADD R12, R12, 0x1, -R9.reuse ;  /* 0x000000010c0ce824 */ /* 0x100fe200078e0a09 */
[----:B------:R0:W2:Y:S01]  /*25430*/  @P0 LDG.E.U8 R81, desc[UR20][R24.64] ;  /* 0x0000001418510981 */ /* 0x0000a2000c1e1100 */
[--C-:B------:R-:W-:Y:S01]  /*25440*/  @!P3 IMAD.IADD R93, R93, 0x1, -R9.reuse ;  /* 0x000000015d5db824 */ /* 0x100fe200078e0a09 */
[----:B------:R-:W2:Y:S01]  /*25450*/  LDCU UR5, c[0x0][0x3b0] ;  /* 0x00007600ff0577ac */ /* 0x000ea20008000800 */
[----:B------:R-:W-:Y:S01]  /*25460*/  @!P2 IMAD.IADD R4, R4, 0x1, -R9 ;  /* 0x000000010404a824 */ /* 0x000fe200078e0a09 */
[C---:B-1----:R-:W-:Y:S02]  /*25470*/  IADD3 R3, P2, PT, R26.reuse, R8, RZ ;  /* 0x000000081a037210 */ /* 0x042fe40007f5e0ff */
[----:B---3--:R-:W-:Y:S01]  /*25480*/  ISETP.GE.AND P6, PT, R13, RZ, PT ;  /* 0x000000ff0d00720c */ /* 0x008fe20003fc6270 */
[----:B0-----:R-:W-:Y:S01]  /*25490*/  IMAD.MOV.U32 R25, RZ, RZ, R93 ;  /* 0x000000ffff197224 */ /* 0x001fe200078e005d */
[----:B------:R-:W-:Y:S01]  /*254a0*/  LEA.HI.X.SX32 R13, R26, R5, 0x1, P2 ;  /* 0x000000051a0d7211 */ /* 0x000fe200010f0eff */
[----:B------:R-:W-:-:S02]  /*254b0*/  IMAD.MOV.U32 R24, RZ, RZ, R4 ;  /* 0x000000ffff187224 */ /* 0x000fc400078e0004 */
[----:B------:R-:W-:Y:S01]  /*254c0*/  @!P5 IMAD.MOV R25, RZ, RZ, -R25 ;  /* 0x000000ffff19d224 */ /* 0x000fe200078e0a19 */
[----:B------:R-:W-:Y:S01]  /*254d0*/  STL [R1+0x730], R3 ;  /* 0x0007300301007387 */ /* 0x000fe20000100800 */
[C---:B------:R-:W-:Y:S02]  /*254e0*/  ISETP.GT.U32.AND P2, PT, R9.reuse, R12, PT ;  /* 0x0000000c0900720c */ /* 0x040fe40003f44070 */
[----:B------:R-:W-:Y:S01]  /*254f0*/  ISETP.GT.U32.AND P5, PT, R9, R2, PT ;  /* 0x000000020900720c */ /* 0x000fe20003fa4070 */
[----:B------:R0:W-:Y:S01]  /*25500*/  STL [R1+0x72c], R13 ;  /* 0x00072c0d01007387 */ /* 0x0001e20000100800 */
[----:B------:R-:W-:Y:S01]  /*25510*/  @P0 IMAD.MOV.U32 R26, RZ, RZ, R3 ;  /* 0x000000ffff1a0224 */ /* 0x000fe200078e0003 */
[----:B------:R-:W-:Y:S01]  /*25520*/  SEL R25, R47, R25, !P1 ;  /* 0x000000192f197207 */ /* 0x000fe20004800000 */
[----:B------:R-:W-:Y:S02]  /*25530*/  @P0 IMAD.MOV.U32 R27, RZ, RZ, R13 ;  /* 0x000000ffff1b0224 */ /* 0x000fe400078e000d */
[----:B------:R-:W-:-:S03]  /*25540*/  @!P6 IMAD.MOV R24, RZ, RZ, -R24 ;  /* 0x000000ffff18e224 */ /* 0x000fc600078e0a18 */
[----:B------:R1:W3:Y:S04]  /*25550*/  @P0 LDG.E.U8 R80, desc[UR20][R26.64] ;  /* 0x000000141a500981 */ /* 0x0002e8000c1e1100 */
[----:B0-----:R-:W3:Y:S01]  /*25560*/  LDL.LU R13, [R1+0x400] ;  /* 0x00040000010d7983 */ /* 0x001ee20000300800 */
[----:B----4-:R-:W-:-:S03]  /*25570*/  ISETP.GE.AND P6, PT, R11, RZ, PT ;  /* 0x000000ff0b00720c */ /* 0x010fc60003fc6270 */
[----:B------:R-:W4:Y:S01]  /*25580*/  LDL R11, [R1+0x156c] ;  /* 0x00156c00010b7983 */ /* 0x000f220000100800 */
[----:B-1----:R-:W-:Y:S02]  /*25590*/  IMAD R26, R25, UR4, RZ ;  /* 0x00000004191a7c24 */ /* 0x002fe4000f8e02ff */
[--C-:B------:R-:W-:Y:S02]  /*255a0*/  @!P5 IMAD.IADD R2, R2, 0x1, -R9.reuse ;  /* 0x000000010202d824 */ /* 0x100fe400078e0a09 */
[----:B------:R-:W-:Y:S01]  /*255b0*/  @!P2 IMAD.IADD R12, R12, 0x1, -R9 ;  /* 0x000000010c0ca824 */ /* 0x000fe200078e0a09 */
[----:B------:R-:W-:Y:S01]  /*255c0*/  IADD3 R4, P5, PT, R26, R8, RZ ;  /* 0x000000081a047210 */ /* 0x000fe20007fbe0ff */
[----:B------:R-:W0:Y:S02]  /*255d0*/  LDCU UR4, c[0x0][0x3b0] ;  /* 0x00007600ff0477ac */ /* 0x000e240008000800 */
[----:B------:R-:W-:Y:S02]  /*255e0*/  IMAD.MOV.U32 R25, RZ, RZ, R12 ;  /* 0x000000ffff197224 */ /* 0x000fe400078e000c */
[----:B------:R-:W-:Y:S01]  /*255f0*/  STL [R1+0x760], R4 ;  /* 0x0007600401007387 */ /* 0x000fe20000100800 */
[----:B--2---:R-:W-:-:S02]  /*25600*/  ISETP.GE.AND P2, PT, R6, RZ, PT ;  /* 0x000000ff0600720c */ /* 0x004fc40003f46270 */
[----:B------:R-:W-:-:S05]  /*25610*/  LEA.HI.X.SX32 R6, R26, R5, 0x1, P5 ;  /* 0x000000051a067211 */ /* 0x000fca00028f0eff */
[----:B------:R1:W-:Y:S04]  /*25620*/  STL [R1+0x75c], R6 ;  /* 0x00075c0601007387 */ /* 0x0003e80000100800 */
[----:B------:R-:W2:Y:S01]  /*25630*/  LDL R12, [R1+0x1604] ;  /* 0x00160400010c7983 */ /* 0x000ea20000100800 */
[----:B------:R-:W-:Y:S02]  /*25640*/  ISETP.GT.U32.AND P3, PT, R9, R7, PT ;  /* 0x000000070900720c */ /* 0x000fe40003f64070 */
[----:B------:R-:W-:-:S11]  /*25650*/  SEL R24, R47, R24, !P1 ;  /* 0x000000182f187207 */ /* 0x000fd60004800000 */
[----:B------:R-:W-:-:S05]  /*25660*/  @!P3 IMAD.IADD R7, R7, 0x1, -R9 ;  /* 0x000000010707b824 */ /* 0x000fca00078e0a09 */
[----:B------:R-:W-:Y:S01]  /*25670*/  ISETP.GT.U32.AND P3, PT, R9, R7, PT ;  /* 0x000000070900720c */ /* 0x000fe20003f64070 */
[----:B------:R-:W-:Y:S01]  /*25680*/  IMAD R24, R24, UR5, RZ ;  /* 0x0000000518187c24 */ /* 0x000fe2000f8e02ff */
[----:B------:R-:W-:Y:S01]  /*25690*/  PRMT R79, RZ, 0x7610, R79 ;  /* 0x00007610ff4f7816 */ /* 0x000fe2000000004f */
[----:B------:R-:W-:Y:S01]  /*256a0*/  @!P6 IMAD.MOV R25, RZ, RZ, -R25 ;  /* 0x000000ffff19e224 */ /* 0x000fe200078e0a19 */
[----:B------:R-:W-:Y:S01]  /*256b0*/  PRMT R78, RZ, 0x7610, R78 ;  /* 0x00007610ff4e7816 */ /* 0x000fe2000000004e */
[----:B------:R-:W-:Y:S01]  /*256c0*/  @P0 IMAD.MOV.U32 R26, RZ, RZ, R4 ;  /* 0x000000ffff1a0224 */ /* 0x000fe200078e0004 */
[----:B------:R-:W-:Y:S01]  /*256d0*/  IADD3 R3, P5, PT, R24, R8, RZ ;  /* 0x0000000818037210 */ /* 0x000fe20007fbe0ff */
[----:B------:R-:W-:-:S06]  /*256e0*/  @P0 IMAD.MOV.U32 R27, RZ, RZ, R6 ;  /* 0x000000ffff1b0224 */ /* 0x000fcc00078e0006 */
[----:B------:R-:W-:Y:S01]  /*256f0*/  @!P3 IMAD.IADD R7, R7, 0x1, -R9 ;  /* 0x000000010707b824 */ /* 0x000fe200078e0a09 */
[C---:B------:R-:W-:Y:S01]  /*25700*/  ISETP.GT.U32.AND P3, PT, R9.reuse, R0, PT ;  /* 0x000000000900720c */ /* 0x040fe20003f64070 */
[----:B------:R0:W2:Y:S01]  /*25710*/  @P0 LDG.E.U8 R79, desc[UR20][R26.64] ;  /* 0x000000141a4f0981 */ /* 0x0000a2000c1e1100 */
[----:B------:R-:W-:Y:S01]  /*25720*/  ISETP.GT.U32.AND P6, PT, R9, R2, PT ;  /* 0x000000020900720c */ /* 0x000fe20003fc4070 */
[----:B------:R-:W2:Y:S01]  /*25730*/  LDCU UR5, c[0x0][0x3b0] ;  /* 0x00007600ff0577ac */ /* 0x000ea20008000800 */
[----:B-1----:R-:W-:Y:S01]  /*25740*/  LEA.HI.X.SX32 R6, R24, R5, 0x1, P5 ;  /* 0x0000000518067211 */ /* 0x002fe200028f0eff */
[----:B------:R-:W-:Y:S01]  /*25750*/  IMAD.MOV.U32 R24, RZ, RZ, R7 ;  /* 0x000000ffff187224 */ /* 0x000fe200078e0007 */
[----:B------:R-:W2:Y:S03]  /*25760*/  LDL.LU R4, [R1+0x2c8] ;  /* 0x0002c80001047983 */ /* 0x000ea60000300800 */
[----:B------:R-:W-:-:S02]  /*25770*/  @!P2 IMAD.MOV R24, RZ, RZ, -R24 ;  /* 0x000000ffff18a224 */ /* 0x000fc400078e0a18 */
[----:B0-----:R-:W-:Y:S02]  /*25780*/  @P0 IMAD.MOV.U32 R26, RZ, RZ, R3 ;  /* 0x000000ffff1a0224 */ /* 0x001fe400078e0003 */
[----:B------:R-:W-:Y:S02]  /*25790*/  @P0 IMAD.MOV.U32 R27, RZ, RZ, R6 ;  /* 0x000000ffff1b0224 */ /* 0x000fe400078e0006 */
[--C-:B------:R-:W-:Y:S01]  /*257a0*/  @!P3 IMAD.IADD R0, R0, 0x1, -R9.reuse ;  /* 0x000000010000b824 */ /* 0x100fe200078e0a09 */
[----:B----4-:R-:W-:Y:S01]  /*257b0*/  ISETP.GE.AND P3, PT, R11, RZ, PT ;  /* 0x000000ff0b00720c */ /* 0x010fe20003f66270 */
[----:B------:R-:W-:Y:S01]  /*257c0*/  STL [R1+0x768], R3 ;  /* 0x0007680301007387 */ /* 0x000fe20000100800 */
[----:B------:R-:W-:-:S03]  /*257d0*/  @!P6 IMAD.IADD R2, R2, 0x1, -R9 ;  /* 0x000000010202e824 */ /* 0x000fc600078e0a09 */
[----:B------:R0:W4:Y:S01]  /*257e0*/  @P0 LDG.E.U8 R78, desc[UR20][R26.64] ;  /* 0x000000141a4e0981 */ /* 0x000122000c1e1100 */
[----:B------:R-:W-:-:S03]  /*257f0*/  ISETP.GT.U32.AND P2, PT, R9, R0, PT ;  /* 0x000000000900720c */ /* 0x000fc60003f44070 */
[----:B------:R1:W-:Y:S04]  /*25800*/  STL [R1+0x764], R6 ;  /* 0x0007640601007387 */ /* 0x0003e80000100800 */
[----:B------:R-:W4:Y:S01]  /*25810*/  LDL R11, [R1+0x1600] ;  /* 0x00160000010b7983 */ /* 0x000f220000100800 */
[C---:B0-----:R-:W-:Y:S02]  /*25820*/  SEL R26, R47.reuse, R25, !P1 ;  /* 0x000000192f1a7207 */ /* 0x041fe40004800000 */
[----:B------:R-:W-:Y:S01]  /*25830*/  SEL R25, R47, R24, !P1 ;  /* 0x000000182f197207 */ /* 0x000fe20004800000 */
[----:B------:R-:W4:Y:S01]  /*25840*/  LDL.LU R93, [R1+0x2d0] ;  /* 0x0002d000015d7983 */ /* 0x000f220000300800 */
[----:B------:R-:W-:Y:S02]  /*25850*/  IMAD.MOV.U32 R24, RZ, RZ, R2 ;  /* 0x000000ffff187224 */ /* 0x000fe400078e0002 */
[----:B------:R-:W-:Y:S01]  /*25860*/  IMAD R26, R26, UR6, RZ ;  /* 0x000000061a1a7c24 */ /* 0x000fe2000f8e02ff */
[----:B-1----:R-:W4:Y:S01]  /*25870*/  LDL.LU R6, [R1+0x2cc] ;  /* 0x0002cc0001067983 */ /* 0x002f220000300800 */
[----:B------:R-:W-:Y:S01]  /*25880*/  IMAD R25, R25, UR4, RZ ;  /* 0x0000000419197c24 */ /* 0x000fe2000f8e02ff */
[----:B---3--:R-:W-:Y:S01]  /*25890*/  ISETP.GT.U32.AND P5, PT, R9, R13, PT ;  /* 0x0000000d0900720c */ /* 0x008fe20003fa4070 */
[----:B------:R-:W-:Y:S01]  /*258a0*/  @!P3 IMAD.MOV R24, RZ, RZ, -R24 ;  /* 0x000000ffff18b224 */ /* 0x000fe200078e0a18 */
[-C--:B------:R-:W-:Y:S01]  /*258b0*/  IADD3 R7, P6, PT, R26, R8.reuse, RZ ;  /* 0x000000081a077210 */ /* 0x080fe20007fde0ff */
[----:B------:R-:W-:Y:S01]  /*258c0*/  @!P2 IMAD.IADD R0, R0, 0x1, -R9 ;  /* 0x000000010000a824 */ /* 0x000fe200078e0a09 */
[----:B------:R-:W-:Y:S01]  /*258d0*/  IADD3 R2, P3, PT, R25, R8, RZ ;  /* 0x0000000819027210 */ /* 0x000fe20007f7e0ff */
[----:B------:R-:W0:Y:S02]  /*258e0*/  LDCU UR4, c[0x0][0x3b0] ;  /* 0x00007600ff0477ac */ /* 0x000e240008000800 */
[----:B------:R-:W-:Y:S01]  /*258f0*/  STL [R1+0x770], R7 ;  /* 0x0007700701007387 */ /* 0x000fe20000100800 */
[----:B------:R-:W-:Y:S01]  /*25900*/  PRMT R77, RZ, 0x7610, R77 ;  /* 0x00007610ff4d7816 */ /* 0x000fe2000000004d */
[----:B------:R-:W1:Y:S02]  /*25910*/  LDCU UR6, c[0x0][0x3b0] ;  /* 0x00007600ff0677ac */ /* 0x000e640008000800 */
[----:B------:R3:W-:Y:S01]  /*25920*/  STL [R1+0x798], R2 ;  /* 0x0007980201007387 */ /* 0x0007e20000100800 */
[----:B--2---:R-:W-:-:S03]  /*25930*/  ISETP.GE.AND P2, PT, R12, RZ, PT ;  /* 0x000000ff0c00720c */ /* 0x004fc60003f46270 */
[----:B------:R-:W2:Y:S01]  /*25940*/  LDL R12, [R1+0x15fc] ;  /* 0x0015fc00010c7983 */ /* 0x000ea20000100800 */
[-C--:B------:R-:W-:Y:S02]  /*25950*/  LEA.HI.X.SX32 R27, R26, R5.reuse, 0x1, P6 ;  /* 0x000000051a1b7211 */ /* 0x080fe400030f0eff */
[----:B------:R-:W-:Y:S02]  /*25960*/  LEA.HI.X.SX32 R3, R25, R5, 0x1, P3 ;  /* 0x0000000519037211 */ /* 0x000fe400018f0eff */
[----:B------:R-:W-:Y:S01]  /*25970*/  SEL R26, R47, R24, !P1 ;  /* 0x000000182f1a7207 */ /* 0x000fe20004800000 */
[----:B------:R-:W-:Y:S02]  /*25980*/  @P0 IMAD.MOV.U32 R24, RZ, RZ, R7 ;  /* 0x000000ffff180224 */ /* 0x000fe400078e0007 */
[----:B------:R-:W-:Y:S02]  /*25990*/  @P0 IMAD.MOV.U32 R25, RZ, RZ, R27 ;  /* 0x000000ffff190224 */ /* 0x000fe400078e001b */
[----:B------:R-:W-:Y:S01]  /*259a0*/  @!P5 IMAD.IADD R13, R13, 0x1, -R9 ;  /* 0x000000010d0dd824 */ /* 0x000fe200078e0a09 */
[----:B------:R-:W-:-:S02]  /*259b0*/  PRMT R76, RZ, 0x7610, R76 ;  /* 0x00007610ff4c7816 */ /* 0x000fc4000000004c */
[----:B------:R0:W2:Y:S02]  /*259c0*/  @P0 LDG.E.U8 R77, desc[UR20][R24.64] ;  /* 0x00000014184d0981 */ /* 0x0000a4000c1e1100 */
[----:B------:R-:W-:Y:S01]  /*259d0*/  ISETP.GT.U32.AND P5, PT, R9, R13, PT ;  /* 0x0000000d0900720c */ /* 0x000fe20003fa4070 */
[----:B0-----:R-:W-:Y:S02]  /*259e0*/  @P0 IMAD.MOV.U32 R24, RZ, RZ, R2 ;  /* 0x000000ffff180224 */ /* 0x001fe400078e0002 */
[----:B------:R-:W-:-:S05]  /*259f0*/  @P0 IMAD.MOV.U32 R25, RZ, RZ, R3 ;  /* 0x000000ffff190224 */ /* 0x000fca00078e0003 */
[----:B------:R0:W2:Y:S01]  /*25a00*/  @P0 LDG.E.U8 R76, desc[UR20][R24.64] ;  /* 0x00000014184c0981 */ /* 0x0000a2000c1e1100 */
[----:B------:R-:W-:Y:S01]  /*25a10*/  IMAD R26, R26, UR5, RZ ;  /* 0x000000051a1a7c24 */ /* 0x000fe2000f8e02ff */
[----:B------:R-:W-:Y:S02]  /*25a20*/  PRMT R75, RZ, 0x7610, R75 ;  /* 0x00007610ff4b7816 */ /* 0x000fe4000000004b */
[----:B------:R-:W-:Y:S01]  /*25a30*/  ISETP.GT.U32.AND P6, PT, R9, R4, PT ;  /* 0x000000040900720c */ /* 0x000fe20003fc4070 */
[----:B------:R1:W-:Y:S01]  /*25a40*/  STL [R1+0x76c], R27 ;  /* 0x00076c1b01007387 */ /* 0x0003e20000100800 */
[----:B------:R-:W-:Y:S01]  /*25a50*/  @!P5 IMAD.IADD R13, R13, 0x1, -R9 ;  /* 0x000000010d0dd824 */ /* 0x000fe200078e0a09 */
[----:B------:R-:W-:Y:S01]  /*25a60*/  PRMT R74, RZ, 0x7610, R74 ;  /* 0x00007610ff4a7816 */ /* 0x000fe2000000004a */
[----:B0-----:R-:W-:Y:S01]  /*25a70*/  IMAD.MOV.U32 R24, RZ, RZ, R0 ;  /* 0x000000ffff187224 */ /* 0x001fe200078e0000 */
[----:B------:R-:W-:Y:S01]  /*25a80*/  STL [R1+0x794], R3 ;  /* 0x0007940301007387 */ /* 0x000fe20000100800 */
[----:B------:R-:W0:Y:S02]  /*25a90*/  LDCU UR5, c[0x0][0x3b0] ;  /* 0x00007600ff0577ac */ /* 0x000e240008000800 */
[----:B------:R-:W-:Y:S01]  /*25aa0*/  @!P2 IMAD.MOV R24, RZ, RZ, -R24 ;  /* 0x000000ffff18a224 */ /* 0x000fe200078e0a18 */
[----:B------:R-:W-:-:S04]  /*25ab0*/  IADD3 R0, P5, PT, R26, R8, RZ ;  /* 0x000000081a007210 */ /* 0x000fc80007fbe0ff */
[----:B------:R-:W-:Y:S01]  /*25ac0*/  SEL R25, R47, R24, !P1 ;  /* 0x000000182f197207 */ /* 0x000fe20004800000 */
[----:B------:R-:W-:Y:S01]  /*25ad0*/  @!P6 IMAD.IADD R4, R4, 0x1, -R9 ;  /* 0x000000010404e824 */ /* 0x000fe200078e0a09 */
[----:B----4-:R-:W-:Y:S02]  /*25ae0*/  ISETP.GE.AND P3, PT, R11, RZ, PT ;  /* 0x000000ff0b00720c */ /* 0x010fe40003f66270 */
[----:B------:R-:W4:Y:S01]  /*25af0*/  LDL.LU R11, [R1+0x2bc] ;  /* 0x0002bc00010b7983 */ /* 0x000f220000300800 */
[----:B------:R-:W-:Y:S01]  /*25b00*/  ISETP.GT.U32.AND P2, PT, R9, R93, PT ;  /* 0x0000005d0900720c */ /* 0x000fe20003f44070 */
[----:B------:R-:W-:Y:S01]  /*25b10*/  IMAD.MOV.U32 R24, RZ, RZ, R13 ;  /* 0x000000ffff187224 */ /* 0x000fe200078e000d */
[----:B---3--:R-:W-:Y:S01]  /*25b20*/  LEA.HI.X.SX32 R2, R26, R5, 0x1, P5 ;  /* 0x000000051a027211 */ /* 0x008fe200028f0eff */
[----:B------:R-:W-:Y:S01]  /*25b30*/  IMAD R25, R25, UR7, RZ ;  /* 0x0000000719197c24 */ /* 0x000fe2000f8e02ff */
[----:B------:R-:W-:Y:S01]  /*25b40*/  ISETP.GT.U32.AND P6, PT, R9, R4, PT ;  /* 0x000000040900720c */ /* 0x000fe20003fc4070 */
[----:B------:R-:W-:Y:S05]  /*25b50*/  STL [R1+0x7a0], R0 ;  /* 0x0007a00001007387 */ /* 0x000fea0000100800 */
[----:B------:R-:W-:Y:S01]  /*25b60*/  @!P3 IMAD.MOV R24, RZ, RZ, -R24 ;  /* 0x000000ffff18b224 */ /* 0x000fe200078e0a18 */
[----:B------:R3:W-:Y:S01]  /*25b70*/  STL [R1+0x79c], R2 ;  /* 0x00079c0201007387 */ /* 0x0007e20000100800 */
[----:B-1----:R-:W-:-:S02]  /*25b80*/  @P0 IMAD.MOV.U32 R27, RZ, RZ, R2 ;  /* 0x000000ffff1b0224 */ /* 0x002fc400078e0002 */
[----:B------:R-:W-:Y:S01]  /*25b90*/  @!P2 IMAD.IADD R93, R93, 0x1, -R9 ;  /* 0x000000015d5da824 */ /* 0x000fe200078e0a09 */
[----:B------:R-:W4:Y:S01]  /*25ba0*/  LDL R13, [R1+0x1648] ;  /* 0x00164800010d7983 */ /* 0x000f220000100800 */
[----:B------:R-:W-:Y:S01]  /*25bb0*/  @P0 IMAD.MOV.U32 R26, RZ, RZ, R0 ;  /* 0x000000ffff1a0224 */ /* 0x000fe200078e0000 */
[----:B------:R-:W-:Y:S01]  /*25bc0*/  SEL R24, R47, R24, !P1 ;  /* 0x000000182f187207 */ /* 0x000fe20004800000 */
[----:B------:R-:W1:Y:S01]  /*25bd0*/  LDCU UR7, c[0x0][0x3b0] ;  /* 0x00007600ff0777ac */ /* 0x000e620008000800 */
[----:B------:R-:W4:Y:S01]  /*25be0*/  LDL.LU R7, [R1+0x2a8] ;  /* 0x0002a80001077983 */ /* 0x000f220000300800 */
[----:B---3--:R-:W-:-:S03]  /*25bf0*/  IADD3 R2, P3, PT, R25, R8, RZ ;  /* 0x0000000819027210 */ /* 0x008fc60007f7e0ff */
[----:B------:R3:W4:Y:S01]  /*25c00*/  @P0 LDG.E.U8 R75, desc[UR20][R26.64] ;  /* 0x000000141a4b0981 */ /* 0x000722000c1e1100 */
[----:B------:R-:W-:Y:S01]  /*25c10*/  LEA.HI.X.SX32 R3, R25, R5, 0x1, P3 ;  /* 0x0000000519037211 */ /* 0x000fe200018f0eff */
[----:B------:R-:W-:-:S04]  /*25c20*/  @!P6 IMAD.IADD R4, R4, 0x1, -R9 ;  /* 0x000000010404e824 */ /* 0x000fc800078e0a09 */
[----:B------:R-:W-:Y:S02]  /*25c30*/  @P0 IMAD.MOV.U32 R25, RZ, RZ, R3 ;  /* 0x000000ffff190224 */ /* 0x000fe400078e0003 */
[----:B---3--:R-:W-:Y:S01]  /*25c40*/  IMAD R26, R24, UR4, RZ ;  /* 0x00000004181a7c24 */ /* 0x008fe2000f8e02ff */
[----:B------:R-:W-:Y:S01]  /*25c50*/  ISETP.GT.U32.AND P5, PT, R9, R6, PT ;  /* 0x000000060900720c */ /* 0x000fe20003fa4070 */
[----:B------:R-:W-:Y:S01]  /*25c60*/  @P0 IMAD.MOV.U32 R24, RZ, RZ, R2 ;  /* 0x000000ffff180224 */ /* 0x000fe200078e0002 */
[----:B------:R-:W-:Y:S01]  /*25c70*/  PRMT R73, RZ, 0x7610, R73 ;  /* 0x00007610ff497816 */ /* 0x000fe20000000049 */
[----:B------:R-:W3:Y:S03]  /*25c80*/  LDCU UR4, c[0x0][0x3b0] ;  /* 0x00007600ff0477ac */ /* 0x000ee60008000800 */
[----:B------:R0:W3:Y:S02]  /*25c90*/  @P0 LDG.E.U8 R74, desc[UR20][R24.64] ;  /* 0x00000014184a0981 */ /* 0x0000e4000c1e1100 */
[----:B0-----:R-:W-:Y:S01]  /*25ca0*/  IMAD.MOV.U32 R24, RZ, RZ, R4 ;  /* 0x000000ffff187224 */ /* 0x001fe200078e0004 */
[----:B--2---:R-:W-:-:S02]  /*25cb0*/  ISETP.GE.AND P2, PT, R12, RZ, PT ;  /* 0x000000ff0c00720c */ /* 0x004fc40003f46270 */
[----:B------:R-:W2:Y:S04]  /*25cc0*/  LDL R12, [R1+0x1660] ;  /* 0x00166000010c7983 */ /* 0x000ea80000100800 */
[----:B------:R0:W-:Y:S04]  /*25cd0*/  STL [R1+0x7a8], R2 ;  /* 0x0007a80201007387 */ /* 0x0001e80000100800 */
[----:B------:R-:W3:Y:S04]  /*25ce0*/  LDL.LU R0, [R1+0x2a4] ;  /* 0x0002a40001007983 */ /* 0x000ee80000300800 */
[----:B------:R1:W-:Y:S04]  /*25cf0*/  STL [R1+0x7a4], R3 ;  /* 0x0007a40301007387 */ /* 0x0003e80000100800 */
[----:B------:R-:W3:Y:S01]  /*25d00*/  LDL R4, [R1+0x15bc] ;  /* 0x0015bc0001047983 */ /* 0x000ee20000100800 */
[----:B------:R-:W-:-:S02]  /*25d10*/  @!P5 IMAD.IADD R6, R6, 0x1, -R9 ;  /* 0x000000010606d824 */ /* 0x000fc400078e0a09 */
[----:B------:R-:W-:Y:S01]  /*25d20*/  @!P2 IMAD.MOV R24, RZ, RZ, -R24 ;  /* 0x000000ffff18a224 */ /* 0x000fe200078e0a18 */
[C---:B0-----:R-:W-:Y:S02]  /*25d30*/  IADD3 R2, P6, PT, R26.reuse, R8, RZ ;  /* 0x000000081a027210 */ /* 0x041fe40007fde0ff */
[----:B------:R-:W-:Y:S02]  /*25d40*/  ISETP.GT.U32.AND P3, PT, R9, R6, PT ;  /* 0x000000060900720c */ /* 0x000fe40003f64070 */
[----:B-1----:R-:W-:Y:S02]  /*25d50*/  LEA.HI.X.SX32 R3, R26, R5, 0x1, P6 ;  /* 0x000000051a037211 */ /* 0x002fe400030f0eff */
[----:B------:R-:W-:Y:S01]  /*25d60*/  SEL R26, R47, R24, !P1 ;  /* 0x000000182f1a7207 */ /* 0x000fe20004800000 */
[----:B------:R-:W-:Y:S01]  /*25d70*/  STL [R1+0x7b0], R2 ;  /* 0x0007b00201007387 */ /* 0x000fe20000100800 */
[----:B------:R-:W-:-:S03]  /*25d80*/  @P0 IMAD.MOV.U32 R24, RZ, RZ, R2 ;  /* 0x000000ffff180224 */ /* 0x000fc600078e0002 */
[----:B------:R0:W-:Y:S01]  /*25d90*/  STL [R1+0x7ac], R3 ;  /* 0x0007ac0301007387 */ /* 0x0001e20000100800 */
[----:B------:R-:W-:Y:S01]  /*25da0*/  IMAD R26, R26, UR5, RZ ;  /* 0x000000051a1a7c24 */ /* 0x000fe2000f8e02ff */
[C---:B------:R-:W-:Y:S01]  /*25db0*/  ISETP.GT.U32.AND P5, PT, R9.reuse, R93, PT ;  /* 0x0000005d0900720c */ /* 0x040fe20003fa4070 */
[----:B------:R-:W-:Y:S01]  /*25dc0*/  @P0 IMAD.MOV.U32 R25, RZ, RZ, R3 ;  /* 0x000000ffff190224 */ /* 0x000fe200078e0003 */
[----:B------:R-:W-:Y:S01]  /*25dd0*/  PRMT R72, RZ, 0x7610, R72 ;  /* 0x00007610ff487816 */ /* 0x000fe20000000048 */
[----:B------:R-:W-:Y:S01]  /*25de0*/  @!P3 IMAD.IADD R6, R6, 0x1, -R9 ;  /* 0x000000010606b824 */ /* 0x000fe200078e0a09 */
[----:B------:R-:W1:Y:S02]  /*25df0*/  LDCU UR5, c[0x0][0x3b0] ;  /* 0x00007600ff0577ac */ /* 0x000e640008000800 */
[----:B------:R1:W3:Y:S01]  /*25e00*/  @P0 LDG.E.U8 R73, desc[UR20][R24.64] ;  /* 0x0000001418490981 */ /* 0x0002e2000c1e1100 */
[----:B0-----:R-:W-:Y:S02]  /*25e10*/  IADD3 R3, P3, PT, R26, R8, RZ ;  /* 0x000000081a037210 */ /* 0x001fe40007f7e0ff */
[----:B----4-:R-:W-:Y:S01]  /*25e20*/  ISETP.GT.U32.AND P2, PT, R9, R11, PT ;  /* 0x0000000b0900720c */ /* 0x010fe20003f44070 */
[----:B-1----:R-:W-:-:S12]  /*25e30*/  IMAD.MOV.U32 R24, RZ, RZ, R6 ;  /* 0x000000ffff187224 */ /* 0x002fd800078e0006 */
[----:B------:R-:W-:Y:S01]  /*25e40*/  @!P2 IMAD.IADD R11, R11, 0x1, -R9 ;  /* 0x000000010b0ba824 */ /* 0x000fe200078e0a09 */
[----:B------:R-:W-:Y:S02]  /*25e50*/  ISETP.GE.AND P6, PT, R13, RZ, PT ;  /* 0x000000ff0d00720c */ /* 0x000fe40003fc6270 */
[----:B------:R-:W4:Y:S04]  /*25e60*/  LDL R13, [R1+0x15a4] ;  /* 0x0015a400010d7983 */ /* 0x000f280000100800 */
[----:B------:R-:W4:Y:S04]  /*25e70*/  LDL.LU R2, [R1+0x2ac] ;  /* 0x0002ac0001027983 */ /* 0x000f280000300800 */
[----:B------:R-:W-:Y:S01]  /*25e80*/  STL [R1+0x7d8], R3 ;  /* 0x0007d80301007387 */ /* 0x000fe20000100800 */
[----:B--2---:R-:W-:-:S02]  /*25e90*/  ISETP.GE.AND P2, PT, R12, RZ, PT ;  /* 0x000000ff0c00720c */ /* 0x004fc40003f46270 */
[----:B------:R-:W-:-:S05]  /*25ea0*/  LEA.HI.X.SX32 R12, R26, R5, 0x1, P3 ;  /* 0x000000051a0c7211 */ /* 0x000fca00018f0eff */
[----:B------:R0:W-:Y:S01]  /*25eb0*/  STL [R1+0x7d4], R12 ;  /* 0x0007d40c01007387 */ /* 0x0001e20000100800 */
[----:B------:R-:W-:-:S05]  /*25ec0*/  @P0 IMAD.MOV.U32 R27, RZ, RZ, R12 ;  /* 0x000000ffff1b0224 */ /* 0x000fca00078e000c */
[----:B------:R-:W-:Y:S01]  /*25ed0*/  @!P2 IMAD.MOV R24, RZ, RZ, -R24 ;  /* 0x000000ffff18a224 */ /* 0x000fe200078e0a18 */
[----:B---3--:R-:W-:Y:S01]  /*25ee0*/  ISETP.GE.AND P2, PT, R4, RZ, PT ;  /* 0x000000ff0400720c */ /* 0x008fe20003f46270 */
[----:B0-----:R-:W2:Y:S04]  /*25ef0*/  LDL.LU R12, [R1+0x2b0] ;  /* 0x0002b000010c7983 */ /* 0x001ea80000300800 */
[----:B------:R-:W3:Y:S01]  /*25f00*/  LDL R4, [R1+0x15e4] ;  /* 0x0015e40001047983 */ /* 0x000ee20000100800 */
[----:B------:R-:W-:-:S04]  /*25f10*/  @!P5 IMAD.IADD R93, R93, 0x1, -R9 ;  /* 0x000000015d5dd824 */ /* 0x000fc800078e0a09 */
[----:B------:R-:W-:Y:S01]  /*25f20*/  IMAD.MOV.U32 R25, RZ, RZ, R93 ;  /* 0x000000ffff197224 */ /* 0x000fe200078e005d */
[----:B------:R-:W-:-:S03]  /*25f30*/  ISETP.GT.U32.AND P3, PT, R9, R11, PT ;  /* 0x0000000b0900720c */ /* 0x000fc60003f64070 */
[----:B------:R-:W-:Y:S01]  /*25f40*/  @!P6 IMAD.MOV R25, RZ, RZ, -R25 ;  /* 0x000000ffff19e224 */ /* 0x000fe200078e0a19 */
[----:B------:R-:W-:Y:S01]  /*25f50*/  ISETP.GT.U32.AND P6, PT, R9, R0, PT ;  /* 0x000000000900720c */ /* 0x000fe20003fc4070 */
[----:B------:R-:W-:-:S03]  /*25f60*/  @P0 IMAD.MOV.U32 R26, RZ, RZ, R3 ;  /* 0x000000ffff1a0224 */ /* 0x000fc600078e0003 */
[----:B------:R-:W-:Y:S02]  /*25f70*/  SEL R25, R47, R25, !P1 ;  /* 0x000000192f197207 */ /* 0x000fe40004800000 */
[----:B------:R0:W2:Y:S03]  /*25f80*/  @P0 LDG.E.U8 R72, desc[UR20][R26.64] ;  /* 0x000000141a480981 */ /* 0x0000a6000c1e1100 */
[--C-:B------:R-:W-:Y:S02]  /*25f90*/  @!P3 IMAD.IADD R11, R11, 0x1, -R9.reuse ;  /* 0x000000010b0bb824 */ /* 0x100fe400078e0a09 */
[----:B0-----:R-:W-:Y:S01]  /*25fa0*/  IMAD R26, R25, UR4, RZ ;  /* 0x00000004191a7c24 */ /* 0x001fe2000f8e02ff */
[----:B------:R-:W-:Y:S01]  /*25fb0*/  ISETP.GT.U32.AND P5, PT, R9, R7, PT ;  /* 0x000000070900720c */ /* 0x000fe20003fa4070 */
[----:B------:R-:W-:Y:S01]  /*25fc0*/  @!P6 IMAD.IADD R0, R0, 0x1, -R9 ;  /* 0x000000010000e824 */ /* 0x000fe200078e0a09 */
[----:B------:R-:W-:Y:S01]  /*25fd0*/  SEL R24, R47, R24, !P1 ;  /* 0x000000182f187207 */ /* 0x000fe20004800000 */
[----:B------:R-:W-:Y:S01]  /*25fe0*/  IMAD.MOV.U32 R25, RZ, RZ, R11 ;  /* 0x000000ffff197224 */ /* 0x000fe200078e000b */
[C---:B------:R-:W-:Y:S01]  /*25ff0*/  IADD3 R6, P6, PT, R26.reuse, R8, RZ ;  /* 0x000000081a067210 */ /* 0x040fe20007fde0ff */
[----:B------:R-:W0:Y:S03]  /*26000*/  LDCU UR4, c[0x0][0x3b0] ;  /* 0x00007600ff0477ac */ /* 0x000e260008000800 */
[----:B------:R-:W-:Y:S01]  /*26010*/  LEA.HI.X.SX32 R11, R26, R5, 0x1, P6 ;  /* 0x000000051a0b7211 */ /* 0x000fe200030f0eff */
[----:B------:R-:W-:Y:S04]  /*26020*/  STL [R1+0x7e0], R6 ;  /* 0x0007e00601007387 */ /* 0x000fe80000100800 */
[----:B------:R1:W-:Y:S01]  /*26030*/  STL [R1+0x7dc], R11 ;  /* 0x0007dc0b01007387 */ /* 0x0003e20000100800 */
[----:B------:R-:W-:-:S02]  /*26040*/  @P0 IMAD.MOV.U32 R27, RZ, RZ, R11 ;  /* 0x000000ffff1b0224 */ /* 0x000fc400078e000b */
[----:B------:R-:W-:Y:S01]  /*26050*/  @!P5 IMAD.IADD R7, R7, 0x1, -R9 ;  /* 0x000000010707d824 */ /* 0x000fe200078e0a09 */
[----:B-1----:R-:W2:Y:S04]  /*26060*/  LDL R11, [R1+0x15f8] ;  /* 0x0015f800010b7983 */ /* 0x002ea80000100800 */
[----:B------:R-:W-:Y:S01]  /*26070*/  ISETP.GT.U32.AND P5, PT, R9, R7, PT ;  /* 0x000000070900720c */ /* 0x000fe20003fa4070 */
[----:B------:R-:W-:Y:S02]  /*26080*/  IMAD R24, R24, UR5, RZ ;  /* 0x0000000518187c24 */ /* 0x000fe4000f8e02ff */
[----:B------:R-:W-:Y:S02]  /*26090*/  @!P2 IMAD.MOV R25, RZ, RZ, -R25 ;  /* 0x000000ffff19a224 */ /* 0x000fe400078e0a19 */
[----:B------:R-:W-:Y:S01]  /*260a0*/  @P0 IMAD.MOV.U32 R26, RZ, RZ, R6 ;  /* 0x000000ffff1a0224 */ /* 0x000fe200078e0006 */
[----:B------:R-:W-:Y:S01]  /*260b0*/  IADD3 R3, P2, PT, R24, R8, RZ ;  /* 0x0000000818037210 */ /* 0x000fe20007f5e0ff */
[----:B------:R-:W1:Y:S06]  /*260c0*/  LDCU UR5, c[0x0][0x3b0] ;  /* 0x00007600ff0577ac */ /* 0x000e6c0008000800 */
[----:B------:R-:W-:Y:S01]  /*260d0*/  @!P5 IMAD.IADD R7, R7, 0x1, -R9 ;  /* 0x000000010707d824 */ /* 0x000fe200078e0a09 */
[----:B----4-:R-:W-:-:S02]  /*260e0*/  ISETP.GT.U32.AND P5, PT, R9, R2, PT ;  /* 0x000000020900720c */ /* 0x010fc40003fa4070 */
[----:B------:R-:W-:Y:S02]  /*260f0*/  LEA.HI.X.SX32 R6, R24, R5, 0x1, P2 ;  /* 0x0000000518067211 */ /* 0x000fe400010f0eff */
[----:B------:R-:W-:Y:S02]  /*26100*/  ISETP.GE.AND P3, PT, R13, RZ, PT ;  /* 0x000000ff0d00720c */ /* 0x000fe40003f66270 */
[----:B------:R-:W4:Y:S04]  /*26110*/  LDL.LU R13, [R1+0x294] ;  /* 0x00029400010d7983 */ /* 0x000f280000300800 */
[----:B------:R0:W-:Y:S03]  /*26120*/  STL [R1+0x7e8], R3 ;  /* 0x0007e80301007387 */ /* 0x0001e60000100800 */
[----:B------:R-:W-:Y:S01]  /*26130*/  @!P5 IMAD.IADD R2, R2, 0x1, -R9 ;  /* 0x000000010202d824 */ /* 0x000fe200078e0a09 */
[----:B------:R0:W-:Y:S01]  /*26140*/  STL [R1+0x7e4], R6 ;  /* 0x0007e40601007387 */ /* 0x0001e20000100800 */
[----:B---3--:R-:W-:-:S03]  /*26150*/  ISETP.GE.AND P5, PT, R4, RZ, PT ;  /* 0x000000ff0400720c */ /* 0x008fc60003fa6270 */
[----:B------:R-:W3:Y:S01]  /*26160*/  LDL R4, [R1+0x1644] ;  /* 0x0016440001047983 */ /* 0x000ee20000100800 */
[----:B------:R-:W-:Y:S02]  /*26170*/  PRMT R71, RZ, 0x7610, R71 ;  /* 0x00007610ff477816 */ /* 0x000fe40000000047 */
[C---:B------:R-:W-:Y:S01]  /*26180*/  ISETP.GT.U32.AND P6, PT, R9.reuse, R0, PT ;  /* 0x000000000900720c */ /* 0x040fe20003fc4070 */
[----:B------:R-:W-:Y:S01]  /*26190*/  IMAD.MOV.U32 R24, RZ, RZ, R7 ;  /* 0x000000ffff187224 */ /* 0x000fe200078e0007 */
[----:B------:R-:W-:Y:S01]  /*261a0*/  PRMT R70, RZ, 0x7610, R70 ;  /* 0x00007610ff467816 */ /* 0x000fe20000000046 */
[----:B------:R-:W4:Y:S04]  /*261b0*/  LDL.LU R93, [R1+0x298] ;  /* 0x00029800015d7983 */ /* 0x000f280000300800 */
[----:B------:R0:W4:Y:S01]  /*261c0*/  @P0 LDG.E.U8 R71, desc[UR20][R26.64] ;  /* 0x000000141a470981 */ /* 0x000122000c1e1100 */
[----:B------:R-:W-:Y:S01]  /*261d0*/  @!P3 IMAD.MOV R24, RZ, RZ, -R24 ;  /* 0x000000ffff18b224 */ /* 0x000fe200078e0a18 */
[----:B------:R-:W-:Y:S01]  /*261e0*/  ISETP.GT.U32.AND P3, PT, R9, R2, PT ;  /* 0x000000020900720c */ /* 0x000fe20003f64070 */
[----:B0-----:R-:W-:-:S02]  /*261f0*/  @P0 IMAD.MOV.U32 R26, RZ, RZ, R3 ;  /* 0x000000ffff1a0224 */ /* 0x001fc400078e0003 */
[----:B------:R-:W-:Y:S02]  /*26200*/  @P0 IMAD.MOV.U32 R27, RZ, RZ, R6 ;  /* 0x000000ffff1b0224 */ /* 0x000fe400078e0006 */
[----:B------:R-:W-:-:S03]  /*26210*/  @!P6 IMAD.IADD R0, R0, 0x1, -R9 ;  /* 0x000000010000e824 */ /* 0x000fc600078e0a09 */
[----:B------:R0:W4:Y:S02]  /*26220*/  @P0 LDG.E.U8 R70, desc[UR20][R26.64] ;  /* 0x000000141a460981 */ /* 0x000124000c1e1100 */
[C---:B0-----:R-:W-:Y:S02]  /*26230*/  SEL R26, R47.reuse, R25, !P1 ;  /* 0x000000192f1a7207 */ /* 0x041fe40004800000 */
[----:B------:R-:W-:Y:S01]  /*26240*/  SEL R25, R47, R24, !P1 ;  /* 0x000000182f197207 */ /* 0x000fe20004800000 */
[----:B------:R-:W-:Y:S02]  /*26250*/  IMAD.MOV.U32 R24, RZ, RZ, R0 ;  /* 0x000000ffff187224 */ /* 0x000fe400078e0000 */
[----:B------:R-:W-:Y:S01]  /*26260*/  IMAD R26, R26, UR6, RZ ;  /* 0x000000061a1a7c24 */ /* 0x000fe2000f8e02ff */
[----:B------:R-:W4:Y:S01]  /*26270*/  LDL.LU R0, [R1+0x28c] ;  /* 0x00028c0001007983 */ /* 0x000f220000300800 */
[----:B------:R-:W-:Y:S01]  /*26280*/  IMAD R25, R25, UR4, RZ ;  /* 0x0000000419197c24 */ /* 0x000fe2000f8e02ff */
[----:B------:R-:W-:Y:S01]  /*26290*/  PRMT R69, RZ, 0x7610, R69 ;  /* 0x00007610ff457816 */ /* 0x000fe20000000045 */
[----:B------:R-:W-:Y:S01]  /*262a0*/  @!P5 IMAD.MOV R24, RZ, RZ, -R24 ;  /* 0x000000ffff18d224 */ /* 0x000fe200078e0a18 */
[-C--:B------:R-:W-:Y:S01]  /*262b0*/  IADD3 R7, P6, PT, R26, R8.reuse, RZ ;  /* 0x000000081a077210 */ /* 0x080fe20007fde0ff */
[----:B------:R-:W-:Y:S01]  /*262c0*/  @!P3 IMAD.IADD R2, R2, 0x1, -R9 ;  /* 0x000000010202b824 */ /* 0x000fe200078e0a09 */
[----:B------:R-:W-:Y:S01]  /*262d0*/  IADD3 R3, P5, PT, R25, R8, RZ ;  /* 0x0000000819037210 */ /* 0x000fe20007fbe0ff */
[----:B------:R-:W0:Y:S01]  /*262e0*/  LDCU UR4, c[0x0][0x3b0] ;  /* 0x00007600ff0477ac */ /* 0x000e220008000800 */
[----:B--2---:R-:W-:Y:S01]  /*262f0*/  ISETP.GE.AND P3, PT, R11, RZ, PT ;  /* 0x000000ff0b00720c */ /* 0x004fe20003f66270 */
[----:B------:R-:W-:Y:S01]  /*26300*/  STL [R1+0x7f0], R7 ;  /* 0x0007f00701007387 */ /* 0x000fe20000100800 */
[----:B------:R-:W-:Y:S01]  /*26310*/  PRMT R68, RZ, 0x7610, R68 ;  /* 0x00007610ff447816 */ /* 0x000fe20000000044 */
[----:B------:R-:W2:Y:S02]  /*26320*/  LDCU UR6, c[0x0][0x3b0] ;  /* 0x00007600ff0677ac */ /* 0x000ea40008000800 */
[----:B------:R0:W-:Y:S04]  /*26330*/  STL [R1+0x818], R3 ;  /* 0x0008180301007387 */ /* 0x0001e80000100800 */
[----:B------:R-:W2:Y:S01]  /*26340*/  LDL R11, [R1+0x162c] ;  /* 0x00162c00010b7983 */ /* 0x000ea20000100800 */
[----:B------:R-:W-:-:S02]  /*26350*/  LEA.HI.X.SX32 R27, R26, R5, 0x1, P6 ;  /* 0x000000051a1b7211 */ /* 0x000fc400030f0eff */
[----:B------:R-:W-:Y:S02]  /*26360*/  LEA.HI.X.SX32 R6, R25, R5, 0x1, P5 ;  /* 0x0000000519067211 */ /* 0x000fe400028f0eff */
[----:B------:R-:W-:Y:S01]  /*26370*/  SEL R26, R47, R24, !P1 ;  /* 0x000000182f1a7207 */ /* 0x000fe20004800000 */
[----:B------:R-:W-:Y:S02]  /*26380*/  @P0 IMAD.MOV.U32 R24, RZ, RZ, R7 ;  /* 0x000000ffff180224 */ /* 0x000fe400078e0007 */
[----:B------:R-:W-:-:S05]  /*26390*/  @P0 IMAD.MOV.U32 R25, RZ, RZ, R27 ;  /* 0x000000ffff190224 */ /* 0x000fca00078e001b */
[----:B------:R0:W2:Y:S01]  /*263a0*/  @P0 LDG.E.U8 R69, desc[UR20][R24.64] ;  /* 0x0000001418450981 */ /* 0x0000a2000c1e1100 */
[----:B-1----:R-:W-:Y:S01]  /*263b0*/  IMAD R26, R26, UR5, RZ ;  /* 0x000000051a1a7c24 */ /* 0x002fe2000f8e02ff */
[----:B------:R-:W-:Y:S01]  /*263c0*/  ISETP.GT.U32.AND P2, PT, R9, R12, PT ;  /* 0x0000000c0900720c */ /* 0x000fe20003f44070 */
[----:B------:R-:W1:Y:S01]  /*263d0*/  LDCU UR5, c[0x0][0x3b0] ;  /* 0x00007600ff0577ac */ /* 0x000e620008000800 */
[----:B0-----:R-:W-:Y:S02]  /*263e0*/  @P0 IMAD.MOV.U32 R24, RZ, RZ, R3 ;  /* 0x000000ffff180224 */ /* 0x001fe400078e0003 */
[----:B------:R-:W-:-:S05]  /*263f0*/  @P0 IMAD.MOV.U32 R25, RZ, RZ, R6 ;  /* 0x000000ffff190224 */ /* 0x000fca00078e0006 */
[----:B------:R0:W2:Y:S02]  /*26400*/  @P0 LDG.E.U8 R68, desc[UR20][R24.64] ;  /* 0x0000001418440981 */ /* 0x0000a4000c1e1100 */
[----:B0-----:R-:W-:-:S04]  /*26410*/  IMAD.MOV.U32 R24, RZ, RZ, R2 ;  /* 0x000000ffff187224 */ /* 0x001fc800078e0002 */
[----:B------:R-:W-:Y:S01]  /*26420*/  @!P3 IMAD.MOV R24, RZ, RZ, -R24 ;  /* 0x000000ffff18b224 */ /* 0x000fe200078e0a18 */
[----:B------:R-:W-:Y:S01]  /*26430*/  IADD3 R3, P3, PT, R26, R8, RZ ;  /* 0x000000081a037210 */ /* 0x000fe20007f7e0ff */
[----:B------:R-:W-:Y:S04]  /*26440*/  STL [R1+0x7ec], R27 ;  /* 0x0007ec1b01007387 */ /* 0x000fe80000100800 */
[----:B------:R-:W-:Y:S04]  /*26450*/  STL [R1+0x814], R6 ;  /* 0x0008140601007387 */ /* 0x000fe80000100800 */
[----:B------:R-:W2:Y:S04]  /*26460*/  LDL.LU R2, [R1+0x288] ;  /* 0x0002880001027983 */ /* 0x000ea80000300800 */
[----:B------:R0:W-:Y:S01]  /*26470*/  STL [R1+0x820], R3 ;  /* 0x0008200301007387 */ /* 0x0001e20000100800 */
[----:B---3--:R-:W-:-:S02]  /*26480*/  ISETP.GE.AND P5, PT, R4, RZ, PT ;  /* 0x000000ff0400720c */ /* 0x008fc40003fa6270 */
[----:B------:R-:W-:-:S05]  /*26490*/  LEA.HI.X.SX32 R4, R26, R5, 0x1, P3 ;  /* 0x000000051a047211 */ /* 0x000fca00018f0eff */
[----:B------:R3:W-:Y:S04]  /*264a0*/  STL [R1+0x81c], R4 ;  /* 0x00081c0401007387 */ /* 0x0007e80000100800 */
[----:B------:R-:W2:Y:S01]  /*264b0*/  LDL R7, [R1+0x1670] ;  /* 0x0016700001077983 */ /* 0x000ea20000100800 */
[----:B------:R-:W-:-:S05]  /*264c0*/  @!P2 IMAD.IADD R12, R12, 0x1, -R9 ;  /* 0x000000010c0ca824 */ /* 0x000fca00078e0a09 */
[C---:B------:R-:W-:Y:S02]  /*264d0*/  ISETP.GT.U32.AND P2, PT, R9.reuse, R12, PT ;  /* 0x0000000c0900720c */ /* 0x040fe40003f44070 */
[----:B----4-:R-:W-:Y:S02]  /*264e0*/  ISETP.GT.U32.AND P6, PT, R9, R13, PT ;  /* 0x0000000d0900720c */ /* 0x010fe40003fc4070 */
[----:B------:R-:W-:-:S09]  /*264f0*/  SEL R25, R47, R24, !P1 ;  /* 0x000000182f197207 */ /* 0x000fd20004800000 */
[--C-:B------:R-:W-:Y:S01]  /*26500*/  @!P2 IMAD.IADD R12, R12, 0x1, -R9.reuse ;  /* 0x000000010c0ca824 */ /* 0x100fe200078e0a09 */
[----:B------:R-:W-:Y:S01]  /*26510*/  ISETP.GT.U32.AND P2, PT, R9, R93, PT ;  /* 0x0000005d0900720c */ /* 0x000fe20003f44070 */
[----:B------:R-:W-:Y:S02]  /*26520*/  @!P6 IMAD.IADD R13, R13, 0x1, -R9 ;  /* 0x000000010d0de824 */ /* 0x000fe400078e0a09 */
[----:B------:R-:W-:Y:S02]  /*26530*/  IMAD.MOV.U32 R24, RZ, RZ, R12 ;  /* 0x000000ffff187224 */ /* 0x000fe400078e000c */
[----:B------:R-:W-:Y:S01]  /*26540*/  IMAD R25, R25, UR7, RZ ;  /* 0x0000000719197c24 */ /* 0x000fe2000f8e02ff */
[----:B------:R-:W-:Y:S01]  /*26550*/  ISETP.GT.U32.AND P6, PT, R9, R13, PT ;  /* 0x0000000d0900720c */ /* 0x000fe20003fc4070 */
[----:B------:R-:W-:Y:S01]  /*26560*/  @!P5 IMAD.MOV R24, RZ, RZ, -R24 ;  /* 0x000000ffff18d224 */ /* 0x000fe200078e0a18 */
[----:B------:R-:W-:Y:S01]  /*26570*/  PRMT R67, RZ, 0x7610, R67 ;  /* 0x00007610ff437816 */ /* 0x000fe20000000043 */
[----:B------:R-:W-:Y:S01]  /*26580*/  @P0 IMAD.MOV.U32 R26, RZ, RZ, R3 ;  /* 0x000000ffff1a0224 */ /* 0x000fe200078e0003 */
[----:B0-----:R-:W-:Y:S01]  /*26590*/  IADD3 R3, P5, PT, R25, R8, RZ ;  /* 0x0000000819037210 */ /* 0x001fe20007fbe0ff */
[----:B------:R-:W-:Y:S01]  /*265a0*/  @P0 IMAD.MOV.U32 R27, RZ, RZ, R4 ;  /* 0x000000ffff1b0224 */ /* 0x000fe200078e0004 */
[----:B------:R-:W-:Y:S01]  /*265b0*/  PRMT R66, RZ, 0x7610, R66 ;  /* 0x00007610ff427816 */ /* 0x000fe20000000042 */
[--C-:B------:R-:W-:Y:S01]  /*265c0*/  @!P2 IMAD.IADD R93, R93, 0x1, -R9.reuse ;  /* 0x000000015d5da824 */ /* 0x100fe200078e0a09 */
[----:B---3--:R-:W3:Y:S01]  /*265d0*/  LDL.LU R4, [R1+0x268] ;  /* 0x0002680001047983 */ /* 0x008ee20000300800 */
[----:B------:R-:W-:Y:S01]  /*265e0*/  SEL R24, R47, R24, !P1 ;  /* 0x000000182f187207 */ /* 0x000fe20004800000 */
[----:B------:R-:W0:Y:S01]  /*265f0*/  LDCU UR7, c[0x0][0x3b0] ;  /* 0x00007600ff0777ac */ /* 0x000e220008000800 */
[----:B------:R-:W-:Y:S01]  /*26600*/  LEA.HI.X.SX32 R6, R25, R5, 0x1, P5 ;  /* 0x0000000519067211 */ /* 0x000fe200028f0eff */
[----:B------:R4:W3:Y:S01]  /*26610*/  @P0 LDG.E.U8 R67, desc[UR20][R26.64] ;  /* 0x000000141a430981 */ /* 0x0008e2000c1e1100 */
[----:B------:R-:W-:Y:S01]  /*26620*/  @!P6 IMAD.IADD R13, R13, 0x1, -R9 ;  /* 0x000000010d0de824 */ /* 0x000fe200078e0a09 */
[----:B--2---:R-:W-:-:S02]  /*26630*/  ISETP.GE.AND P2, PT, R11, RZ, PT ;  /* 0x000000ff0b00720c */ /* 0x004fc40003f46270 */
[----:B------:R-:W2:Y:S01]  /*26640*/  LDL R11, [R1+0x15a0] ;  /* 0x0015a000010b7983 */ /* 0x000ea20000100800 */
[----:B----4-:R-:W-:Y:S01]  /*26650*/  IMAD R26, R24, UR4, RZ ;  /* 0x00000004181a7c24 */ /* 0x010fe2000f8e02ff */
[C---:B------:R-:W-:Y:S01]  /*26660*/  ISETP.GT.U32.AND P3, PT, R9.reuse, R0, PT ;  /* 0x000000000900720c */ /* 0x040fe20003f64070 */
[----:B------:R-:W-:Y:S02]  /*26670*/  @P0 IMAD.MOV.U32 R24, RZ, RZ, R3 ;  /* 0x000000ffff180224 */ /* 0x000fe400078e0003 */
[----:B------:R-:W-:Y:S01]  /*26680*/  @P0 IMAD.MOV.U32 R25, RZ, RZ, R6 ;  /* 0x000000ffff190224 */ /* 0x000fe200078e0006 */
[----:B------:R4:W-:Y:S01]  /*26690*/  STL [R1+0x828], R3 ;  /* 0x0008280301007387 */ /* 0x0009e20000100800 */
[----:B------:R-:W-:Y:S01]  /*266a0*/  ISETP.GT.U32.AND P5, PT, R9, R93, PT ;  /* 0x0000005d0900720c */ /* 0x000fe20003fa4070 */
[----:B------:R-:W0:Y:S02]  /*266b0*/  LDCU UR4, c[0x0][0x3b0] ;  /* 0x00007600ff0477ac */ /* 0x000e240008000800 */
[----:B------:R-:W2:Y:S04]  /*266c0*/  LDL.LU R12, [R1+0x264] ;  /* 0x00026400010c7983 */ /* 0x000ea80000300800 */
[----:B------:R1:W2:Y:S04]  /*266d0*/  @P0 LDG.E.U8 R66, desc[UR20][R24.64] ;  /* 0x0000001418420981 */ /* 0x0002a8000c1e1100 */
[----:B------:R0:W-:Y:S01]  /*266e0*/  STL [R1+0x824], R6 ;  /* 0x0008240601007387 */ /* 0x0001e20000100800 */
[----:B-1----:R-:W-:-:S03]  /*266f0*/  IMAD.MOV.U32 R24, RZ, RZ, R13 ;  /* 0x000000ffff187224 */ /* 0x002fc600078e000d */
[----:B------:R-:W2:Y:S01]  /*26700*/  LDL R13, [R1+0x15e0] ;  /* 0x0015e000010d7983 */ /* 0x000ea20000100800 */
[----:B----4-:R-:W-:-:S04]  /*26710*/  IADD3 R3, P6, PT, R26, R8, RZ ;  /* 0x000000081a037210 */ /* 0x010fc80007fde0ff */
[----:B0-----:R-:W-:Y:S01]  /*26720*/  LEA.HI.X.SX32 R6, R26, R5, 0x1, P6 ;  /* 0x000000051a067211 */ /* 0x001fe200030f0eff */
[----:B------:R-:W-:Y:S04]  /*26730*/  STL [R1+0x830], R3 ;  /* 0x0008300301007387 */ /* 0x000fe80000100800 */
[----:B------:R0:W-:Y:S01]  /*26740*/  STL [R1+0x82c], R6 ;  /* 0x00082c0601007387 */ /* 0x0001e20000100800 */
[----:B------:R-:W-:-:S03]  /*26750*/  ISETP.GE.AND P6, PT, R7, RZ, PT ;  /* 0x000000ff0700720c */ /* 0x000fc60003fc6270 */
[----:B------:R-:W4:Y:S01]  /*26760*/  LDL R7, [R1+0x15c8] ;  /* 0x0015c80001077983 */ /* 0x000f220000100800 */
[----:B------:R-:W-:Y:S02]  /*26770*/  @!P3 IMAD.IADD R0, R0, 0x1, -R9 ;  /* 0x000000010000b824 */ /* 0x000fe400078e0a09 */
[----:B------:R-:W-:Y:S01]  /*26780*/  @!P2 IMAD.MOV R24, RZ, RZ, -R24 ;  /* 0x000000ffff18a224 */ /* 0x000fe200078e0a18 */
[C---:B------:R-:W-:Y:S02]  /*26790*/  ISETP.GT.U32.AND P2, PT, R9.reuse, R2, PT ;  /* 0x000000020900720c */ /* 0x040fe40003f44070 */
[----:B------:R-:W-:Y:S02]  /*267a0*/  ISETP.GT.U32.AND P3, PT, R9, R0, PT ;  /* 0x000000000900720c */ /* 0x000fe40003f64070 */
[----:B------:R-:W-:Y:S01]  /*267b0*/  SEL R26, R47, R24, !P1 ;  /* 0x000000182f1a7207 */ /* 0x000fe20004800000 */
[----:B------:R-:W-:Y:S01]  /*267c0*/  @P0 IMAD.MOV.U32 R24, RZ, RZ, R3 ;  /* 0x000000ffff180224 */ /* 0x000fe200078e0003 */
[----:B------:R-:W-:Y:S01]  /*267d0*/  PRMT R65, RZ, 0x7610, R65 ;  /* 0x00007610ff417816 */ /* 0x000fe20000000041 */
[----:B------:R-:W-:-:S02]  /*267e0*/  @P0 IMAD.MOV.U32 R25, RZ, RZ, R6 ;  /* 0x000000ffff190224 */ /* 0x000fc400078e0006 */
[----:B------:R-:W-:Y:S01]  /*267f0*/  IMAD R26, R26, UR5, RZ ;  /* 0x000000051a1a7c24 */ /* 0x000fe2000f8e02ff */
[----:B0-----:R-:W4:Y:S01]  /*26800*/  LDL.LU R6, [R1+0x26c] ;  /* 0x00026c0001067983 */ /* 0x001f220000300800 */
[----:B------:R-:W-:Y:S01]  /*26810*/  @!P5 IMAD.IADD R93, R93, 0x1, -R9 ;  /* 0x000000015d5dd824 */ /* 0x000fe200078e0a09 */
[----:B------:R-:W-:Y:S01]  /*26820*/  PRMT R63, RZ, 0x7610, R63 ;  /* 0x00007610ff3f7816 */ /* 0x000fe2000000003f */
[--C-:B------:R-:W-:Y:S01]  /*26830*/  @!P2 IMAD.IADD R2, R2, 0x1, -R9.reuse ;  /* 0x000000010202a824 */ /* 0x100fe200078e0a09 */
[----:B------:R0:W4:Y:S01]  /*26840*/  @P0 LDG.E.U8 R65, desc[UR20][R24.64] ;  /* 0x0000001418410981 */ /* 0x000122000c1e1100 */
[----:B------:R-:W-:Y:S01]  /*26850*/  @!P3 IMAD.IADD R0, R0, 0x1, -R9 ;  /* 0x000000010000b824 */ /* 0x000fe200078e0a09 */
[----:B------:R-:W-:Y:S01]  /*26860*/  IADD3 R3, P3, PT, R26, R8, RZ ;  /* 0x000000081a037210 */ /* 0x000fe20007f7e0ff */
[----:B------:R-:W1:Y:S01]  /*26870*/  LDCU UR5, c[0x0][0x3b0] ;  /* 0x00007600ff0577ac */ /* 0x000e620008000800 */
[----:B0-----:R-:W-:Y:S02]  /*26880*/  IMAD.MOV.U32 R25, RZ, RZ, R93 ;  /* 0x000000ffff197224 */ /* 0x001fe400078e005d */
[----:B------:R-:W-:-:S02]  /*26890*/  IMAD.MOV.U32 R24, RZ, RZ, R0 ;  /* 0x000000ffff187224 */ /* 0x000fc400078e0000 */
[----:B------:R-:W-:Y:S01]  /*268a0*/  @!P6 IMAD.MOV R25, RZ, RZ, -R25 ;  /* 0x000000ffff19e224 */ /* 0x000fe200078e0a19 */
[----:B------:R-:W-:Y:S01]  /*268b0*/  STL [R1+0x858], R3 ;  /* 0x0008580301007387 */ /* 0x000fe20000100800 */
[----:B---3--:R-:W-:Y:S02]  /*268c0*/  ISETP.GT.U32.AND P5, PT, R9, R4, PT ;  /* 0x000000040900720c */ /* 0x008fe40003fa4070 */
[----:B--2---:R-:W-:Y:S02]  /*268d0*/  ISETP.GE.AND P2, PT, R11, RZ, PT ;  /* 0x000000ff0b00720c */ /* 0x004fe40003f46270 */
[----:B------:R-:W-:Y:S01]  /*268e0*/  LEA.HI.X.SX32 R11, R26, R5, 0x1, P3 ;  /* 0x000000051a0b7211 */ /* 0x000fe200018f0eff */
[----:B------:R-:W-:Y:S01]  /*268f0*/  @P0 IMAD.MOV.U32 R26, RZ, RZ, R3 ;  /* 0x000000ffff1a0224 */ /* 0x000fe200078e0003 */
[----:B------:R-:W-:-:S03]  /*26900*/  SEL R25, R47, R25, !P1 ;  /* 0x000000192f197207 */ /* 0x000fc60004800000 */
[----:B------:R0:W-:Y:S01]  /*26910*/  STL [R1+0x854], R11 ;  /* 0x0008540b01007387 */ /* 0x0001e20000100800 */
[----:B------:R-:W-:Y:S01]  /*26920*/  ISETP.GT.U32.AND P6, PT, R9, R12, PT ;  /* 0x0000000c0900720c */ /* 0x000fe20003fc4070 */
[----:B------:R-:W-:-:S04]  /*26930*/  @P0 IMAD.MOV.U32 R27, RZ, RZ, R11 ;  /* 0x000000ffff1b0224 */ /* 0x000fc800078e000b */
[----:B------:R-:W-:Y:S01]  /*26940*/  @!P2 IMAD.MOV R24, RZ, RZ, -R24 ;  /* 0x000000ffff18a224 */ /* 0x000fe200078e0a18 */
[----:B------:R-:W-:Y:S01]  /*26950*/  ISETP.GT.U32.AND P3, PT, R9, R2, PT ;  /* 0x000000020900720c */ /* 0x000fe20003f64070 */
[----:B------:R2:W3:Y:S04]  /*26960*/  @P0 LDG.E.U8 R63, desc[UR20][R26.64] ;  /* 0x000000141a3f0981 */ /* 0x0004e8000c1e1100 */
[----:B0-----:R-:W3:Y:S01]  /*26970*/  LDL.LU R11, [R1+0x270] ;  /* 0x00027000010b7983 */ /* 0x001ee20000300800 */
[----:B------:R-:W-:-:S03]  /*26980*/  ISETP.GE.AND P2, PT, R13, RZ, PT ;  /* 0x000000ff0d00720c */ /* 0x000fc60003f46270 */
[----:B------:R-:W3:Y:S01]  /*26990*/  LDL R13, [R1+0x1614] ;  /* 0x00161400010d7983 */ /* 0x000ee20000100800 */
[----:B--2---:R-:W-:Y:S02]  /*269a0*/  IMAD R26, R25, UR4, RZ ;  /* 0x00000004191a7c24 */ /* 0x004fe4000f8e02ff */
[--C-:B------:R-:W-:Y:S02]  /*269b0*/  @!P6 IMAD.IADD R12, R12, 0x1, -R9.reuse ;  /* 0x000000010c0ce824 */ /* 0x100fe400078e0a09 */
[--C-:B------:R-:W-:Y:S01]  /*269c0*/  @!P5 IMAD.IADD R4, R4, 0x1, -R9.reuse ;  /* 0x000000010404d824 */ /* 0x100fe200078e0a09 */
[----:B------:R-:W-:Y:S01]  /*269d0*/  IADD3 R0, P6, PT, R26, R8, RZ ;  /* 0x000000081a007210 */ /* 0x000fe20007fde0ff */
[----:B------:R-:W-:Y:S01]  /*269e0*/  @!P3 IMAD.IADD R2, R2, 0x1, -R9 ;  /* 0x000000010202b824 */ /* 0x000fe200078e0a09 */
[----:B------:R-:W-:Y:S01]  /*269f0*/  SEL R24, R47, R24, !P1 ;  /* 0x000000182f187207 */ /* 0x000fe20004800000 */
[----:B------:R-:W0:Y:S01]  /*26a00*/  LDCU UR4, c[0x0][0x3b0] ;  /* 0x00007600ff0477ac */ /* 0x000e220008000800 */
[----:B------:R-:W-:Y:S01]  /*26a10*/  LEA.HI.X.SX32 R3, R26, R5, 0x1, P6 ;  /* 0x000000051a037211 */ /* 0x000fe200030f0eff */
[----:B------:R2:W-:Y:S01]  /*26a20*/  STL [R1+0x860], R0 ;  /* 0x0008600001007387 */ /* 0x0005e20000100800 */
[----:B------:R-:W-:Y:S01]  /*26a30*/  ISETP.GT.U32.AND P5, PT, R9, R4, PT ;  /* 0x000000040900720c */ /* 0x000fe20003fa4070 */
[----:B------:R-:W-:-:S02]  /*26a40*/  @P0 IMAD.MOV.U32 R26, RZ, RZ, R0 ;  /* 0x000000ffff1a0224 */ /* 0x000fc400078e0000 */
[----:B------:R0:W-:Y:S01]  /*26a50*/  STL [R1+0x85c], R3 ;  /* 0x00085c0301007387 */ /* 0x0001e20000100800 */
[----:B------:R-:W-:Y:S02]  /*26a60*/  IMAD.MOV.U32 R25, RZ, RZ, R2 ;  /* 0x000000ffff197224 */ /* 0x000fe400078e0002 */
[----:B-1----:R-:W-:Y:S01]  /*26a70*/  IMAD R24, R24, UR5, RZ ;  /* 0x0000000518187c24 */ /* 0x002fe2000f8e02ff */
[----:B----4-:R-:W-:Y:S01]  /*26a80*/  ISETP.GE.AND P3, PT, R7, RZ, PT ;  /* 0x000000ff0700720c */ /* 0x010fe20003f66270 */
[----:B--2---:R-:W2:Y:S01]  /*26a90*/  LDL R0, [R1+0x1628] ;  /* 0x0016280001007983 */ /* 0x004ea20000100800 */
[----:B------:R-:W-:Y:S02]  /*26aa0*/  @!P2 IMAD.MOV R25, RZ, RZ, -R25 ;  /* 0x000000ffff19a224 */ /* 0x000fe400078e0a19 */
[----:B------:R-:W-:Y:S01]  /*26ab0*/  IADD3 R2, P2, PT, R24, R8, RZ ;  /* 0x0000000818027210 */ /* 0x000fe20007f5e0ff */
[----:B------:R-:W-:Y:S01]  /*26ac0*/  @P0 IMAD.MOV.U32 R27, RZ, RZ, R3 ;  /* 0x000000ffff1b0224 */ /* 0x000fe200078e0003 */
[----:B------:R-:W4:Y:S01]  /*26ad0*/  LDL.LU R7, [R1+0x258] ;  /* 0x0002580001077983 */ /* 0x000f220000300800 */
[----:B------:R-:W-:Y:S01]  /*26ae0*/  @!P5 IMAD.IADD R4, R4, 0x1, -R9 ;  /* 0x000000010404d824 */ /* 0x000fe200078e0a09 */
[----:B0-----:R-:W-:Y:S01]  /*26af0*/  LEA.HI.X.SX32 R3, R24, R5, 0x1, P2 ;  /* 0x0000000518037211 */ /* 0x001fe200010f0eff */
[----:B------:R-:W0:Y:S01]  /*26b00*/  LDCU UR5, c[0x0][0x3b0] ;  /* 0x00007600ff0577ac */ /* 0x000e220008000800 */
[----:B------:R1:W-:Y:S01]  /*26b10*/  STL [R1+0x868], R2 ;  /* 0x0008680201007387 */ /* 0x0003e20000100800 */
[----:B------:R-:W-:-:S03]  /*26b20*/  IMAD.MOV.U32 R24, RZ, RZ, R4 ;  /* 0x000000ffff187224 */ /* 0x000fc600078e0004 */
[----:B------:R0:W-:Y:S04]  /*26b30*/  STL [R1+0x864], R3 ;  /* 0x0008640301007387 */ /* 0x0001e80000100800 */
[----:B------:R-:W4:Y:S01]  /*26b40*/  LDL R4, [R1+0x166c] ;  /* 0x00166c0001047983 */ /* 0x000f220000100800 */
[C---:B------:R-:W-:Y:S02]  /*26b50*/  ISETP.GT.U32.AND P5, PT, R9.reuse, R6, PT ;  /* 0x000000060900720c */ /* 0x040fe40003fa4070 */
[----:B------:R-:W-:Y:S02]  /*26b60*/  PRMT R62, RZ, 0x7610, R62 ;  /* 0x00007610ff3e7816 */ /* 0x000fe4000000003e */
[----:B------:R-:W-:Y:S02]  /*26b70*/  ISETP.GT.U32.AND P6, PT, R9, R12, PT ;  /* 0x0000000c0900720c */ /* 0x000fe40003fc4070 */
[----:B------:R-:W-:-:S02]  /*26b80*/  PRMT R61, RZ, 0x7610, R61 ;  /* 0x00007610ff3d7816 */ /* 0x000fc4000000003d */
[----:B------:R0:W4:Y:S01]  /*26b90*/  @P0 LDG.E.U8 R62, desc[UR20][R26.64] ;  /* 0x000000141a3e0981 */ /* 0x000122000c1e1100 */
[----:B------:R-:W-:-:S04]  /*26ba0*/  @!P3 IMAD.MOV R24, RZ, RZ, -R24 ;  /* 0x000000ffff18b224 */ /* 0x000fc800078e0a18 */
[----:B------:R-:W-:Y:S02]  /*26bb0*/  @!P5 IMAD.IADD R6, R6, 0x1, -R9 ;  /* 0x000000010606d824 */ /* 0x000fe400078e0a09 */
[----:B0-----:R-:W-:Y:S02]  /*26bc0*/  @P0 IMAD.MOV.U32 R26, RZ, RZ, R2 ;  /* 0x000000ffff1a0224 */ /* 0x001fe400078e0002 */
[----:B------:R-:W-:Y:S01]  /*26bd0*/  @P0 IMAD.MOV.U32 R27, RZ, RZ, R3 ;  /* 0x000000ffff1b0224 */ /* 0x000fe200078e0003 */
[----:B------:R-:W-:Y:S01]  /*26be0*/  ISETP.GT.U32.AND P3, PT, R9, R6, PT ;  /* 0x000000060900720c */ /* 0x000fe20003f64070 */
[----:B------:R-:W-:Y:S01]  /*26bf0*/  @!P6 IMAD.IADD R12, R12, 0x1, -R9 ;  /* 0x000000010c0ce824 */ /* 0x000fe200078e0a09 */
[----:B-1----:R-:W4:Y:S04]  /*26c00*/  LDL.LU R2, [R1+0x24c] ;  /* 0x00024c0001027983 */ /* 0x002f280000300800 */
[----:B------:R0:W4:Y:S02]  /*26c10*/  @P0 LDG.E.U8 R61, desc[UR20][R26.64] ;  /* 0x000000141a3d0981 */ /* 0x000124000c1e1100 */
[----:B0-----:R-:W-:-:S02]  /*26c20*/  SEL R26, R47, R25, !P1 ;  /* 0x000000192f1a7207 */ /* 0x001fc40004800000 */
[----:B------:R-:W-:Y:S01]  /*26c30*/  SEL R25, R47, R24, !P1 ;  /* 0x000000182f197207 */ /* 0x000fe20004800000 */
[----:B------:R-:W-:Y:S02]  /*26c40*/  IMAD.MOV.U32 R24, RZ, RZ, R12 ;  /* 0x000000ffff187224 */ /* 0x000fe400078e000c */
[----:B------:R-:W-:Y:S01]  /*26c50*/  IMAD R26, R26, UR6, RZ ;  /* 0x000000061a1a7c24 */ /* 0x000fe2000f8e02ff */
[----:B------:R-:W4:Y:S01]  /*26c60*/  LDL.LU R12, [R1+0x250] ;  /* 0x00025000010c7983 */ /* 0x000f220000300800 */
[----:B------:R-:W-:Y:S01]  /*26c70*/  IMAD R25, R25, UR4, RZ ;  /* 0x0000000419197c24 */ /* 0x000fe2000f8e02ff */
[----:B------:R-:W-:Y:S02]  /*26c80*/  PRMT R60, RZ, 0x7610, R60 ;  /* 0x00007610ff3c7816 */ /* 0x000fe4000000003c */
[----:B---3--:R-:W-:Y:S01]  /*26c90*/  ISETP.GE.AND P5, PT, R13, RZ, PT ;  /* 0x000000ff0d00720c */ /* 0x008fe20003fa6270 */
[----:B------:R-:W-:Y:S01]  /*26ca0*/  @!P3 IMAD.IADD R6, R6, 0x1, -R9 ;  /* 0x000000010606b824 */ /* 0x000fe200078e0a09 */
[-C--:B------:R-:W-:Y:S01]  /*26cb0*/  IADD3 R93, P6, PT, R26, R8.reuse, RZ ;  /* 0x000000081a5d7210 */ /* 0x080fe20007fde0ff */
[----:B------:R-:W0:Y:S04]  /*26cc0*/  LDCU UR4, c[0x0][0x3b0] ;  /* 0x00007600ff0477ac */ /* 0x000e280008000800 */
[----:B------:R-:W-:Y:S01]  /*26cd0*/  STL [R1+0x870], R93 ;  /* 0x0008705d01007387 */ /* 0x000fe20000100800 */
[----:B------:R-:W-:Y:S01]  /*26ce0*/  ISETP.GT.U32.AND P2, PT, R9, R11, PT ;  /* 0x0000000b0900720c */ /* 0x000fe20003f44070 */
[----:B------:R-:W1:Y:S04]  /*26cf0*/  LDCU UR6, c[0x0][0x3b0] ;  /* 0x00007600ff0677ac */ /* 0x000e680008000800 */
[----:B------:R-:W-:Y:S01]  /*26d00*/  @!P5 IMAD.MOV R24, RZ, RZ, -R24 ;  /* 0x000000ffff18d224 */ /* 0x000fe200078e0a18 */
[----:B------:R-:W-:-:S05]  /*26d10*/  IADD3 R3, P5, PT, R25, R8, RZ ;  /* 0x0000000819037210 */ /* 0x000fca0007fbe0ff */
[----:B------:R-:W-:Y:S01]  /*26d20*/  STL [R1+0x898], R3 ;  /* 0x0008980301007387 */ /* 0x000fe20000100800 */
[-C--:B------:R-:W-:Y:S02]  /*26d30*/  LEA.HI.X.SX32 R13, R26, R5.reuse, 0x1, P6 ;  /* 0x000000051a0d7211 */ /* 0x080fe400030f0eff */
[----:B------:R-:W-:-:S03]  /*26d40*/  LEA.HI.X.SX32 R27, R25, R5, 0x1, P5 ;  /* 0x00000005191b7211 */ /* 0x000fc600028f0eff */
[----:B------:R-:W-:Y:S01]  /*26d50*/  @P0 IMAD.MOV.U32 R25, RZ, RZ, R13 ;  /* 0x000000ffff190224 */ /* 0x000fe200078e000d */
[----:B------:R-:W-:Y:S01]  /*26d60*/  SEL R26, R47, R24, !P1 ;  /* 0x000000182f1a7207 */ /* 0x000fe20004800000 */
[----:B------:R-:W-:Y:S02]  /*26d70*/  @P0 IMAD.MOV.U32 R24, RZ, RZ, R93 ;  /* 0x000000ffff180224 */ /* 0x000fe400078e005d */
[----:B------:R-:W-:Y:S01]  /*26d80*/  @!P2 IMAD.IADD R11, R11, 0x1, -R9 ;  /* 0x000000010b0ba824 */ /* 0x000fe200078e0a09 */
[----:B------:R-:W-:Y:S02]  /*26d90*/  PRMT R59, RZ, 0x7610, R59 ;  /* 0x00007610ff3b7816 */ /* 0x000fe4000000003b */
[----:B------:R3:W4:Y:S02]  /*26da0*/  @P0 LDG.E.U8 R60, desc[UR20][R24.64] ;  /* 0x00000014183c0981 */ /* 0x000724000c1e1100 */
[----:B------:R-:W-:Y:S01]  /*26db0*/  ISETP.GT.U32.AND P2, PT, R9, R11, PT ;  /* 0x0000000b0900720c */ /* 0x000fe20003f44070 */
[----:B------:R-:W-:Y:S01]  /*26dc0*/  IMAD R26, R26, UR5, RZ ;  /* 0x000000051a1a7c24 */ /* 0x000fe2000f8e02ff */
[----:B------:R-:W-:Y:S01]  /*26dd0*/  PRMT R58, RZ, 0x7610, R58 ;  /* 0x00007610ff3a7816 */ /* 0x000fe2000000003a */
[----:B------:R-:W0:Y:S01]  /*26de0*/  LDCU UR5, c[0x0][0x3b0] ;  /* 0x00007600ff0577ac */ /* 0x000e220008000800 */
[----:B---3--:R-:W-:-:S02]  /*26df0*/  @P0 IMAD.MOV.U32 R24, RZ, RZ, R3 ;  /* 0x000000ffff180224 */ /* 0x008fc400078e0003 */
[----:B------:R-:W-:-:S05]  /*26e00*/  @P0 IMAD.MOV.U32 R25, RZ, RZ, R27 ;  /* 0x000000ffff190224 */ /* 0x000fca00078e001b */
[----:B------:R3:W4:Y:S02]  /*26e10*/  @P0 LDG.E.U8 R59, desc[UR20][R24.64] ;  /* 0x00000014183b0981 */ /* 0x000724000c1e1100 */
[----:B------:R-:W-:Y:S02]  /*26e20*/  @!P2 IMAD.IADD R11, R11, 0x1, -R9 ;  /* 0x000000010b0ba824 */ /* 0x000fe400078e0a09 */
[----:B---3--:R-:W-:Y:S01]  /*26e30*/  IMAD.MOV.U32 R24, RZ, RZ, R6 ;  /* 0x000000ffff187224 */ /* 0x008fe200078e0006 */
[----:B--2---:R-:W-:Y:S02]  /*26e40*/  ISETP.GE.AND P3, PT, R0, RZ, PT ;  /* 0x000000ff0000720c */ /* 0x004fe40003f66270 */
[----:B------:R-:W2:Y:S04]  /*26e50*/  LDL R0, [R1+0x1654] ;  /* 0x0016540001007983 */ /* 0x000ea80000100800 */
[----:B------:R3:W-:Y:S04]  /*26e60*/  STL [R1+0x86c], R13 ;  /* 0x00086c0d01007387 */ /* 0x0007e80000100800 */
[----:B---3--:R-:W3:Y:S01]  /*26e70*/  LDL.LU R13, [R1+0x1730] ;  /* 0x00173000010d7983 */ /* 0x008ee20000300800 */
[----:B----4-:R-:W-:-:S03]  /*26e80*/  ISETP.GE.AND P5, PT, R4, RZ, PT ;  /* 0x000000ff0400720c */ /* 0x010fc60003fa6270 */
[----:B------:R4:W-:Y:S04]  /*26e90*/  STL [R1+0x894], R27 ;  /* 0x0008941b01007387 */ /* 0x0009e80000100800 */
[----:B------:R-:W3:Y:S01]  /*26ea0*/  LDL R4, [R1+0x15b0] ;  /* 0x0015b00001047983 */ /* 0x000ee20000100800 */
[----:B------:R-:W-:Y:S01]  /*26eb0*/  @!P3 IMAD.MOV R24, RZ, RZ, -R24 ;  /* 0x000000ffff18b224 */ /* 0x000fe200078e0a18 */
[C---:B------:R-:W-:Y:S02]  /*26ec0*/  IADD3 R3, P3, PT, R26.reuse, R8, RZ ;  /* 0x000000081a037210 */ /* 0x040fe40007f7e0ff */
[----:B------:R-:W3:Y:S02]  /*26ed0*/  LDL.LU R93, [R1+0x254] ;  /* 0x00025400015d7983 */ /* 0x000ee40000300800 */
[----:B------:R-:W-:-:S02]  /*26ee0*/  LEA.HI.X.SX32 R6, R26, R5, 0x1, P3 ;  /* 0x000000051a067211 */ /* 0x000fc400018f0eff */
[----:B------:R-:W-:Y:S01]  /*26ef0*/  SEL R25, R47, R24, !P1 ;  /* 0x000000182f197207 */ /* 0x000fe20004800000 */
[----:B------:R0:W-:Y:S01]  /*26f00*/  STL [R1+0x8a0], R3 ;  /* 0x0008a00301007387 */ /* 0x0001e20000100800 */
[----:B------:R-:W-:-:S03]  /*26f10*/  IMAD.MOV.U32 R24, RZ, RZ, R11 ;  /* 0x000000ffff187224 */ /* 0x000fc600078e000b */
[----:B------:R0:W-:Y:S04]  /*26f20*/  STL [R1+0x89c], R6 ;  /* 0x00089c0601007387 */ /* 0x0001e80000100800 */
[----:B------:R-:W3:Y:S01]  /*26f30*/  LDL R11, [R1+0x15c4] ;  /* 0x0015c400010b7983 */ /* 0x000ee20000100800 */
[C---:B------:R-:W-:Y:S02]  /*26f40*/  ISETP.GT.U32.AND P6, PT, R9.reuse, R7, PT ;  /* 0x000000070900720c */ /* 0x040fe40003fc4070 */
[----:B------:R-:W-:Y:S01]  /*26f50*/  ISETP.GT.U32.AND P2, PT, R9, R2, PT ;  /* 0x000000020900720c */ /* 0x000fe20003f44070 */
[----:B------:R-:W-:Y:S02]  /*26f60*/  @!P5 IMAD.MOV R24, RZ, RZ, -R24 ;  /* 0x000000ffff18d224 */ /* 0x000fe400078e0a18 */
[----:B------:R-:W-:Y:S01]  /*26f70*/  IMAD R25, R25, UR7, RZ ;  /* 0x0000000719197c24 */ /* 0x000fe2000f8e02ff */
[----:B------:R-:W-:Y:S01]  /*26f80*/  PRMT R57, RZ, 0x7610, R57 ;  /* 0x00007610ff397816 */ /* 0x000fe20000000039 */
[----:B------:R-:W-:-:S06]  /*26f90*/  @P0 IMAD.MOV.U32 R26, RZ, RZ, R3 ;  /* 0x000000ffff1a0224 */ /* 0x000fcc00078e0003 */
[--C-:B------:R-:W-:Y:S02]  /*26fa0*/  @!P6 IMAD.IADD R7, R7, 0x1, -R9.reuse ;  /* 0x000000010707e824 */ /* 0x100fe400078e0a09 */
[----:B------:R-:W-:Y:S01]  /*26fb0*/  @!P2 IMAD.IADD R2, R2, 0x1, -R9 ;  /* 0x000000010202a824 */ /* 0x000fe200078e0a09 */
[----:B------:R-:W-:Y:S01]  /*26fc0*/  SEL R24, R47, R24, !P1 ;  /* 0x000000182f187207 */ /* 0x000fe20004800000 */
[----:B----4-:R-:W-:Y:S01]  /*26fd0*/  @P0 IMAD.MOV.U32 R27, RZ, RZ, R6 ;  /* 0x000000ffff1b0224 */ /* 0x010fe200078e0006 */
[C---:B------:R-:W-:Y:S01]  /*26fe0*/  ISETP.GT.U32.AND P6, PT, R9.reuse, R7, PT ;  /* 0x000000070900720c */ /* 0x040fe20003fc4070 */
[----:B------:R-:W4:Y:S01]  /*26ff0*/  LDCU UR7, c[0x0][0x3b0] ;  /* 0x00007600ff0777ac */ /* 0x000f220008000800 */
[----:B------:R-:W-:Y:S02]  /*27000*/  ISETP.GT.U32.AND P3, PT, R9, R12, PT ;  /* 0x0000000c0900720c */ /* 0x000fe40003f64070 */
[C---:B0-----:R-:W-:Y:S01]  /*27010*/  IADD3 R3, P5, PT, R25.reuse, R8, RZ ;  /* 0x0000000819037210 */ /* 0x041fe20007fbe0ff */
[----:B------:R0:W4:Y:S03]  /*27020*/  @P0 LDG.E.U8 R58, desc[UR20][R26.64] ;  /* 0x000000141a3a0981 */ /* 0x000126000c1e1100 */
[----:B------:R-:W-:-:S02]  /*27030*/  LEA.HI.X.SX32 R25, R25, R5, 0x1, P5 ;  /* 0x0000000519197211 */ /* 0x000fc400028f0eff */
[----:B------:R-:W-:Y:S01]  /*27040*/  ISETP.GT.U32.AND P5, PT, R9, R2, PT ;  /* 0x000000020900720c */ /* 0x000fe20003fa4070 */
[----:B0-----:R-:W-:Y:S01]  /*27050*/  IMAD R26, R24, UR4, RZ ;  /* 0x00000004181a7c24 */ /* 0x001fe2000f8e02ff */
[----:B------:R-:W-:Y:S01]  /*27060*/  PRMT R56, RZ, 0x7610, R56 ;  /* 0x00007610ff387816 */ /* 0x000fe20000000038 */
[----:B------:R-:W-:Y:S01]  /*27070*/  @P0 IMAD.MOV.U32 R24, RZ, RZ, R3 ;  /* 0x000000ffff180224 */ /* 0x000fe200078e0003 */
[----:B------:R-:W0:Y:S01]  /*27080*/  LDCU UR4, c[0x0][0x3b0] ;  /* 0x00007600ff0477ac */ /* 0x000e220008000800 */
[--C-:B------:R-:W-:Y:S02]  /*27090*/  @!P6 IMAD.IADD R7, R7, 0x1, -R9.reuse ;  /* 0x000000010707e824 */ /* 0x100fe400078e0a09 */
[----:B------:R-:W-:Y:S01]  /*270a0*/  @!P3 IMAD.IADD R12, R12, 0x1, -R9 ;  /* 0x000000010c0cb824 */ /* 0x000fe200078e0a09 */
[----:B------:R1:W4:Y:S02]  /*270b0*/  @P0 LDG.E.U8 R57, desc[UR20][R24.64] ;  /* 0x0000001418390981 */ /* 0x000324000c1e1100 */
[----:B-1----:R-:W-:-:S03]  /*270c0*/  IMAD.MOV.U32 R24, RZ, RZ, R7 ;  /* 0x000000ffff187224 */ /* 0x002fc600078e0007 */
[----:B------:R-:W-:Y:S01]  /*270d0*/  @!P5 IMAD.IADD R2, R2, 0x1, -R9 ;  /* 0x000000010202d824 */ /* 0x000fe200078e0a09 */
[----:B--2---:R-:W-:Y:S02]  /*270e0*/  ISETP.GE.AND P2, PT, R0, RZ, PT ;  /* 0x000000ff0000720c */ /* 0x004fe40003f46270 */
[----:B------:R-:W2:Y:S04]  /*270f0*/  LDL.LU R0, [R1+0x23c] ;  /* 0x00023c0001007983 */ /* 0x000ea80000300800 */
[----:B------:R1:W-:Y:S04]  /*27100*/  STL [R1+0x8a8], R3 ;  /* 0x0008a80301007387 */ /* 0x0003e80000100800 */
[----:B------:R-:W4:Y:S03]  /*27110*/  LDL.LU R6, [R1+0x238] ;  /* 0x0002380001067983 */ /* 0x000f260000300800 */
[----:B------:R-:W-:Y:S01]  /*27120*/  @!P2 IMAD.MOV R24, RZ, RZ, -R24 ;  /* 0x000000ffff18a224 */ /* 0x000fe200078e0a18 */
[----:B------:R0:W-:Y:S01]  /*27130*/  STL [R1+0x8a4], R25 ;  /* 0x0008a41901007387 */ /* 0x0001e20000100800 */
[----:B-1----:R-:W-:-:S04]  /*27140*/  IADD3 R3, P3, PT, R26, R8, RZ ;  /* 0x000000081a037210 */ /* 0x002fc80007f7e0ff */
[----:B------:R-:W-:Y:S02]  /*27150*/  LEA.HI.X.SX32 R7, R26, R5, 0x1, P3 ;  /* 0x000000051a077211 */ /* 0x000fe400018f0eff */
[----:B---3--:R-:W-:Y:S02]  /*27160*/  ISETP.GE.AND P6, PT, R4, RZ, PT ;  /* 0x000000ff0400720c */ /* 0x008fe40003fc6270 */
[----:B------:R-:W3:Y:S01]  /*27170*/  LDL R4, [R1+0x1610] ;  /* 0x0016100001047983 */ /* 0x000ee20000100800 */
[----:B------:R-:W-:Y:S01]  /*27180*/  SEL R26, R47, R24, !P1 ;  /* 0x000000182f1a7207 */ /* 0x000fe20004800000 */
[----:B------:R-:W-:Y:S02]  /*27190*/  @P0 IMAD.MOV.U32 R24, RZ, RZ, R3 ;  /* 0x000000ffff180224 */ /* 0x000fe400078e0003 */
[----:B0-----:R-:W-:Y:S01]  /*271a0*/  @P0 IMAD.MOV.U32 R25, RZ, RZ, R7 ;  /* 0x000000ffff190224 */ /* 0x001fe200078e0007 */
[----:B------:R0:W-:Y:S04]  /*271b0*/  STL [R1+0x8b0], R3 ;  /* 0x0008b00301007387 */ /* 0x0001e80000100800 */
[----:B------:R1:W3:Y:S01]  /*271c0*/  @P0 LDG.E.U8 R56, desc[UR20][R24.64] ;  /* 0x0000001418380981 */ /* 0x0002e2000c1e1100 */
[----:B------:R-:W-:-:S03]  /*271d0*/  ISETP.GT.U32.AND P2, PT, R9, R12, PT ;  /* 0x0000000c0900720c */ /* 0x000fc60003f44070 */
[----:B------:R0:W-:Y:S01]  /*271e0*/  STL [R1+0x8ac], R7 ;  /* 0x0008ac0701007387 */ /* 0x0001e20000100800 */
[----:B-1----:R-:W-:-:S03]  /*271f0*/  IMAD.MOV.U32 R24, RZ, RZ, R2 ;  /* 0x000000ffff187224 */ /* 0x002fc600078e0002 */
[----:B------:R-:W3:Y:S04]  /*27200*/  LDL R2, [R1+0x15ec] ;  /* 0x0015ec0001027983 */ /* 0x000ee80000100800 */
[----:B0-----:R-:W3:Y:S01]  /*27210*/  LDL.LU R3, [R1+0x240] ;  /* 0x0002400001037983 */ /* 0x001ee20000300800 */
[----:B------:R-:W-:Y:S01]  /*27220*/  IMAD R26, R26, UR5, RZ ;  /* 0x000000051a1a7c24 */ /* 0x000fe2000f8e02ff */
[----:B------:R-:W-:Y:S01]  /*27230*/  ISETP.GE.AND P5, PT, R11, RZ, PT ;  /* 0x000000ff0b00720c */ /* 0x000fe20003fa6270 */
[----:B------:R-:W-:Y:S01]  /*27240*/  @!P2 IMAD.IADD R12, R12, 0x1, -R9 ;  /* 0x000000010c0ca824 */ /* 0x000fe200078e0a09 */
[----:B------:R-:W3:Y:S01]  /*27250*/  LDL.LU R7, [R1+0x234] ;  /* 0x0002340001077983 */ /* 0x000ee20000300800 */
[----:B------:R-:W-:Y:S01]  /*27260*/  @!P6 IMAD.MOV R24, RZ, RZ, -R24 ;  /* 0x000000ffff18e224 */ /* 0x000fe200078e0a18 */
[C---:B------:R-:W-:Y:S01]  /*27270*/  IADD3 R11, P2, PT, R26.reuse, R8, RZ ;  /* 0x000000081a0b7210 */ /* 0x040fe20007f5e0ff */
[----:B------:R-:W0:Y:S03]  /*27280*/  LDCU UR5, c[0x0][0x3b0] ;  /* 0x00007600ff0577ac */ /* 0x000e260008000800 */
[----:B------:R-:W-:Y:S01]  /*27290*/  LEA.HI.X.SX32 R27, R26, R5, 0x1, P2 ;  /* 0x000000051a1b7211 */ /* 0x000fe200010f0eff */
[----:B------:R1:W-:Y:S01]  /*272a0*/  STL [R1+0x8d8], R11 ;  /* 0x0008d80b01007387 */ /* 0x0003e20000100800 */
[----:B------:R-:W-:Y:S01]  /*272b0*/  SEL R25, R47, R24, !P1 ;  /* 0x000000182f197207 */ /* 0x000fe20004800000 */
[----:B------:R-:W-:-:S02]  /*272c0*/  IMAD.MOV.U32 R24, RZ, RZ, R12 ;  /* 0x000000ffff187224 */ /* 0x000fc400078e000c */
[----:B------:R-:W3:Y:S01]  /*272d0*/  LDL.LU R12, [R1+0x172c] ;  /* 0x00172c00010c7983 */ /* 0x000ee20000300800 */
[----:B------:R-:W-:-:S03]  /*272e0*/  @P0 IMAD.MOV.U32 R26, RZ, RZ, R11 ;  /* 0x000000ffff1a0224 */ /* 0x000fc600078e000b */
[----:B------:R0:W-:Y:S04]  /*272f0*/  STL [R1+0x8d4], R27 ;  /* 0x0008d41b01007387 */ /* 0x0001e80000100800 */
[----:B-1----:R-:W3:Y:S01]  /*27300*/  LDL R11, [R1+0x1638] ;  /* 0x00163800010b7983 */ /* 0x002ee20000100800 */
[----:B------:R-:W-:Y:S01]  /*27310*/  ISETP.GT.U32.AND P3, PT, R9, R93, PT ;  /* 0x0000005d0900720c */ /* 0x000fe20003f64070 */
[----:B------:R-:W-:Y:S01]  /*27320*/  @!P5 IMAD.MOV R24, RZ, RZ, -R24 ;  /* 0x000000ffff18d224 */ /* 0x000fe200078e0a18 */
[----:B------:R-:W-:Y:S01]  /*27330*/  PRMT R55, RZ, 0x7610, R55 ;  /* 0x00007610ff377816 */ /* 0x000fe20000000037 */
[----:B------:R-:W-:Y:S01]  /*27340*/  IMAD R25, R25, UR4, RZ ;  /* 0x0000000419197c24 */ /* 0x000fe2000f8e02ff */
[----:B------:R-:W-:Y:S01]  /*27350*/  PRMT R54, RZ, 0x7610, R54 ;  /* 0x00007610ff367816 */ /* 0x000fe20000000036 */
[----:B------:R-:W1:Y:S08]  /*27360*/  LDCU UR4, c[0x0][0x3b0] ;  /* 0x00007600ff0477ac */ /* 0x000e700008000800 */
[----:B------:R-:W-:Y:S01]  /*27370*/  @!P3 IMAD.IADD R93, R93, 0x1, -R9 ;  /* 0x000000015d5db824 */ /* 0x000fe200078e0a09 */
[----:B------:R0:W3:Y:S04]  /*27380*/  @P0 LDG.E.U8 R55, desc[UR20][R26.64] ;  /* 0x000000141a370981 */ /* 0x0000e8000c1e1100 */
[----:B------:R-:W-:-:S02]  /*27390*/  ISETP.GT.U32.AND P2, PT, R9, R93, PT ;  /* 0x0000005d0900720c */ /* 0x000fc40003f44070 */
[----:B------:R-:W-:-:S05]  /*273a0*/  SEL R24, R47, R24, !P1 ;  /* 0x000000182f187207 */ /* 0x000fca0004800000 */
[----:B0-----:R-:W-:Y:S01]  /*273b0*/  IMAD R26, R24, UR6, RZ ;  /* 0x00000006181a7c24 */ /* 0x001fe2000f8e02ff */
[----:B------:R-:W-:Y:S01]  /*273c0*/  PRMT R53, RZ, 0x7610, R53 ;  /* 0x00007610ff357816 */ /* 0x000fe20000000035 */
[----:B------:R-:W0:Y:S04]  /*273d0*/  LDCU UR6, c[0x0][0x3b0] ;  /* 0x00007600ff0677ac */ /* 0x000e280008000800 */
[----:B------:R-:W-:Y:S01]  /*273e0*/  @!P2 IMAD.IADD R93, R93, 0x1, -R9 ;  /* 0x000000015d5da824 */ /* 0x000fe200078e0a09 */
[----:B------:R-:W-:Y:S02]  /*273f0*/  PRMT R52, RZ, 0x7610, R52 ;  /* 0x00007610ff347816 */ /* 0x000fe40000000034 */
[C---:B--2---:R-:W-:Y:S02]  /*27400*/  ISETP.GT.U32.AND P6, PT, R9.reuse, R0, PT ;  /* 0x000000000900720c */ /* 0x044fe40003fc4070 */
[----:B----4-:R-:W-:-:S11]  /*27410*/  ISETP.GT.U32.AND P3, PT, R9, R6, PT ;  /* 0x000000060900720c */ /* 0x010fd60003f64070 */
[----:B------:R-:W-:Y:S01]  /*27420*/  @!P6 IMAD.IADD R0, R0, 0x1, -R9 ;  /* 0x000000010000e824 */ /* 0x000fe200078e0a09 */
[----:B------:R-:W-:-:S04]  /*27430*/  IADD3 R27, P6, PT, R25, R8, RZ ;  /* 0x00000008191b7210 */ /* 0x000fc80007fde0ff */
[----:B------:R-:W-:Y:S01]  /*27440*/  LEA.HI.X.SX32 R25, R25, R5, 0x1, P6 ;  /* 0x0000000519197211 */ /* 0x000fe200030f0eff */
[----:B------:R-:W-:Y:S01]  /*27450*/  @P0 IMAD.MOV.U32 R24, RZ, RZ, R27 ;  /* 0x000000ffff180224 */ /* 0x000fe200078e001b */
[----:B---3--:R-:W-:Y:S01]  /*27460*/  ISETP.GE.AND P5, PT, R4, RZ, PT ;  /* 0x000000ff0400720c */ /* 0x008fe20003fa6270 */
[----:B------:R-:W-:-:S03]  /*27470*/  @!P3 IMAD.IADD R6, R6, 0x1, -R9 ;  /* 0x000000010606b824 */ /* 0x000fc600078e0a09 */
[----:B------:R2:W3:Y:S01]  /*27480*/  @P0 LDG.E.U8 R54, desc[UR20][R24.64] ;  /* 0x0000001418360981 */ /* 0x0004e2000c1e1100 */
[----:B------:R-:W-:-:S03]  /*27490*/  ISETP.GT.U32.AND P3, PT, R9, R0, PT ;  /* 0x000000000900720c */ /* 0x000fc60003f64070 */
[----:B------:R-:W4:Y:S04]  /*274a0*/  LDL.LU R4, [R1+0x214] ;  /* 0x0002140001047983 */ /* 0x000f280000300800 */
[----:B------:R-:W-:Y:S01]  /*274b0*/  STL [R1+0x8e0], R27 ;  /* 0x0008e01b01007387 */ /* 0x000fe20000100800 */
[----:B--2---:R-:W-:-:S03]  /*274c0*/  IMAD.MOV.U32 R24, RZ, RZ, R93 ;  /* 0x000000ffff187224 */ /* 0x004fc600078e005d */
[----:B------:R2:W-:Y:S01]  /*274d0*/  STL [R1+0x8dc], R25 ;  /* 0x0008dc1901007387 */ /* 0x0005e20000100800 */
[C---:B------:R-:W-:Y:S01]  /*274e0*/  ISETP.GT.U32.AND P2, PT, R9.reuse, R6, PT ;  /* 0x000000060900720c */ /* 0x040fe20003f44070 */
[----:B------:R-:W-:Y:S01]  /*274f0*/  @!P5 IMAD.MOV R24, RZ, RZ, -R24 ;  /* 0x000000ffff18d224 */ /* 0x000fe200078e0a18 */
[C---:B--2---:R-:W-:Y:S02]  /*27500*/  IADD3 R25, P6, PT, R26.reuse, R8, RZ ;  /* 0x000000081a197210 */ /* 0x044fe40007fde0ff */
[----:B------:R-:W-:Y:S02]  /*27510*/  ISETP.GT.U32.AND P5, PT, R9, R3, PT ;  /* 0x000000030900720c */ /* 0x000fe40003fa4070 */
[----:B------:R-:W-:Y:S02]  /*27520*/  LEA.HI.X.SX32 R27, R26, R5, 0x1, P6 ;  /* 0x000000051a1b7211 */ /* 0x000fe400030f0eff */
[----:B------:R-:W-:Y:S01]  /*27530*/  SEL R26, R47, R24, !P1 ;  /* 0x000000182f1a7207 */ /* 0x000fe20004800000 */
[----:B------:R2:W-:Y:S01]  /*27540*/  STL [R1+0x8e8], R25 ;  /* 0x0008e81901007387 */ /* 0x0005e20000100800 */
[----:B------:R-:W-:-:S02]  /*27550*/  @P0 IMAD.MOV.U32 R24, RZ, RZ, R25 ;  /* 0x000000ffff180224 */ /* 0x000fc400078e0019 */
[----:B------:R-:W-:Y:S02]  /*27560*/  @!P3 IMAD.IADD R0, R0, 0x1, -R9 ;  /* 0x000000010000b824 */ /* 0x000fe400078e0a09 */
[----:B-1----:R-:W-:Y:S02]  /*27570*/  IMAD R26, R26, UR4, RZ ;  /* 0x000000041a1a7c24 */ /* 0x002fe4000f8e02ff */
[----:B--2---:R-:W-:Y:S02]  /*27580*/  @P0 IMAD.MOV.U32 R25, RZ, RZ, R27 ;  /* 0x000000ffff190224 */ /* 0x004fe400078e001b */
[--C-:B------:R-:W-:Y:S02]  /*27590*/  @!P2 IMAD.IADD R6, R6, 0x1, -R9.reuse ;  /* 0x000000010606a824 */ /* 0x100fe400078e0a09 */
[----:B------:R-:W-:Y:S01]  /*275a0*/  @!P5 IMAD.IADD R3, R3, 0x1, -R9 ;  /* 0x000000010303d824 */ /* 0x000fe200078e0a09 */
[----:B------:R1:W2:Y:S01]  /*275b0*/  @P0 LDG.E.U8 R53, desc[UR20][R24.64] ;  /* 0x0000001418350981 */ /* 0x0002a2000c1e1100 */
[----:B------:R-:W-:Y:S01]  /*275c0*/  ISETP.GE.AND P6, PT, R2, RZ, PT ;  /* 0x000000ff0200720c */ /* 0x000fe20003fc6270 */
[----:B------:R-:W0:Y:S02]  /*275d0*/  LDCU UR4, c[0x0][0x3b0] ;  /* 0x00007600ff0477ac */ /* 0x000e240008000800 */
[----:B------:R-:W2:Y:S01]  /*275e0*/  LDL.LU R2, [R1+0x21c] ;  /* 0x00021c0001027983 */ /* 0x000ea20000300800 */
[----:B-1----:R-:W-:Y:S01]  /*275f0*/  IMAD.MOV.U32 R25, RZ, RZ, R0 ;  /* 0x000000ffff197224 */ /* 0x002fe200078e0000 */
[----:B------:R-:W-:Y:S01]  /*27600*/  IADD3 R0, P5, PT, R26, R8, RZ ;  /* 0x000000081a007210 */ /* 0x000fe20007fbe0ff */
[----:B------:R-:W-:-:S03]  /*27610*/  IMAD.MOV.U32 R24, RZ, RZ, R6 ;  /* 0x000000ffff187224 */ /* 0x000fc600078e0006 */
[----:B------:R-:W-:Y:S01]  /*27620*/  LEA.HI.X.SX32 R6, R26, R5, 0x1, P5 ;  /* 0x000000051a067211 */ /* 0x000fe200028f0eff */
[----:B------:R1:W-:Y:S01]  /*27630*/  STL [R1+0x8e4], R27 ;  /* 0x0008e41b01007387 */ /* 0x0003e20000100800 */
[----:B------:R-:W-:Y:S01]  /*27640*/  @P0 IMAD.MOV.U32 R26, RZ, RZ, R0 ;  /* 0x000000ffff1a0224 */ /* 0x000fe200078e0000 */
[----:B------:R-:W-:Y:S02]  /*27650*/  ISETP.GE.AND P2, PT, R11, RZ, PT ;  /* 0x000000ff0b00720c */ /* 0x000fe40003f46270 */
[----:B------:R-:W3:Y:S01]  /*27660*/  LDL R11, [R1+0x1650] ;  /* 0x00165000010b7983 */ /* 0x000ee20000100800 */
[----:B-1----:R-:W-:-:S03]  /*27670*/  @P0 IMAD.MOV.U32 R27, RZ, RZ, R6 ;  /* 0x000000ffff1b0224 */ /* 0x002fc600078e0006 */
[----:B------:R1:W-:Y:S04]  /*27680*/  STL [R1+0x8f0], R0 ;  /* 0x0008f00001007387 */ /* 0x0003e80000100800 */
[----:B------:R0:W-:Y:S04]  /*27690*/  STL [R1+0x8ec], R6 ;  /* 0x0008ec0601007387 */ /* 0x0001e80000100800 */
[----:B------:R0:W3:Y:S04]  /*276a0*/  @P0 LDG.E.U8 R52, desc[UR20][R26.64] ;  /* 0x000000141a340981 */ /* 0x0000e8000c1e1100 */
[----:B-1----:R-:W3:Y:S04]  /*276b0*/  LDL R0, [R1+0x1594] ;  /* 0x0015940001007983 */ /* 0x002ee80000100800 */
[----:B------:R-:W3:Y:S01]  /*276c0*/  LDL R26, [R1+0x15ac] ;  /* 0x0015ac00011a7983 */ /* 0x000ee20000100800 */
[C---:B------:R-:W-:Y:S01]  /*276d0*/  ISETP.GT.U32.AND P3, PT, R9.reuse, R7, PT ;  /* 0x000000070900720c */ /* 0x040fe20003f64070 */
[----:B------:R-:W-:Y:S01]  /*276e0*/  @!P6 IMAD.MOV R25, RZ, RZ, -R25 ;  /* 0x000000ffff19e224 */ /* 0x000fe200078e0a19 */
[----:B------:R-:W-:Y:S01]  /*276f0*/  ISETP.GT.U32.AND P6, PT, R9, R3, PT ;  /* 0x000000030900720c */ /* 0x000fe20003fc4070 */
[----:B------:R-:W-:-:S03]  /*27700*/  @!P2 IMAD.MOV R24, RZ, RZ, -R24 ;  /* 0x000000ffff18a224 */ /* 0x000fc600078e0a18 */
[C---:B------:R-:W-:Y:S02]  /*27710*/  SEL R25, R47.reuse, R25, !P1 ;  /* 0x000000192f197207 */ /* 0x040fe40004800000 */
[----:B------:R-:W-:-:S05]  /*27720*/  SEL R24, R47, R24, !P1 ;  /* 0x000000182f187207 */ /* 0x000fca0004800000 */
[----:B------:R-:W-:Y:S02]  /*27730*/  @!P3 IMAD.IADD R7, R7, 0x1, -R9 ;  /* 0x000000010707b824 */ /* 0x000fe400078e0a09 */
[----:B------:R-:W-:Y:S01]  /*27740*/  IMAD R25, R25, UR5, RZ ;  /* 0x0000000519197c24 */ /* 0x000fe2000f8e02ff */
[----:B------:R-:W-:Y:S01]  /*27750*/  PRMT R51, RZ, 0x7610, R51 ;  /* 0x00007610ff337816 */ /* 0x000fe20000000033 */
[----:B0-----:R-:W-:Y:S01]  /*27760*/  IMAD R24, R24, UR4, RZ ;  /* 0x0000000418187c24 */ /* 0x001fe2000f8e02ff */
[----:B------:R-:W-:Y:S01]  /*27770*/  ISETP.GT.U32.AND P5, PT, R9, R7, PT ;  /* 0x000000070900720c */ /* 0x000fe20003fa4070 */
[--C-:B------:R-:W-:Y:S01]  /*27780*/  @!P6 IMAD.IADD R3, R3, 0x1, -R9.reuse ;  /* 0x000000010303e824 */ /* 0x100fe200078e0a09 */
[C---:B------:R-:W-:Y:S01]  /*27790*/  IADD3 R6, P6, PT, R25.reuse, R8, RZ ;  /* 0x0000000819067210 */ /* 0x040fe20007fde0ff */
[----:B------:R-:W0:Y:S03]  /*277a0*/  LDCU UR4, c[0x0][0x3b0] ;  /* 0x00007600ff0477ac */ /* 0x000e260008000800 */
[----:B------:R-:W-:Y:S01]  /*277b0*/  LEA.HI.X.SX32 R25, R25, R5, 0x1, P6 ;  /* 0x0000000519197211 */ /* 0x000fe200030f0eff */
[----:B------:R1:W-:Y:S01]  /*277c0*/  STL [R1+0x918], R6 ;  /* 0x0009180601007387 */ /* 0x0003e20000100800 */
[----:B------:R-:W-:Y:S01]  /*277d0*/  PRMT R50, RZ, 0x7610, R50 ;  /* 0x00007610ff327816 */ /* 0x000fe20000000032 */
[----:B------:R-:W0:Y:S04]  /*277e0*/  LDCU UR5, c[0x0][0x3b0] ;  /* 0x00007600ff0577ac */ /* 0x000e280008000800 */
[----:B------:R-:W-:Y:S01]  /*277f0*/  @!P5 IMAD.IADD R7, R7, 0x1, -R9 ;  /* 0x000000010707d824 */ /* 0x000fe200078e0a09 */
[----:B----4-:R-:W-:-:S13]  /*27800*/  ISETP.GT.U32.AND P3, PT, R9, R4, PT ;  /* 0x000000040900720c */ /* 0x010fda0003f64070 */
[--C-:B------:R-:W-:Y:S01]  /*27810*/  @!P3 IMAD.IADD R4, R4, 0x1, -R9.reuse ;  /* 0x000000010404b824 */ /* 0x100fe200078e0a09 */
[----:B------:R-:W-:Y:S02]  /*27820*/  IADD3 R93, P3, PT, R24, R8, RZ ;  /* 0x00000008185d7210 */ /* 0x000fe40007f7e0ff */
[----:B--2---:R-:W-:Y:S02]  /*27830*/  ISETP.GT.U32.AND P2, PT, R9, R2, PT ;  /* 0x000000020900720c */ /* 0x004fe40003f44070 */
[----:B---3--:R-:W-:Y:S02]  /*27840*/  ISETP.GE.AND P6, PT, R11, RZ, PT ;  /* 0x000000ff0b00720c */ /* 0x008fe40003fc6270 */
[----:B------:R-:W2:Y:S04]  /*27850*/  LDL.LU R11, [R1+0x1728] ;  /* 0x00172800010b7983 */ /* 0x000ea80000300800 */
[----:B------:R-:W-:Y:S04]  /*27860*/  STL [R1+0x920], R93 ;  /* 0x0009205d01007387 */ /* 0x000fe80000100800 */
[----:B------:R3:W-:Y:S01]  /*27870*/  STL [R1+0x914], R25 ;  /* 0x0009141901007387 */ /* 0x0007e20000100800 */
[----:B------:R-:W-:Y:S01]  /*27880*/  @!P2 IMAD.IADD R2, R2, 0x1, -R9 ;  /* 0x000000010202a824 */ /* 0x000fe200078e0a09 */
[----:B------:R-:W-:-:S02]  /*27890*/  ISETP.GE.AND P5, PT, R26, RZ, PT ;  /* 0x000000ff1a00720c */ /* 0x000fc40003fa6270 */
[----:B------:R-:W-:Y:S01]  /*278a0*/  LEA.HI.X.SX32 R26, R24, R5, 0x1, P3 ;  /* 0x00000005181a7211 */ /* 0x000fe200018f0eff */
[----:B------:R-:W-:Y:S02]  /*278b0*/  @P0 IMAD.MOV.U32 R24, RZ, RZ, R6 ;  /* 0x000000ffff180224 */ /* 0x000fe400078e0006 */
[----:B-1----:R-:W4:Y:S01]  /*278c0*/  LDL R6, [R1+0x15d4] ;  /* 0x0015d40001067983 */ /* 0x002f220000100800 */
[----:B------:R-:W-:-:S03]  /*278d0*/  ISETP.GE.AND P2, PT, R0, RZ, PT ;  /* 0x000000ff0000720c */ /* 0x000fc60003f46270 */
[----:B------:R1:W-:Y:S04]  /*278e0*/  STL [R1+0x91c], R26 ;  /* 0x00091c1a01007387 */ /* 0x0003e80000100800 */
[----:B------:R-:W4:Y:S01]  /*278f0*/  LDL R0, [R1+0x1344] ;  /* 0x0013440001007983 */ /* 0x000f220000100800 */
[----:B------:R-:W-:-:S03]  /*27900*/  ISETP.GT.U32.AND P3, PT, R9, R4, PT ;  /* 0x000000040900720c */ /* 0x000fc60003f64070 */
[----:B------:R0:W4:Y:S02]  /*27910*/  @P0 LDG.E.U8 R51, desc[UR20][R24.64] ;  /* 0x0000001418330981 */ /* 0x000124000c1e1100 */
[----:B0-----:R-:W-:Y:S02]  /*27920*/  @P0 IMAD.MOV.U32 R24, RZ, RZ, R93 ;  /* 0x000000ffff180224 */ /* 0x001fe400078e005d */
[----:B---3--:R-:W-:-:S05]  /*27930*/  @P0 IMAD.MOV.U32 R25, RZ, RZ, R26 ;  /* 0x000000ffff190224 */ /* 0x008fca00078e001a */
[----:B------:R0:W3:Y:S01]  /*27940*/  @P0 LDG.E.U8 R50, desc[UR20][R24.64] ;  /* 0x0000001418320981 */ /* 0x0000e2000c1e1100 */
[----:B------:R-:W-:Y:S02]  /*27950*/  @!P3 IMAD.IADD R4, R4, 0x1, -R9 ;  /* 0x000000010404b824 */ /* 0x000fe400078e0a09 */
[----:B0-----:R-:W-:Y:S02]  /*27960*/  IMAD.MOV.U32 R25, RZ, RZ, R3 ;  /* 0x000000ffff197224 */ /* 0x001fe400078e0003 */
[----:B------:R-:W-:Y:S02]  /*27970*/  IMAD.MOV.U32 R24, RZ, RZ, R7 ;  /* 0x000000ffff187224 */ /* 0x000fe400078e0007 */
[----:B------:R-:W-:Y:S02]  /*27980*/  @!P6 IMAD.MOV R25, RZ, RZ, -R25 ;  /* 0x000000ffff19e224 */ /* 0x000fe400078e0a19 */
[----:B------:R-:W-:-:S03]  /*27990*/  @!P5 IMAD.MOV R24, RZ, RZ, -R24 ;  /* 0x000000ffff18d224 */ /* 0x000fc600078e0a18 */
[C---:B-1----:R-:W-:Y:S02]  /*279a0*/  SEL R26, R47.reuse, R25, !P1 ;  /* 0x000000192f1a7207 */ /* 0x042fe40004800000 */
[----:B------:R-:W-:Y:S01]  /*279b0*/  SEL R25, R47, R24, !P1 ;  /* 0x000000182f197207 */ /* 0x000fe20004800000 */
[----:B------:R-:W-:Y:S02]  /*279c0*/  IMAD.MOV.U32 R24, RZ, RZ, R4 ;  /* 0x000000ffff187224 */ /* 0x000fe400078e0004 */
[----:B------:R-:W3:Y:S01]  /*279d0*/  LDL R4, [R1+0x1340] ;  /* 0x0013400001047983 */ /* 0x000ee20000100800 */
[C---:B------:R-:W-:Y:S01]  /*279e0*/  ISETP.GT.U32.AND P6, PT, R9.reuse, R2, PT ;  /* 0x000000020900720c */ /* 0x040fe20003fc4070 */
[----:B------:R-:W-:Y:S01]  /*279f0*/  IMAD R26, R26, UR6, RZ ;  /* 0x000000061a1a7c24 */ /* 0x000fe2000f8e02ff */
[----:B------:R-:W-:Y:S01]  /*27a00*/  ISETP.GT.U32.AND P3, PT, R9, R12, PT ;  /* 0x0000000c0900720c */ /* 0x000fe20003f64070 */
[----:B------:R-:W-:Y:S01]  /*27a10*/  IMAD R25, R25, UR4, RZ ;  /* 0x0000000419197c24 */ /* 0x000fe2000f8e02ff */
[----:B------:R-:W-:Y:S01]  /*27a20*/  PRMT R49, RZ, 0x7610, R49 ;  /* 0x00007610ff317816 */ /* 0x000fe20000000031 */
[----:B------:R-:W-:Y:S01]  /*27a30*/  @!P2 IMAD.MOV R24, RZ, RZ, -R24 ;  /* 0x000000ffff18a224 */ /* 0x000fe200078e0a18 */
[CC--:B------:R-:W-:Y:S01]  /*27a40*/  IADD3 R7, P2, PT, R26.reuse, R8.reuse, RZ ;  /* 0x000000081a077210 */ /* 0x0c0fe20007f5e0ff */
[----:B------:R-:W0:Y:S03]  /*27a50*/  LDCU UR4, c[0x0][0x3b0] ;  /* 0x00007600ff0477ac */ /* 0x000e260008000800 */
[----:B------:R-:W-:Y:S01]  /*27a60*/  LEA.HI.X.SX32 R93, R26, R5, 0x1, P2 ;  /* 0x000000051a5d7211 */ /* 0x000fe200010f0eff */
[----:B------:R-:W1:Y:S02]  /*27a70*/  LDCU UR6, c[0x0][0x3b0] ;  /* 0x00007600ff0677ac */ /* 0x000e640008000800 */
[----:B------:R-:W-:Y:S01]  /*27a80*/  @!P6 IMAD.IADD R2, R2, 0x1, -R9 ;  /* 0x000000010202e824 */ /* 0x000fe200078e0a09 */
[----:B------:R-:W-:-:S02]  /*27a90*/  IADD3 R3, P6, PT, R25, R8, RZ ;  /* 0x0000000819037210 */ /* 0x000fc40007fde0ff */
[----:B------:R-:W-:Y:S01]  /*27aa0*/  SEL R26, R47, R24, !P1 ;  /* 0x000000182f1a7207 */ /* 0x000fe20004800000 */
[----:B------:R-:W-:Y:S01]  /*27ab0*/  @P0 IMAD.MOV.U32 R24, RZ, RZ, R7 ;  /* 0x000000ffff180224 */ /* 0x000fe200078e0007 */
[----:B------:R0:W-:Y:S01]  /*27ac0*/  STL [R1+0x928], R7 ;  /* 0x0009280701007387 */ /* 0x0001e20000100800 */
[----:B------:R-:W-:-:S03]  /*27ad0*/  PRMT R48, RZ, 0x7610, R48 ;  /* 0x00007610ff307816 */ /* 0x000fc60000000030 */
[----:B------:R-:W-:Y:S01]  /*27ae0*/  STL [R1+0x930], R3 ;  /* 0x0009300301007387 */ /* 0x000fe20000100800 */
[----:B------:R-:W-:Y:S01]  /*27af0*/  IMAD R26, R26, UR5, RZ ;  /* 0x000000051a1a7c24 */ /* 0x000fe2000f8e02ff */
[----:B------:R-:W0:Y:S02]  /*27b00*/  LDCU UR5, c[0x0][0x3b0] ;  /* 0x00007600ff0577ac */ /* 0x000e240008000800 */
[----:B------:R-:W-:Y:S01]  /*27b10*/  STL [R1+0x924], R93 ;  /* 0x0009245d01007387 */ /* 0x000fe20000100800 */
[----:B------:R-:W-:Y:S01]  /*27b20*/  @!P3 IMAD.IADD R12, R12, 0x1, -R9 ;  /* 0x000000010c0cb824 */ /* 0x000fe200078e0a09 */
[----:B--2---:R-:W-:Y:S02]  /*27b30*/  ISETP.GT.U32.AND P5, PT, R9, R11, PT ;  /* 0x0000000b0900720c */ /* 0x004fe40003fa4070 */
[----:B----4-:R-:W-:Y:S02]  /*27b40*/  ISETP.GE.AND P2, PT, R6, RZ, PT ;  /* 0x000000ff0600720c */ /* 0x010fe40003f46270 */
[----:B------:R-:W-:Y:S01]  /*27b50*/  LEA.HI.X.SX32 R6, R25, R5, 0x1, P6 ;  /* 0x0000000519067211 */ /* 0x000fe200030f0eff */
[----:B------:R-:W-:-:S04]  /*27b60*/  @P0 IMAD.MOV.U32 R25, RZ, RZ, R93 ;  /* 0x000000ffff190224 */ /* 0x000fc800078e005d */
[----:B------:R-:W-:Y:S01]  /*27b70*/  STL [R1+0x92c], R6 ;  /* 0x00092c0601007387 */ /* 0x000fe20000100800 */
[----:B------:R-:W-:-:S03]  /*27b80*/  ISETP.GE.AND P3, PT, R0, RZ, PT ;  /* 0x000000ff0000720c */ /* 0x000fc60003f66270 */
[----:B------:R2:W4:Y:S04]  /*27b90*/  @P0 LDG.E.U8 R49, desc[UR20][R24.64] ;  /* 0x0000001418310981 */ /* 0x000528000c1e1100 */
[----:B0-----:R-:W4:Y:S01]  /*27ba0*/  LDL R7, [R1+0x1350] ;  /* 0x0013500001077983 */ /* 0x001f220000100800 */
[----:B------:R-:W-:Y:S01]  /*27bb0*/  IADD3 R0, P6, PT, R26, R8, RZ ;  /* 0x000000081a007210 */ /* 0x000fe20007fde0ff */
[----:B--2---:R-:W-:Y:S02]  /*27bc0*/  @P0 IMAD.MOV.U32 R24, RZ, RZ, R3 ;  /* 0x000000ffff180224 */ /* 0x004fe400078e0003 */
[----:B------:R-:W-:-:S05]  /*27bd0*/  @P0 IMAD.MOV.U32 R25, RZ, RZ, R6 ;  /* 0x000000ffff190224 */ /* 0x000fca00078e0006 */
[----:B------:R0:W2:Y:S04]  /*27be0*/  @P0 LDG.E.U8 R48, desc[UR20][R24.64] ;  /* 0x0000001418300981 */ /* 0x0000a8000c1e1100 */
[----:B------:R-:W-:Y:S01]  /*27bf0*/  STL [R1+0x958], R0 ;  /* 0x0009580001007387 */ /* 0x000fe20000100800 */
[----:B0-----:R-:W-:Y:S01]  /*27c00*/  IMAD.MOV.U32 R24, RZ, RZ, R2 ;  /* 0x000000ffff187224 */ /* 0x001fe200078e0002 */
[----:B------:R-:W-:-:S05]  /*27c10*/  LEA.HI.X.SX32 R2, R26, R5, 0x1, P6 ;  /* 0x000000051a027211 */ /* 0x000fca00030f0eff */
[----:B------:R0:W-:Y:S01]  /*27c20*/  STL [R1+0x954], R2 ;  /* 0x0009540201007387 */ /* 0x0001e20000100800 */
[----:B------:R-:W-:-:S03]  /*27c30*/  @P0 IMAD.MOV.U32 R25, RZ, RZ, R2 ;  /* 0x000000ffff190224 */ /* 0x000fc600078e0002 */
[----:B0-----:R-:W2:Y:S01]  /*27c40*/  LDL R2, [R1+0x1354] ;  /* 0x0013540001027983 */ /* 0x001ea20000100800 */
[----:B------:R-:W-:Y:S02]  /*27c50*/  @!P5 IMAD.IADD R11, R11, 0x1, -R9 ;  /* 0x000000010b0bd824 */ /* 0x000fe400078e0a09 */
[----:B------:R-:W-:-:S03]  /*27c60*/  @!P2 IMAD.MOV R24, RZ, RZ, -R24 ;  /* 0x000000ffff18a224 */ /* 0x000fc600078e0a18 */
[----:B------:R-:W-:Y:S02]  /*27c70*/  ISETP.GT.U32.AND P5, PT, R9, R11, PT ;  /* 0x0000000b0900720c */ /* 0x000fe40003fa4070 */
[----:B------:R-:W-:-:S05]  /*27c80*/  SEL R24, R47, R24, !P1 ;  /* 0x000000182f187207 */ /* 0x000fca0004800000 */
[----:B------:R-:W-:Y:S01]  /*27c90*/  IMAD R26, R24, UR7, RZ ;  /* 0x00000007181a7c24 */ /* 0x000fe2000f8e02ff */
[C---:B------:R-:W-:Y:S01]  /*27ca0*/  ISETP.GT.U32.AND P2, PT, R9.reuse, R12, PT ;  /* 0x0000000c0900720c */ /* 0x040fe20003f44070 */
[----:B------:R-:W-:Y:S01]  /*27cb0*/  @P0 IMAD.MOV.U32 R24, RZ, RZ, R0 ;  /* 0x000000ffff180224 */ /* 0x000fe200078e0000 */
[----:B------:R-:W-:Y:S01]  /*27cc0*/  ISETP.GT.U32.AND P6, PT, R9, R13, PT ;  /* 0x0000000d0900720c */ /* 0x000fe20003fc4070 */
[----:B------:R-:W-:Y:S01]  /*27cd0*/  IMAD.HI.U32 R42, R10, R22, RZ ;  /* 0x000000160a2a7227 */ /* 0x000fe200078e00ff */
[----:B------:R-:W-:Y:S01]  /*27ce0*/  PRMT R46, RZ, 0x7610, R46 ;  /* 0x00007610ff2e7816 */ /* 0x000fe2000000002e */
[----:B------:R-:W0:Y:S02]  /*27cf0*/  LDCU UR7, c[0x0][0x3b0] ;  /* 0x00007600ff0777ac */ /* 0x000e240008000800 */
[----:B------:R-:W-:-:S03]  /*27d00*/  @!P5 IMAD.IADD R11, R11, 0x1, -R9 ;  /* 0x000000010b0bd824 */ /* 0x000fc600078e0a09 */
[----:B------:R0:W2:Y:S01]  /*27d10*/  @P0 LDG.E.U8 R46, desc[UR20][R24.64] ;  /* 0x00000014182e0981 */ /* 0x0000a2000c1e1100 */
[----:B------:R-:W-:Y:S01]  /*27d20*/  @!P3 IMAD.MOV R11, RZ, RZ, -R11 ;  /* 0x000000ffff0bb224 */ /* 0x000fe200078e0a0b */
[----:B------:R-:W-:-:S04]  /*27d30*/  IADD3 R0, P3, PT, R26, R8, RZ ;  /* 0x000000081a007210 */ /* 0x000fc80007f7e0ff */
[----:B------:R-:W-:Y:S01]  /*27d40*/  LEA.HI.X.SX32 R3, R26, R5, 0x1, P3 ;  /* 0x000000051a037211 */ /* 0x000fe200018f0eff */
[----:B------:R0:W-:Y:S01]  /*27d50*/  STL [R1+0x960], R0 ;  /* 0x0009600001007387 */ /* 0x0001e20000100800 */
[----:B---3--:R-:W-:-:S03]  /*27d60*/  ISETP.GE.AND P5, PT, R4, RZ, PT ;  /* 0x000000ff0400720c */ /* 0x008fc60003fa6270 */
[----:B------:R3:W-:Y:S04]  /*27d70*/  STL [R1+0x95c], R3 ;  /* 0x00095c0301007387 */ /* 0x0007e80000100800 */
[----:B------:R-:W2:Y:S01]  /*27d80*/  LDL R4, [R1+0x1348] ;  /* 0x0013480001047983 */ /* 0x000ea20000100800 */
[----:B------:R-:W-:Y:S01]  /*27d90*/  SEL R11, R47, R11, !P1 ;  /* 0x0000000b2f0b7207 */ /* 0x000fe20004800000 */
[--C-:B------:R-:W-:Y:S02]  /*27da0*/  @!P2 IMAD.IADD R12, R12, 0x1, -R9.reuse ;  /* 0x000000010c0ca824 */ /* 0x100fe400078e0a09 */
[----:B------:R-:W-:Y:S02]  /*27db0*/  @!P6 IMAD.IADD R13, R13, 0x1, -R9 ;  /* 0x000000010d0de824 */ /* 0x000fe400078e0a09 */
[----:B------:R-:W-:-:S02]  /*27dc0*/  IMAD R11, R11, UR4, RZ ;  /* 0x000000040b0b7c24 */ /* 0x000fc4000f8e02ff */
[----:B0-----:R-:W-:Y:S02]  /*27dd0*/  @P0 IMAD.MOV.U32 R24, RZ, RZ, R0 ;  /* 0x000000ffff180224 */ /* 0x001fe400078e0000 */
[----:B------:R-:W-:Y:S01]  /*27de0*/  @!P5 IMAD.MOV R12, RZ, RZ, -R12 ;  /* 0x000000ffff0cd224 */ /* 0x000fe200078e0a0c */
[----:B------:R-:W-:Y:S01]  /*27df0*/  IADD3 R0, P6, PT, R11, R8, RZ ;  /* 0x000000080b007210 */ /* 0x000fe20007fde0ff */
[----:B------:R-:W-:Y:S01]  /*27e00*/  @P0 IMAD.MOV.U32 R25, RZ, RZ, R3 ;  /* 0x000000ffff190224 */ /* 0x000fe200078e0003 */
[C---:B------:R-:W-:Y:S01]  /*27e10*/  ISETP.GT.U32.AND P5, PT, R9.reuse, R15, PT ;  /* 0x0000000f0900720c */ /* 0x040fe20003fa4070 */
[----:B------:R-:W0:Y:S01]  /*27e20*/  LDCU UR4, c[0x0][0x3b0] ;  /* 0x00007600ff0477ac */ /* 0x000e220008000800 */
[----:B------:R-:W-:Y:S02]  /*27e30*/  ISETP.GT.U32.AND P3, PT, R9, R13, PT ;  /* 0x0000000d0900720c */ /* 0x000fe40003f64070 */
[----:B---3--:R-:W-:Y:S02]  /*27e40*/  LEA.HI.X.SX32 R3, R11, R5, 0x1, P6 ;  /* 0x000000050b037211 */ /* 0x008fe400030f0eff */
[----:B------:R-:W-:-:S02]  /*27e50*/  SEL R12, R47, R12, !P1 ;  /* 0x0000000c2f0c7207 */ /* 0x000fc40004800000 */
[----:B------:R-:W-:-:S03]  /*27e60*/  PRMT R45, RZ, 0x7610, R45 ;  /* 0x00007610ff2d7816 */ /* 0x000fc6000000002d */
[----:B------:R-:W-:Y:S01]  /*27e70*/  IMAD R12, R12, UR5, RZ ;  /* 0x000000050c0c7c24 */ /* 0x000fe2000f8e02ff */
[----:B------:R3:W-:Y:S01]  /*27e80*/  STL [R1+0x968], R0 ;  /* 0x0009680001007387 */ /* 0x0007e20000100800 */
[--C-:B------:R-:W-:Y:S01]  /*27e90*/  @!P5 IMAD.IADD R15, R15, 0x1, -R9.reuse ;  /* 0x000000010f0fd824 */ /* 0x100fe200078e0a09 */
[----:B------:R-:W-:Y:S01]  /*27ea0*/  ISETP.GT.U32.AND P2, PT, R9, R14, PT ;  /* 0x0000000e0900720c */ /* 0x000fe20003f44070 */
[----:B------:R-:W-:Y:S01]  /*27eb0*/  @!P3 IMAD.IADD R13, R13, 0x1, -R9 ;  /* 0x000000010d0db824 */ /* 0x000fe200078e0a09 */
[----:B------:R0:W2:Y:S01]  /*27ec0*/  @P0 LDG.E.U8 R45, desc[UR20][R24.64] ;  /* 0x00000014182d0981 */ /* 0x0000a2000c1e1100 */
[----:B------:R-:W1:Y:S03]  /*27ed0*/  LDCU UR5, c[0x0][0x3b0] ;  /* 0x00007600ff0577ac */ /* 0x000e660008000800 */
[----:B------:R1:W-:Y:S01]  /*27ee0*/  STL [R1+0x964], R3 ;  /* 0x0009640301007387 */ /* 0x0003e20000100800 */
[----:B0-----:R-:W-:Y:S01]  /*27ef0*/  @P0 IMAD.MOV.U32 R24, RZ, RZ, R0 ;  /* 0x000000ffff180224 */ /* 0x001fe200078e0000 */
[----:B---3--:R-:W-:-:S05]  /*27f00*/  IADD3 R0, P5, PT, R12, R8, RZ ;  /* 0x000000080c007210 */ /* 0x008fca0007fbe0ff */
[----:B------:R0:W-:Y:S01]  /*27f10*/  STL [R1+0x970], R0 ;  /* 0x0009700001007387 */ /* 0x0001e20000100800 */
[----:B------:R-:W-:-:S05]  /*27f20*/  @!P2 IMAD.IADD R14, R14, 0x1, -R9 ;  /* 0x000000010e0ea824 */ /* 0x000fca00078e0a09 */
[----:B------:R-:W-:Y:S01]  /*27f30*/  ISETP.GT.U32.AND P2, PT, R9, R14, PT ;  /* 0x0000000e0900720c */ /* 0x000fe20003f44070 */
[----:B------:R-:W-:Y:S01]  /*27f40*/  @P0 IMAD.MOV.U32 R25, RZ, RZ, R3 ;  /* 0x000000ffff190224 */ /* 0x000fe200078e0003 */
[----:B-1----:R-:W-:-:S11]  /*27f50*/  LEA.HI.X.SX32 R3, R12, R5, 0x1, P5 ;  /* 0x000000050c037211 */ /* 0x002fd600028f0eff */
[----:B------:R-:W-:Y:S01]  /*27f60*/  @!P2 IMAD.IADD R14, R14, 0x1, -R9 ;  /* 0x000000010e0ea824 */ /* 0x000fe200078e0a09 */
[----:B----4-:R-:W-:-:S13]  /*27f70*/  ISETP.GE.AND P6, PT, R7, RZ, PT ;  /* 0x000000ff0700720c */ /* 0x010fda0003fc6270 */
[----:B------:R-:W-:Y:S01]  /*27f80*/  @!P6 IMAD.MOV R13, RZ, RZ, -R13 ;  /* 0x000000ffff0de224 */ /* 0x000fe200078e0a0d */
[----:B--2---:R-:W-:Y:S02]  /*27f90*/  ISETP.GE.AND P6, PT, R2, RZ, PT ;  /* 0x000000ff0200720c */ /* 0x004fe40003fc6270 */
[----:B------:R-:W2:Y:S04]  /*27fa0*/  LDL R2, [R1+0x134c] ;  /* 0x00134c0001027983 */ /* 0x000ea80000100800 */
[----:B------:R1:W-:Y:S01]  /*27fb0*/  STL [R1+0x96c], R3 ;  /* 0x00096c0301007387 */ /* 0x0003e20000100800 */
[----:B------:R-:W-:-:S03]  /*27fc0*/  ISETP.GE.AND P2, PT, R4, RZ, PT ;  /* 0x000000ff0400720c */ /* 0x000fc60003f46270 */
[----:B------:R-:W3:Y:S01]  /*27fd0*/  LDL R4, [R1+0x1360] ;  /* 0x0013600001047983 */ /* 0x000ee20000100800 */
[C---:B------:R-:W-:Y:S02]  /*27fe0*/  ISETP.GT.U32.AND P3, PT, R9.reuse, R15, PT ;  /* 0x0000000f0900720c */ /* 0x040fe40003f64070 */
[----:B------:R-:W-:Y:S01]  /*27ff0*/  ISETP.GT.U32.AND P5, PT, R9, R16, PT ;  /* 0x000000100900720c */ /* 0x000fe20003fa4070 */
[----:B------:R-:W-:Y:S01]  /*28000*/  @!P6 IMAD.MOV R14, RZ, RZ, -R14 ;  /* 0x000000ffff0ee224 */ /* 0x000fe200078e0a0e */
[----:B------:R-:W-:-:S09]  /*28010*/  SEL R11, R47, R13, !P1 ;  /* 0x0000000d2f0b7207 */ /* 0x000fd20004800000 */
[--C-:B------:R-:W-:Y:S01]  /*28020*/  @!P3 IMAD.IADD R15, R15, 0x1, -R9.reuse ;  /* 0x000000010f0fb824 */ /* 0x100fe200078e0a09 */
[----:B------:R-:W-:Y:S01]  /*28030*/  ISETP.GT.U32.AND P3, PT, R9, R17, PT ;  /* 0x000000110900720c */ /* 0x000fe20003f64070 */
[----:B------:R-:W-:Y:S01]  /*28040*/  IMAD R11, R11, UR4, RZ ;  /* 0x000000040b0b7c24 */ /* 0x000fe2000f8e02ff */
[----:B------:R-:W-:Y:S01]  /*28050*/  SEL R14, R47, R14, !P1 ;  /* 0x0000000e2f0e7207 */ /* 0x000fe20004800000 */
[----:B------:R-:W-:Y:S01]  /*28060*/  @!P5 IMAD.IADD R16, R16, 0x1, -R9 ;  /* 0x000000011010d824 */ /* 0x000fe200078e0a09 */
[----:B------:R-:W-:Y:S01]  /*28070*/  PRMT R43, RZ, 0x7610, R43 ;  /* 0x00007610ff2b7816 */ /* 0x000fe2000000002b */
[----:B------:R-:W-:Y:S01]  /*28080*/  @P0 IMAD.MOV.U32 R12, RZ, RZ, R0 ;  /* 0x000000ffff0c0224 */ /* 0x000fe200078e0000 */
[----:B0-----:R-:W-:Y:S01]  /*28090*/  IADD3 R0, P6, PT, R11, R8, RZ ;  /* 0x000000080b007210 */ /* 0x001fe20007fde0ff */
[----:B------:R-:W-:Y:S01]  /*280a0*/  @P0 IMAD.MOV.U32 R13, RZ, RZ, R3 ;  /* 0x000000ffff0d0224 */ /* 0x000fe200078e0003 */
[----:B------:R-:W-:Y:S01]  /*280b0*/  ISETP.GT.U32.AND P5, PT, R9, R16, PT ;  /* 0x000000100900720c */ /* 0x000fe20003fa4070 */
[----:B------:R-:W-:-:S02]  /*280c0*/  IMAD R14, R14, UR5, RZ ;  /* 0x000000050e0e7c24 */ /* 0x000fc4000f8e02ff */
[----:B------:R-:W-:Y:S01]  /*280d0*/  @!P2 IMAD.MOV R15, RZ, RZ, -R15 ;  /* 0x000000ffff0fa224 */ /* 0x000fe200078e0a0f */
[----:B------:R0:W4:Y:S01]  /*280e0*/  @P0 LDG.E.U8 R43, desc[UR20][R12.64] ;  /* 0x000000140c2b0981 */ /* 0x000122000c1e1100 */
[----:B------:R-:W-:Y:S01]  /*280f0*/  @!P3 IMAD.IADD R17, R17, 0x1, -R9 ;  /* 0x000000011111b824 */ /* 0x000fe200078e0a09 */
[----:B-1----:R-:W-:Y:S01]  /*28100*/  LEA.HI.X.SX32 R3, R11, R5, 0x1, P6 ;  /* 0x000000050b037211 */ /* 0x002fe200030f0eff */
[----:B------:R-:W-:Y:S01]  /*28110*/  IMAD.MOV R42, RZ, RZ, -R42 ;  /* 0x000000ffff2a7224 */ /* 0x000fe200078e0a2a */
[----:B------:R1:W-:Y:S01]  /*28120*/  STL [R1+0x998], R0 ;  /* 0x0009980001007387 */ /* 0x0003e20000100800 */
[----:B------:R-:W-:Y:S01]  /*28130*/  SEL R15, R47, R15, !P1 ;  /* 0x0000000f2f0f7207 */ /* 0x000fe20004800000 */
[----:B------:R-:W2:Y:S01]  /*28140*/  LDCU UR4, c[0x0][0x3b0] ;  /* 0x00007600ff0477ac */ /* 0x000ea20008000800 */
[----:B0-----:R-:W-:Y:S01]  /*28150*/  @P0 IMAD.MOV.U32 R12, RZ, RZ, R0 ;  /* 0x000000ffff0c0224 */ /* 0x001fe200078e0000 */
[----:B------:R-:W-:Y:S01]  /*28160*/  PRMT R41, RZ, 0x7610, R41 ;  /* 0x00007610ff297816 */ /* 0x000fe20000000029 */
[----:B------:R-:W-:Y:S01]  /*28170*/  @!P5 IMAD.IADD R16, R16, 0x1, -R9 ;  /* 0x000000011010d824 */ /* 0x000fe200078e0a09 */
[----:B------:R-:W0:Y:S01]  /*28180*/  LDCU UR5, c[0x0][0x3b0] ;  /* 0x00007600ff0577ac */ /* 0x000e220008000800 */
[----:B-1----:R-:W-:Y:S01]  /*28190*/  IADD3 R0, P6, PT, R14, R8, RZ ;  /* 0x000000080e007210 */ /* 0x002fe20007fde0ff */
[----:B------:R-:W-:Y:S01]  /*281a0*/  IMAD R22, R9, R42, R22 ;  /* 0x0000002a09167224 */ /* 0x000fe200078e0216 */
[----:B------:R-:W-:Y:S01]  /*281b0*/  PRMT R42, RZ, 0x7610, R42 ;  /* 0x00007610ff2a7816 */ /* 0x000fe2000000002a */
[----:B------:R-:W-:Y:S01]  /*281c0*/  @P0 IMAD.MOV.U32 R13, RZ, RZ, R3 ;  /* 0x000000ffff0d0224 */ /* 0x000fe200078e0003 */
[----:B------:R-:W-:Y:S01]  /*281d0*/  STL [R1+0x994], R3 ;  /* 0x0009940301007387 */ /* 0x000fe20000100800 */
[----:B------:R-:W-:Y:S01]  /*281e0*/  IMAD R15, R15, UR6, RZ ;  /* 0x000000060f0f7c24 */ /* 0x000fe2000f8e02ff */
[----:B--2---:R-:W-:-:S02]  /*281f0*/  ISETP.GE.AND P3, PT, R2, RZ, PT ;  /* 0x000000ff0200720c */ /* 0x004fc40003f66270 */
[----:B------:R1:W-:Y:S01]  /*28200*/  STL [R1+0x9a0], R0 ;  /* 0x0009a00001007387 */ /* 0x0003e20000100800 */
[----:B------:R-:W-:Y:S01]  /*28210*/  LEA.HI.X.SX32 R2, R14, R5, 0x1, P6 ;  /* 0x000000050e027211 */ /* 0x000fe200030f0eff */
[----:B------:R-:W2:Y:S02]  /*28220*/  LDCU UR6, c[0x0][0x3b0] ;  /* 0x00007600ff0677ac */ /* 0x000ea40008000800 */
[----:B------:R0:W2:Y:S04]  /*28230*/  @P0 LDG.E.U8 R42, desc[UR20][R12.64] ;  /* 0x000000140c2a0981 */ /* 0x0000a8000c1e1100 */
[----:B------:R1:W-:Y:S04]  /*28240*/  STL [R1+0x99c], R2 ;  /* 0x00099c0201007387 */ /* 0x0003e80000100800 */
[----:B------:R-:W2:Y:S01]  /*28250*/  LDL R93, [R1+0x1358] ;  /* 0x00135800015d7983 */ /* 0x000ea20000100800 */
[----:B------:R-:W-:-:S02]  /*28260*/  @!P3 IMAD.MOV R16, RZ, RZ, -R16 ;  /* 0x000000ffff10b224 */ /* 0x000fc400078e0a10 */
[----:B0-----:R-:W-:Y:S01]  /*28270*/  @P0 IMAD.MOV.U32 R12, RZ, RZ, R0 ;  /* 0x000000ffff0c0224 */ /* 0x001fe200078e0000 */
[----:B-1----:R-:W-:Y:S01]  /*28280*/  IADD3 R0, P3, PT, R15, R8, RZ ;  /* 0x000000080f007210 */ /* 0x002fe20007f7e0ff */
[----:B------:R-:W-:-:S04]  /*28290*/  @P0 IMAD.MOV.U32 R13, RZ, RZ, R2 ;  /* 0x000000ffff0d0224 */ /* 0x000fc800078e0002 */
[----:B------:R0:W-:Y:S04]  /*282a0*/  STL [R1+0x9a8], R0 ;  /* 0x0009a80001007387 */ /* 0x0001e80000100800 */
[----:B------:R-:W4:Y:S01]  /*282b0*/  LDL R2, [R1+0x135c] ;  /* 0x00135c0001027983 */ /* 0x000f220000100800 */
[----:B------:R-:W-:Y:S02]  /*282c0*/  LEA.HI.X.SX32 R3, R15, R5, 0x1, P3 ;  /* 0x000000050f037211 */ /* 0x000fe400018f0eff */
[----:B------:R-:W-:Y:S01]  /*282d0*/  ISETP.GT.U32.AND P6, PT, R9, R20, PT ;  /* 0x000000140900720c */ /* 0x000fe20003fc4070 */
[----:B------:R1:W4:Y:S04]  /*282e0*/  @P0 LDG.E.U8 R41, desc[UR20][R12.64] ;  /* 0x000000140c290981 */ /* 0x000328000c1e1100 */
[----:B------:R3:W-:Y:S04]  /*282f0*/  STL [R1+0x9a4], R3 ;  /* 0x0009a40301007387 */ /* 0x0007e80000100800 */
[----:B------:R-:W4:Y:S01]  /*28300*/  LDL R7, [R1+0x1364] ;  /* 0x0013640001077983 */ /* 0x000f220000100800 */
[----:B-1----:R-:W-:-:S03]  /*28310*/  @P0 IMAD.MOV.U32 R12, RZ, RZ, R0 ;  /* 0x000000ffff0c0224 */ /* 0x002fc600078e0000 */
[----:B0-----:R-:W4:Y:S01]  /*28320*/  LDL R0, [R1+0x1368] ;  /* 0x0013680001007983 */ /* 0x001f220000100800 */
[----:B------:R-:W-:Y:S01]  /*28330*/  @!P6 IMAD.IADD R20, R20, 0x1, -R9 ;  /* 0x000000011414e824 */ /* 0x000fe200078e0a09 */
[----:B---3--:R-:W-:Y:S02]  /*28340*/  ISETP.GE.AND P6, PT, R4, RZ, PT ;  /* 0x000000ff0400720c */ /* 0x008fe40003fc6270 */
[----:B------:R-:W3:Y:S01]  /*28350*/  LDL R4, [R1+0x136c] ;  /* 0x00136c0001047983 */ /* 0x000ee20000100800 */
[C---:B------:R-:W-:Y:S02]  /*28360*/  ISETP.GT.U32.AND P2, PT, R9.reuse, R18, PT ;  /* 0x000000120900720c */ /* 0x040fe40003f44070 */
[----:B------:R-:W-:-:S11]  /*28370*/  ISETP.GT.U32.AND P5, PT, R9, R17, PT ;  /* 0x000000110900720c */ /* 0x000fd60003fa4070 */
[--C-:B------:R-:W-:Y:S01]  /*28380*/  @!P2 IMAD.IADD R18, R18, 0x1, -R9.reuse ;  /* 0x000000011212a824 */ /* 0x100fe200078e0a09 */
[----:B------:R-:W-:Y:S01]  /*28390*/  ISETP.GT.U32.AND P2, PT, R9, R19, PT ;  /* 0x000000130900720c */ /* 0x000fe20003f44070 */
[----:B------:R-:W-:-:S03]  /*283a0*/  @!P5 IMAD.IADD R17, R17, 0x1, -R9 ;  /* 0x000000011111d824 */ /* 0x000fc600078e0a09 */
[----:B------:R-:W-:Y:S02]  /*283b0*/  ISETP.GT.U32.AND P5, PT, R9, R18, PT ;  /* 0x000000120900720c */ /* 0x000fe40003fa4070 */
[----:B------:R-:W-:Y:S01]  /*283c0*/  SEL R16, R47, R16, !P1 ;  /* 0x000000102f107207 */ /* 0x000fe20004800000 */
[----:B------:R-:W-:-:S04]  /*283d0*/  @P0 IMAD.MOV.U32 R13, RZ, RZ, R3 ;  /* 0x000000ffff0d0224 */ /* 0x000fc800078e0003 */
[----:B------:R-:W-:Y:S01]  /*283e0*/  IMAD R16, R16, UR4, RZ ;  /* 0x0000000410107c24 */ /* 0x000fe2000f8e02ff */
[----:B------:R-:W-:Y:S01]  /*283f0*/  ISETP.GT.U32.AND P3, PT, R9, R20, PT ;  /* 0x000000140900720c */ /* 0x000fe20003f64070 */
[----:B------:R-:W-:Y:S01]  /*28400*/  @!P2 IMAD.IADD R19, R19, 0x1, -R9 ;  /* 0x000000011313a824 */ /* 0x000fe200078e0a09 */
[----:B------:R-:W-:Y:S01]  /*28410*/  PRMT R40, RZ, 0x7610, R40 ;  /* 0x00007610ff287816 */ /* 0x000fe20000000028 */
[----:B------:R-:W-:Y:S01]  /*28420*/  @!P6 IMAD.MOV R17, RZ, RZ, -R17 ;  /* 0x000000ffff11e224 */ /* 0x000fe200078e0a11 */
[----:B------:R-:W-:Y:S01]  /*28430*/  IADD3 R3, P6, PT, R16, R8, RZ ;  /* 0x0000000810037210 */ /* 0x000fe20007fde0ff */
[----:B------:R-:W-:Y:S01]  /*28440*/  @!P5 IMAD.IADD R18, R18, 0x1, -R9 ;  /* 0x000000011212d824 */ /* 0x000fe200078e0a09 */
[C---:B------:R-:W-:Y:S01]  /*28450*/  ISETP.GT.U32.AND P2, PT, R9.reuse, R19, PT ;  /* 0x000000130900720c */ /* 0x040fe20003f44070 */
[----:B------:R-:W0:Y:S01]  /*28460*/  LDCU UR4, c[0x0][0x3b0] ;  /* 0x00007600ff0477ac */ /* 0x000e220008000800 */
[----:B------:R-:W-:Y:S01]  /*28470*/  ISETP.GT.U32.AND P5, PT, R9, R22, PT ;  /* 0x000000160900720c */ /* 0x000fe20003fa4070 */
[----:B------:R1:W3:Y:S01]  /*28480*/  @P0 LDG.E.U8 R40, desc[UR20][R12.64] ;  /* 0x000000140c280981 */ /* 0x0002e2000c1e1100 */
[----:B------:R-:W-:-:S02]  /*28490*/  LEA.HI.X.SX32 R6, R16, R5, 0x1, P6 ;  /* 0x0000000510067211 */ /* 0x000fc400030f0eff */
[----:B------:R-:W-:Y:S01]  /*284a0*/  SEL R17, R47, R17, !P1 ;  /* 0x000000112f117207 */ /* 0x000fe20004800000 */
[----:B------:R-:W-:-:S04]  /*284b0*/  @!P3 IMAD.IADD R20, R20, 0x1, -R9 ;  /* 0x000000011414b824 */ /* 0x000fc800078e0a09 */
[----:B------:R-:W-:Y:S02]  /*284c0*/  IMAD R17, R17, UR5, RZ ;  /* 0x0000000511117c24 */ /* 0x000fe4000f8e02ff */
[--C-:B------:R-:W-:Y:S01]  /*284d0*/  @!P2 IMAD.IADD R19, R19, 0x1, -R9.reuse ;  /* 0x000000011313a824 */ /* 0x100fe200078e0a09 */
[----:B------:R-:W-:Y:S01]  /*284e0*/  ISETP.GT.U32.AND P3, PT, R9, R21, PT ;  /* 0x000000150900720c */ /* 0x000fe20003f64070 */
[----:B------:R-:W-:Y:S01]  /*284f0*/  @!P5 IMAD.IADD R22, R22, 0x1, -R9 ;  /* 0x000000011616d824 */ /* 0x000fe200078e0a09 */
[----:B------:R0:W-:Y:S01]  /*28500*/  STL [R1+0x9b0], R3 ;  /* 0x0009b00301007387 */ /* 0x0001e20000100800 */
[----:B-1----:R-:W-:Y:S01]  /*28510*/  @P0 IMAD.MOV.U32 R12, RZ, RZ, R3 ;  /* 0x000000ffff0c0224 */ /* 0x002fe200078e0003 */
[----:B------:R-:W-:Y:S01]  /*28520*/  PRMT R39, RZ, 0x7610, R39 ;  /* 0x00007610ff277816 */ /* 0x000fe20000000027 */
[----:B------:R-:W-:Y:S01]  /*28530*/  @P0 IMAD.MOV.U32 R13, RZ, RZ, R6 ;  /* 0x000000ffff0d0224 */ /* 0x000fe200078e0006 */
[----:B------:R-:W1:Y:S07]  /*28540*/  LDCU UR5, c[0x0][0x3b0] ;  /* 0x00007600ff0577ac */ /* 0x000e6e0008000800 */
[----:B------:R-:W-:Y:S01]  /*28550*/  @!P3 IMAD.IADD R21, R21, 0x1, -R9 ;  /* 0x000000011515b824 */ /* 0x000fe200078e0a09 */
[----:B------:R-:W-:Y:S04]  /*28560*/  STL [R1+0x9ac], R6 ;  /* 0x0009ac0601007387 */ /* 0x000fe80000100800 */
[----:B------:R0:W3:Y:S01]  /*28570*/  @P0 LDG.E.U8 R39, desc[UR20][R12.64] ;  /* 0x000000140c270981 */ /* 0x0000e2000c1e1100 */
[----:B--2---:R-:W-:-:S02]  /*28580*/  ISETP.GE.AND P6, PT, R93, RZ, PT ;  /* 0x000000ff5d00720c */ /* 0x004fc40003fc6270 */
[----:B----4-:R-:W-:Y:S02]  /*28590*/  ISETP.GE.AND P2, PT, R2, RZ, PT ;  /* 0x000000ff0200720c */ /* 0x010fe40003f46270 */
[----:B------:R-:W-:-:S09]  /*285a0*/  IADD3 R2, P5, PT, R17, R8, RZ ;  /* 0x0000000811027210 */ /* 0x000fd20007fbe0ff */
[----:B------:R-:W-:Y:S01]  /*285b0*/  @!P6 IMAD.MOV R18, RZ, RZ, -R18 ;  /* 0x000000ffff12e224 */ /* 0x000fe200078e0a12 */
[----:B0-----:R-:W-:Y:S02]  /*285c0*/  LEA.HI.X.SX32 R3, R17, R5, 0x1, P5 ;  /* 0x0000000511037211 */ /* 0x001fe400028f0eff */
[----:B------:R-:W-:Y:S02]  /*285d0*/  ISETP.GT.U32.AND P5, PT, R9, R22, PT ;  /* 0x000000160900720c */ /* 0x000fe40003fa4070 */
[----:B------:R-:W-:Y:S02]  /*285e0*/  SEL R18, R47, R18, !P1 ;  /* 0x000000122f127207 */ /* 0x000fe40004800000 */
[----:B------:R-:W-:-:S03]  /*285f0*/  ISETP.GE.AND P3, PT, R7, RZ, PT ;  /* 0x000000ff0700720c */ /* 0x000fc60003f66270 */
[----:B------:R-:W-:Y:S02]  /*28600*/  IMAD R18, R18, UR6, RZ ;  /* 0x0000000612127c24 */ /* 0x000fe4000f8e02ff */
[----:B------:R-:W-:Y:S01]  /*28610*/  @!P2 IMAD.MOV R20, RZ, RZ, -R20 ;  /* 0x000000ffff14a224 */ /* 0x000fe200078e0a14 */
[----:B------:R-:W-:Y:S01]  /*28620*/  ISETP.GE.AND P2, PT, R0, RZ, PT ;  /* 0x000000ff0000720c */ /* 0x000fe20003f46270 */
[----:B------:R0:W-:Y:S01]  /*28630*/  STL [R1+0x9d8], R2 ;  /* 0x0009d80201007387 */ /* 0x0001e20000100800 */
[----:B------:R-:W-:Y:S01]  /*28640*/  @P0 IMAD.MOV.U32 R12, RZ, RZ, R2 ;  /* 0x000000ffff0c0224 */ /* 0x000fe200078e0002 */
[----:B------:R-:W-:Y:S01]  /*28650*/  ISETP.GT.U32.AND P6, PT, R9, R21, PT ;  /* 0x000000150900720c */ /* 0x000fe20003fc4070 */
[----:B------:R-:W-:Y:S01]  /*28660*/  @!P5 IMAD.IADD R22, R22, 0x1, -R9 ;  /* 0x000000011616d824 */ /* 0x000fe200078e0a09 */
[C---:B------:R-:W-:Y:S01]  /*28670*/  IADD3 R0, P5, PT, R18.reuse, R8, RZ ;  /* 0x0000000812007210 */ /* 0x040fe20007fbe0ff */
[----:B------:R-:W-:Y:S01]  /*28680*/  STL [R1+0x9d4], R3 ;  /* 0x0009d40301007387 */ /* 0x000fe20000100800 */
[----:B------:R-:W-:Y:S01]  /*28690*/  @!P3 IMAD.MOV R19, RZ, RZ, -R19 ;  /* 0x000000ffff13b224 */ /* 0x000fe200078e0a13 */
[----:B------:R-:W-:Y:S01]  /*286a0*/  PRMT R38, RZ, 0x7610, R38 ;  /* 0x00007610ff267816 */ /* 0x000fe20000000026 */
[----:B------:R-:W-:Y:S01]  /*286b0*/  @P0 IMAD.MOV.U32 R13, RZ, RZ, R3 ;  /* 0x000000ffff0d0224 */ /* 0x000fe200078e0003 */
[----:B------:R-:W2:Y:S01]  /*286c0*/  LDCU UR6, c[0x0][0x3b0] ;  /* 0x00007600ff0677ac */ /* 0x000ea20008000800 */
[----:B0-----:R-:W-:Y:S01]  /*286d0*/  LEA.HI.X.SX32 R2, R18, R5, 0x1, P5 ;  /* 0x0000000512027211 */ /* 0x001fe200028f0eff */
[----:B------:R0:W-:Y:S01]  /*286e0*/  STL [R1+0x9e0], R0 ;  /* 0x0009e00001007387 */ /* 0x0001e20000100800 */
[----:B---3--:R-:W-:-:S03]  /*286f0*/  ISETP.GE.AND P3, PT, R4, RZ, PT ;  /* 0x000000ff0400720c */ /* 0x008fc60003f66270 */
[----:B------:R3:W-:Y:S04]  /*28700*/  STL [R1+0x9dc], R2 ;  /* 0x0009dc0201007387 */ /* 0x0007e80000100800 */
[----:B------:R-:W4:Y:S01]  /*28710*/  LDL R4, [R1+0x1370] ;  /* 0x0013700001047983 */ /* 0x000f220000100800 */
[C---:B------:R-:W-:Y:S01]  /*28720*/  SEL R20, R47.reuse, R20, !P1 ;  /* 0x000000142f147207 */ /* 0x040fe20004800000 */
[----:B------:R-:W-:Y:S01]  /*28730*/  @!P2 IMAD.MOV R22, RZ, RZ, -R22 ;  /* 0x000000ffff16a224 */ /* 0x000fe200078e0a16 */
[C---:B------:R-:W-:Y:S01]  /*28740*/  SEL R19, R47.reuse, R19, !P1 ;  /* 0x000000132f137207 */ /* 0x040fe20004800000 */
[----:B------:R0:W4:Y:S02]  /*28750*/  @P0 LDG.E.U8 R38, desc[UR20][R12.64] ;  /* 0x000000140c260981 */ /* 0x000124000c1e1100 */
[----:B------:R-:W-:Y:S01]  /*28760*/  IMAD R20, R20, UR4, RZ ;  /* 0x0000000414147c24 */ /* 0x000fe2000f8e02ff */
[----:B------:R-:W-:Y:S01]  /*28770*/  SEL R22, R47, R22, !P1 ;  /* 0x000000162f167207 */ /* 0x000fe20004800000 */
[----:B------:R-:W-:Y:S01]  /*28780*/  @!P6 IMAD.IADD R21, R21, 0x1, -R9 ;  /* 0x000000011515e824 */ /* 0x000fe200078e0a09 */
[----:B------:R-:W-:Y:S01]  /*28790*/  PRMT R37, RZ, 0x7610, R37 ;  /* 0x00007610ff257816 */ /* 0x000fe20000000025 */
[----:B------:R-:W-:Y:S01]  /*287a0*/  IMAD R19, R19, UR7, RZ ;  /* 0x0000000713137c24 */ /* 0x000fe2000f8e02ff */
[----:B------:R-:W-:Y:S01]  /*287b0*/  PRMT R36, RZ, 0x7610, R36 ;  /* 0x00007610ff247816 */ /* 0x000fe20000000024 */
[----:B0-----:R-:W-:Y:S01]  /*287c0*/  @P0 IMAD.MOV.U32 R12, RZ, RZ, R0 ;  /* 0x000000ffff0c0224 */ /* 0x001fe200078e0000 */
[CC--:B------:R-:W-:Y:S01]  /*287d0*/  IADD3 R0, P2, PT, R20.reuse, R8.reuse, RZ ;  /* 0x0000000814007210 */ /* 0x0c0fe20007f5e0ff */
[----:B------:R-:W-:Y:S01]  /*287e0*/  @P0 IMAD.MOV.U32 R13, RZ, RZ, R2 ;  /* 0x000000ffff0d0224 */ /* 0x000fe200078e0002 */
[----:B------:R-:W-:Y:S01]  /*287f0*/  PRMT R35, RZ, 0x7610, R35 ;  /* 0x00007610ff237816 */ /* 0x000fe20000000023 */
[----:B------:R-:W-:Y:S01]  /*28800*/  @!P3 IMAD.MOV R21, RZ, RZ, -R21 ;  /* 0x000000ffff15b224 */ /* 0x000fe200078e0a15 */
[----:B------:R-:W-:Y:S01]  /*28810*/  LEA.HI.X.SX32 R6, R20, R5, 0x1, P2 ;  /* 0x0000000514067211 */ /* 0x000fe200010f0eff */
[----:B-1----:R-:W-:Y:S01]  /*28820*/  IMAD R22, R22, UR5, RZ ;  /* 0x0000000516167c24 */ /* 0x002fe2000f8e02ff */
[-C--:B---3--:R-:W-:Y:S01]  /*28830*/  IADD3 R2, P3, PT, R19, R8.reuse, RZ ;  /* 0x0000000813027210 */ /* 0x088fe20007f7e0ff */
[----:B------:R0:W3:Y:S01]  /*28840*/  @P0 LDG.E.U8 R37, desc[UR20][R12.64] ;  /* 0x000000140c250981 */ /* 0x0000e2000c1e1100 */
[----:B------:R-:W-:Y:S01]  /*28850*/  SEL R21, R47, R21, !P1 ;  /* 0x000000152f157207 */ /* 0x000fe20004800000 */
[----:B------:R-:W1:Y:S02]  /*28860*/  LDCU UR4, c[0x0][0x3b0] ;  /* 0x00007600ff0477ac */ /* 0x000e640008000800 */
[----:B------:R2:W-:Y:S01]  /*28870*/  STL [R1+0x9e8], R0 ;  /* 0x0009e80001007387 */ /* 0x0005e20000100800 */
[----:B------:R-:W-:Y:S01]  /*28880*/  LEA.HI.X.SX32 R3, R19, R5, 0x1, P3 ;  /* 0x0000000513037211 */ /* 0x000fe200018f0eff */
[----:B------:R-:W1:Y:S01]  /*28890*/  LDCU UR5, c[0x0][0x3b0] ;  /* 0x00007600ff0577ac */ /* 0x000e620008000800 */
[----:B0-----:R-:W-:Y:S01]  /*288a0*/  @P0 IMAD.MOV.U32 R12, RZ, RZ, R0 ;  /* 0x000000ffff0c0224 */ /* 0x001fe200078e0000 */
[----:B------:R-:W-:Y:S01]  /*288b0*/  STL [R1+0x9f0], R2 ;  /* 0x0009f00201007387 */ /* 0x000fe20000100800 */
[----:B------:R-:W-:Y:S01]  /*288c0*/  @P0 IMAD.MOV.U32 R13, RZ, RZ, R6 ;  /* 0x000000ffff0d0224 */ /* 0x000fe200078e0006 */
[----:B--2---:R-:W-:-:S02]  /*288d0*/  IADD3 R0, P2, PT, R22, R8, RZ ;  /* 0x0000000816007210 */ /* 0x004fc40007f5e0ff */
[----:B------:R0:W-:Y:S01]  /*288e0*/  STL [R1+0x9e4], R6 ;  /* 0x0009e40601007387 */ /* 0x0001e20000100800 */
[----:B------:R-:W-:-:S03]  /*288f0*/  IMAD R21, R21, UR6, RZ ;  /* 0x0000000615157c24 */ /* 0x000fc6000f8e02ff */
[----:B------:R2:W3:Y:S01]  /*28900*/  @P0 LDG.E.U8 R36, desc[UR20][R12.64] ;  /* 0x000000140c240981 */ /* 0x0004e2000c1e1100 */
[----:B0-----:R-:W-:Y:S02]  /*28910*/  LEA.HI.X.SX32 R6, R22, R5, 0x1, P2 ;  /* 0x0000000516067211 */ /* 0x001fe400010f0eff */
[----:B------:R-:W-:Y:S01]  /*28920*/  ISETP.GT.U32.AND P2, PT, R9, R23, PT ;  /* 0x000000170900720c */ /* 0x000fe20003f44070 */
[----:B--2---:R-:W-:Y:S02]  /*28930*/  @P0 IMAD.MOV.U32 R12, RZ, RZ, R2 ;  /* 0x000000ffff0c0224 */ /* 0x004fe400078e0002 */
[----:B------:R-:W-:Y:S01]  /*28940*/  @P0 IMAD.MOV.U32 R13, RZ, RZ, R3 ;  /* 0x000000ffff0d0224 */ /* 0x000fe200078e0003 */
[----:B------:R-:W-:Y:S01]  /*28950*/  IADD3 R2, P3, PT, R21, R8, RZ ;  /* 0x0000000815027210 */ /* 0x000fe20007f7e0ff */
[----:B------:R0:W-:Y:S01]  /*28960*/  STL [R1+0x9ec], R3 ;  /* 0x0009ec0301007387 */ /* 0x0001e20000100800 */
[----:B------:R-:W-:-:S03]  /*28970*/  PRMT R34, RZ, 0x7610, R34 ;  /* 0x00007610ff227816 */ /* 0x000fc60000000022 */
[----:B------:R2:W3:Y:S04]  /*28980*/  @P0 LDG.E.U8 R35, desc[UR20][R12.64] ;  /* 0x000000140c230981 */ /* 0x0004e8000c1e1100 */
[----:B------:R1:W-:Y:S01]  /*28990*/  STL [R1+0xa18], R0 ;  /* 0x000a180001007387 */ /* 0x0003e20000100800 */
[----:B0-----:R-:W-:Y:S01]  /*289a0*/  LEA.HI.X.SX32 R3, R21, R5, 0x1, P3 ;  /* 0x0000000515037211 */ /* 0x001fe200018f0eff */
[----:B--2---:R-:W-:Y:S02]  /*289b0*/  @P0 IMAD.MOV.U32 R12, RZ, RZ, R0 ;  /* 0x000000ffff0c0224 */ /* 0x004fe400078e0000 */
[----:B------:R-:W-:Y:S02]  /*289c0*/  @P0 IMAD.MOV.U32 R13, RZ, RZ, R6 ;  /* 0x000000ffff0d0224 */ /* 0x000fe400078e0006 */
[----:B-1----:R-:W-:Y:S01]  /*289d0*/  VIADD R0, R64, 0xd7 ;  /* 0x000000d740007836 */ /* 0x002fe20000000000 */
[----:B------:R-:W-:Y:S01]  /*289e0*/  PRMT R33, RZ, 0x7610, R33 ;  /* 0x00007610ff217816 */ /* 0x000fe20000000021 */
[----:B------:R-:W-:Y:S01]  /*289f0*/  @!P2 IMAD.IADD R23, R23, 0x1, -R9 ;  /* 0x000000011717a824 */ /* 0x000fe200078e0a09 */
[----:B------:R0:W2:Y:S02]  /*28a00*/  @P0 LDG.E.U8 R34, desc[UR20][R12.64] ;  /* 0x000000140c220981 */ /* 0x0000a4000c1e1100 */
[----:B------:R-:W-:-:S02]  /*28a10*/  IABS R11, R0 ;  /* 0x00000000000b7213 */ /* 0x000fc40000000000 */
[----:B------:R-:W-:Y:S01]  /*28a20*/  ISETP.GT.U32.AND P2, PT, R9, R23, PT ;  /* 0x000000170900720c */ /* 0x000fe20003f44070 */
[----:B0-----:R-:W-:Y:S02]  /*28a30*/  @P0 IMAD.MOV.U32 R12, RZ, RZ, R2 ;  /* 0x000000ffff0c0224 */ /* 0x001fe400078e0002 */
[----:B------:R-:W-:-:S05]  /*28a40*/  @P0 IMAD.MOV.U32 R13, RZ, RZ, R3 ;  /* 0x000000ffff0d0224 */ /* 0x000fca00078e0003 */
[----:B------:R0:W2:Y:S02]  /*28a50*/  @P0 LDG.E.U8 R33, desc[UR20][R12.64] ;  /* 0x000000140c210981 */ /* 0x0000a4000c1e1100 */
[----:B0-----:R-:W-:-:S04]  /*28a60*/  IMAD.HI.U32 R12, R10, R11, RZ ;  /* 0x0000000b0a0c7227 */ /* 0x001fc800078e00ff */
[----:B------:R-:W-:-:S04]  /*28a70*/  IMAD.MOV R12, RZ, RZ, -R12 ;  /* 0x000000ffff0c7224 */ /* 0x000fc800078e0a0c */
[----:B------:R-:W-:Y:S02]  /*28a80*/  IMAD R11, R9, R12, R11 ;  /* 0x0000000c090b7224 */ /* 0x000fe400078e020b */
[----:B------:R-:W-:-:S03]  /*28a90*/  @!P2 IMAD.IADD R23, R23, 0x1, -R9 ;  /* 0x000000011717a824 */ /* 0x000fc600078e0a09 */
[----:B------:R-:W-:Y:S01]  /*28aa0*/  ISETP.GT.U32.AND P2, PT, R9, R11, PT ;  /* 0x0000000b0900720c */ /* 0x000fe20003f44070 */
[----:B------:R0:W-:Y:S04]  /*28ab0*/  STL [R1+0xa20], R2 ;  /* 0x000a200201007387 */ /* 0x0001e80000100800 */
[----:B------:R-:W-:Y:S08]  /*28ac0*/  STL [R1+0xa14], R6 ;  /* 0x000a140601007387 */ /* 0x000ff00000100800 */
[----:B------:R-:W-:Y:S01]  /*28ad0*/  @!P2 IMAD.IADD R11, R11, 0x1, -R9 ;  /* 0x000000010b0ba824 */ /* 0x000fe200078e0a09 */
[----:B------:R1:W-:Y:S04]  /*28ae0*/  STL [R1+0xa1c], R3 ;  /* 0x000a1c0301007387 */ /* 0x0003e80000100800 */
[----:B------:R-:W-:Y:S01]  /*28af0*/  ISETP.GT.U32.AND P2, PT, R9, R11, PT ;  /* 0x0000000b0900720c */ /* 0x000fe20003f44070 */
[----:B------:R-:W-:Y:S01]  /*28b00*/  STL [R1+0x1328], R0 ;  /* 0x0013280001007387 */ /* 0x000fe20000100800 */
[----:B------:R-:W-:-:S11]  /*28b10*/  PRMT R32, RZ, 0x7610, R32 ;  /* 0x00007610ff207816 */ /* 0x000fd60000000020 */
[----:B------:R-:W-:Y:S01]  /*28b20*/  @!P2 IMAD.IADD R11, R11, 0x1, -R9 ;  /* 0x000000010b0ba824 */ /* 0x000fe200078e0a09 */
[----:B------:R-:W-:Y:S02]  /*28b30*/  PRMT R31, RZ, 0x7610, R31 ;  /* 0x00007610ff1f7816 */ /* 0x000fe4000000001f */
[----:B----4-:R-:W-:-:S13]  /*28b40*/  ISETP.GE.AND P3, PT, R4, RZ, PT ;  /* 0x000000ff0400720c */ /* 0x010fda0003f66270 */
[----:B------:R-:W-:-:S05]  /*28b50*/  @!P3 IMAD.MOV R23, RZ, RZ, -R23 ;  /* 0x000000ffff17b224 */ /* 0x000fca00078e0a17 */
[----:B------:R-:W-:-:S05]  /*28b60*/  SEL R23, R47, R23, !P1 ;  /* 0x000000172f177207 */ /* 0x000fca0004800000 */
[----:B------:R-:W-:Y:S01]  /*28b70*/  IMAD R23, R23, UR4, RZ ;  /* 0x0000000417177c24 */ /* 0x000fe2000f8e02ff */
[----:B------:R-:W4:Y:S04]  /*28b80*/  LDCU UR4, c[0x0][0x3b0] ;  /* 0x00007600ff0477ac */ /* 0x000f280008000800 */
[----:B0-----:R-:W-:-:S04]  /*28b90*/  IADD3 R2, P3, PT, R23, R8, RZ ;  /* 0x0000000817027210 */ /* 0x001fc80007f7e0ff */
[----:B-1----:R-:W-:Y:S02]  /*28ba0*/  LEA.HI.X.SX32 R3, R23, R5, 0x1, P3 ;  /* 0x0000000517037211 */ /* 0x002fe400018f0eff */
[----:B------:R-:W-:Y:S01]  /*28bb0*/  ISETP.GE.AND P3, PT, R0, RZ, PT ;  /* 0x000000ff0000720c */ /* 0x000fe20003f66270 */
[----:B------:R0:W-:Y:S01]  /*28bc0*/  STL [R1+0xa28], R2 ;  /* 0x000a280201007387 */ /* 0x0001e20000100800 */
[----:B------:R-:W-:Y:S02]  /*28bd0*/  @P0 IMAD.MOV.U32 R12, RZ, RZ, R2 ;  /* 0x000000ffff0c0224 */ /* 0x000fe400078e0002 */
[----:B------:R-:W-:-:S05]  /*28be0*/  @P0 IMAD.MOV.U32 R13, RZ, RZ, R3 ;  /* 0x000000ffff0d0224 */ /* 0x000fca00078e0003 */
[----:B------:R1:W2:Y:S01]  /*28bf0*/  @P0 LDG.E.U8 R32, desc[UR20][R12.64] ;  /* 0x000000140c200981 */ /* 0x0002a2000c1e1100 */
[----:B0-----:R-:W-:-:S03]  /*28c00*/  VIADD R2, R64, 0xdc ;  /* 0x000000dc40027836 */ /* 0x001fc60000000000 */
[----:B------:R-:W-:Y:S02]  /*28c10*/  @!P3 IMAD.MOV R11, RZ, RZ, -R11 ;  /* 0x000000ffff0bb224 */ /* 0x000fe400078e0a0b */
[----:B-1----:R-:W-:-:S03]  /*28c20*/  IABS R12, R2 ;  /* 0x00000002000c7213 */ /* 0x002fc60000000000 */
[----:B------:R-:W-:Y:S02]  /*28c30*/  SEL R13, R47, R11, !P1 ;  /* 0x0000000b2f0d7207 */ /* 0x000fe40004800000 */
[----:B------:R-:W-:-:S04]  /*28c40*/  IMAD.HI.U32 R11, R10, R12, RZ ;  /* 0x0000000c0a0b7227 */ /* 0x000fc800078e00ff */
[----:B----4-:R-:W-:Y:S01]  /*28c50*/  IMAD R13, R13, UR4, RZ ;  /* 0x000000040d0d7c24 */ /* 0x010fe2000f8e02ff */
[----:B------:R0:W-:Y:S01]  /*28c60*/  STL [R1+0xa24], R3 ;  /* 0x000a240301007387 */ /* 0x0001e20000100800 */
[----:B------:R-:W-:Y:S01]  /*28c70*/  IMAD.MOV R11, RZ, RZ, -R11 ;  /* 0x000000ffff0b7224 */ /* 0x000fe200078e0a0b */
[----:B------:R-:W-:Y:S01]  /*28c80*/  ISETP.GE.AND P3, PT, R2, RZ, PT ;  /* 0x000000ff0200720c */ /* 0x000fe20003f66270 */
[----:B------:R-:W1:Y:S01]  /*28c90*/  LDCU UR4, c[0x0][0x3b0] ;  /* 0x00007600ff0477ac */ /* 0x000e620008000800 */
[----:B------:R-:W-:Y:S01]  /*28ca0*/  IADD3 R0, P2, PT, R13, R8, RZ ;  /* 0x000000080d007210 */ /* 0x000fe20007f5e0ff */
[----:B------:R-:W-:-:S03]  /*28cb0*/  IMAD R11, R9, R11, R12 ;  /* 0x0000000b090b7224 */ /* 0x000fc600078e020c */
[----:B0-----:R-:W-:Y:S02]  /*28cc0*/  LEA.HI.X.SX32 R3, R13, R5, 0x1, P2 ;  /* 0x000000050d037211 */ /* 0x001fe400010f0eff */
[----:B------:R-:W-:Y:S01]  /*28cd0*/  ISETP.GT.U32.AND P2, PT, R9, R11, PT ;  /* 0x0000000b0900720c */ /* 0x000fe20003f44070 */
[----:B------:R-:W-:Y:S01]  /*28ce0*/  STL [R1+0x1330], R2 ;  /* 0x0013300201007387 */ /* 0x000fe20000100800 */
[----:B------:R-:W-:Y:S02]  /*28cf0*/  @P0 IMAD.MOV.U32 R12, RZ, RZ, R0 ;  /* 0x000000ffff0c0224 */ /* 0x000fe400078e0000 */
[----:B------:R-:W-:Y:S01]  /*28d00*/  @P0 IMAD.MOV.U32 R13, RZ, RZ, R3 ;  /* 0x000000ffff0d0224 */ /* 0x000fe200078e0003 */
[----:B------:R0:W-:Y:S04]  /*28d10*/  STL [R1+0xa30], R0 ;  /* 0x000a300001007387 */ /* 0x0001e80000100800 */
[----:B------:R4:W2:Y:S01]  /*28d20*/  @P0 LDG.E.U8 R31, desc[UR20][R12.64] ;  /* 0x000000140c1f0981 */ /* 0x0008a2000c1e1100 */
[----:B0-----:R-:W-:-:S03]  /*28d30*/  VIADD R0, R64, 0xdd ;  /* 0x000000dd40007836 */ /* 0x001fc60000000000 */
[----:B------:R-:W-:Y:S02]  /*28d40*/  @!P2 IMAD.IADD R11, R11, 0x1, -R9 ;  /* 0x000000010b0ba824 */ /* 0x000fe400078e0a09 */
[----:B----4-:R-:W-:-:S03]  /*28d50*/  IABS R12, R0 ;  /* 0x00000000000c7213 */ /* 0x010fc60000000000 */
[----:B------:R-:W-:Y:S02]  /*28d60*/  ISETP.GT.U32.AND P2, PT, R9, R11, PT ;  /* 0x0000000b0900720c */ /* 0x000fe40003f44070 */
[----:B------:R-:W-:-:S04]  /*28d70*/  IMAD.HI.U32 R13, R10, R12, RZ ;  /* 0x0000000c0a0d7227 */ /* 0x000fc800078e00ff */
[----:B------:R-:W-:-:S04]  /*28d80*/  IMAD.MOV R13, RZ, RZ, -R13 ;  /* 0x000000ffff0d7224 */ /* 0x000fc800078e0a0d */
[----:B------:R-:W-:-:S03]  /*28d90*/  IMAD R12, R9, R13, R12 ;  /* 0x0000000d090c7224 */ /* 0x000fc600078e020c */
[----:B------:R-:W-:Y:S02]  /*28da0*/  @!P2 IMAD.IADD R11, R11, 0x1, -R9 ;  /* 0x000000010b0ba824 */ /* 0x000fe400078e0a09 */
[----:B------:R-:W-:Y:S02]  /*28db0*/  ISETP.GT.U32.AND P2, PT, R9, R12, PT ;  /* 0x0000000c0900720c */ /* 0x000fe40003f44070 */
[----:B------:R-:W-:-:S05]  /*28dc0*/  @!P3 IMAD.MOV R11, RZ, RZ, -R11 ;  /* 0x000000ffff0bb224 */ /* 0x000fca00078e0a0b */
[----:B------:R-:W-:-:S05]  /*28dd0*/  SEL R11, R47, R11, !P1 ;  /* 0x0000000b2f0b7207 */ /* 0x000fca0004800000 */
[----:B-1----:R-:W-:Y:S01]  /*28de0*/  IMAD R11, R11, UR4, RZ ;  /* 0x000000040b0b7c24 */ /* 0x002fe2000f8e02ff */
[----:B------:R0:W-:Y:S01]  /*28df0*/  STL [R1+0xa2c], R3 ;  /* 0x000a2c0301007387 */ /* 0x0001e20000100800 */
[----:B------:R-:W-:Y:S01]  /*28e00*/  @!P2 IMAD.IADD R12, R12, 0x1, -R9 ;  /* 0x000000010c0ca824 */ /* 0x000fe200078e0a09 */
[----:B------:R-:W1:Y:S02]  /*28e10*/  LDCU UR4, c[0x0][0x3b0] ;  /* 0x00007600ff0477ac */ /* 0x000e640008000800 */
[----:B------:R-:W-:Y:S02]  /*28e20*/  IADD3 R2, P3, PT, R11, R8, RZ ;  /* 0x000000080b027210 */ /* 0x000fe40007f7e0ff */
[----:B------:R-:W-:Y:S02]  /*28e30*/  ISETP.GT.U32.AND P2, PT, R9, R12, PT ;  /* 0x0000000c0900720c */ /* 0x000fe40003f44070 */
[----:B0-----:R-:W-:Y:S02]  /*28e40*/  LEA.HI.X.SX32 R3, R11, R5, 0x1, P3 ;  /* 0x000000050b037211 */ /* 0x001fe400018f0eff */
[----:B------:R-:W-:Y:S01]  /*28e50*/  ISETP.GE.AND P3, PT, R0, RZ, PT ;  /* 0x000000ff0000720c */ /* 0x000fe20003f66270 */
[----:B------:R-:W-:Y:S01]  /*28e60*/  STL [R1+0x132c], R0 ;  /* 0x00132c0001007387 */ /* 0x000fe20000100800 */
[----:B------:R-:W-:-:S03]  /*28e70*/  @P0 IMAD.MOV.U32 R14, RZ, RZ, R2 ;  /* 0x000000ffff0e0224 */ /* 0x000fc600078e0002 */
[----:B------:R0:W-:Y:S04]  /*28e80*/  STL [R1+0xa58], R2 ;  /* 0x000a580201007387 */ /* 0x0001e80000100800 */
[----:B------:R-:W-:Y:S02]  /*28e90*/  @!P2 IMAD.IADD R12, R12, 0x1, -R9 ;  /* 0x000000010c0ca824 */ /* 0x000fe400078e0a09 */
[----:B0-----:R-:W-:Y:S02]  /*28ea0*/  VIADD R2, R64, 0xde ;  /* 0x000000de40027836 */ /* 0x001fe40000000000 */
[----:B------:R-:W-:-:S03]  /*28eb0*/  @!P3 IMAD.MOV R12, RZ, RZ, -R12 ;  /* 0x000000ffff0cb224 */ /* 0x000fc600078e0a0c */
[----:B------:R-:W-:Y:S02]  /*28ec0*/  IABS R11, R2 ;  /* 0x00000002000b7213 */ /* 0x000fe40000000000 */
[----:B------:R-:W-:-:S03]  /*28ed0*/  SEL R13, R47, R12, !P1 ;  /* 0x0000000c2f0d7207 */ /* 0x000fc60004800000 */
[----:B------:R-:W-:-:S04]  /*28ee0*/  IMAD.HI.U32 R12, R10, R11, RZ ;  /* 0x0000000b0a0c7227 */ /* 0x000fc800078e00ff */
[----:B-1----:R-:W-:Y:S01]  /*28ef0*/  IMAD R13, R13, UR4, RZ ;  /* 0x000000040d0d7c24 */ /* 0x002fe2000f8e02ff */
[----:B------:R0:W-:Y:S01]  /*28f00*/  STL [R1+0xa54], R3 ;  /* 0x000a540301007387 */ /* 0x0001e20000100800 */
[----:B------:R-:W-:Y:S02]  /*28f10*/  IMAD.MOV R12, RZ, RZ, -R12 ;  /* 0x000000ffff0c7224 */ /* 0x000fe400078e0a0c */
[----:B------:R-:W-:Y:S01]  /*28f20*/  @P0 IMAD.MOV.U32 R15, RZ, RZ, R3 ;  /* 0x000000ffff0f0224 */ /* 0x000fe200078e0003 */
[----:B------:R-:W-:Y:S01]  /*28f30*/  IADD3 R0, P2, PT, R13, R8, RZ ;  /* 0x000000080d007210 */ /* 0x000fe20007f5e0ff */
[----:B------:R-:W-:Y:S01]  /*28f40*/  IMAD R11, R9, R12, R11 ;  /* 0x0000000c090b7224 */ /* 0x000fe200078e020b */
[----:B------:R-:W-:Y:S01]  /*28f50*/  PRMT R29, RZ, 0x7610, R29 ;  /* 0x00007610ff1d7816 */ /* 0x000fe2000000001d */
[----:B------:R-:W1:Y:S01]  /*28f60*/  LDCU UR4, c[0x0][0x3b0] ;  /* 0x00007600ff0477ac */ /* 0x000e620008000800 */
[----:B0-----:R-:W-:Y:S02]  /*28f70*/  LEA.HI.X.SX32 R3, R13, R5, 0x1, P2 ;  /* 0x000000050d037211 */ /* 0x001fe400010f0eff */
[----:B------:R-:W-:Y:S01]  /*28f80*/  ISETP.GT.U32.AND P2, PT, R9, R11, PT ;  /* 0x0000000b0900720c */ /* 0x000fe20003f44070 */
[----:B------:R-:W-:Y:S01]  /*28f90*/  STL [R1+0x1320], R2 ;  /* 0x0013200201007387 */ /* 0x000fe20000100800 */
[----:B------:R-:W-:-:S02]  /*28fa0*/  @P0 IMAD.MOV.U32 R12, RZ, RZ, R0 ;  /* 0x000000ffff0c0224 */ /* 0x000fc400078e0000 */
[----:B------:R-:W-:Y:S01]  /*28fb0*/  @P0 IMAD.MOV.U32 R13, RZ, RZ, R3 ;  /* 0x000000ffff0d0224 */ /* 0x000fe200078e0003 */
[----:B------:R0:W-:Y:S04]  /*28fc0*/  STL [R1+0xa60], R0 ;  /* 0x000a600001007387 */ /* 0x0001e80000100800 */
[----:B------:R4:W2:Y:S01]  /*28fd0*/  @P0 LDG.E.U8 R29, desc[UR20][R12.64] ;  /* 0x000000140c1d0981 */ /* 0x0008a2000c1e1100 */
[----:B0-----:R-:W-:-:S03]  /*28fe0*/  VIADD R0, R64, 0xdf ;  /* 0x000000df40007836 */ /* 0x001fc60000000000 */
[----:B------:R-:W-:Y:S02]  /*28ff0*/  @!P2 IMAD.IADD R11, R11, 0x1, -R9 ;  /* 0x000000010b0ba824 */ /* 0x000fe400078e0a09 */
[----:B----4-:R-:W-:-:S03]  /*29000*/  IABS R12, R0 ;  /* 0x00000000000c7213 */ /* 0x010fc60000000000 */
[----:B------:R-:W-:Y:S02]  /*29010*/  ISETP.GT.U32.AND P2, PT, R9, R11, PT ;  /* 0x0000000b0900720c */ /* 0x000fe40003f44070 */
[----:B------:R-:W-:Y:S01]  /*29020*/  IMAD.HI.U32 R13, R10, R12, RZ ;  /* 0x0000000c0a0d7227 */ /* 0x000fe200078e00ff */
[----:B------:R-:W-:-:S03]  /*29030*/  ISETP.GE.AND P3, PT, R2, RZ, PT ;  /* 0x000000ff0200720c */ /* 0x000fc60003f66270 */
        /* <DEDUP_REMOVED lines=9> */
[----:B------:R-:W-:Y:S01]  /*290d0*/  PRMT R30, RZ, 0x7610, R30 ;  /* 0x00007610ff1e7816 */ /* 0x000fe2000000001e */
[----:B------:R-:W1:Y:S01]  /*290e0*/  LDCU UR4, c[0x0][0x3b0] ;  /* 0x00007600ff0477ac */ /* 0x000e620008000800 */
[----:B------:R-:W-:Y:S02]  /*290f0*/  IADD3 R2, P3, PT, R11, R8, RZ ;  /* 0x000000080b027210 */ /* 0x000fe40007f7e0ff */
[----:B------:R-:W-:Y:S01]  /*29100*/  ISETP.GT.U32.AND P2, PT, R9, R12, PT ;  /* 0x0000000c0900720c */ /* 0x000fe20003f44070 */
[----:B------:R-:W-:Y:S01]  /*29110*/  STL [R1+0x1314], R0 ;  /* 0x0013140001007387 */ /* 0x000fe20000100800 */
[----:B0-----:R-:W-:-:S03]  /*29120*/  LEA.HI.X.SX32 R3, R11, R5, 0x1, P3 ;  /* 0x000000050b037211 */ /* 0x001fc600018f0eff */
[----:B------:R0:W4:Y:S01]  /*29130*/  @P0 LDG.E.U8 R30, desc[UR20][R14.64] ;  /* 0x000000140e1e0981 */ /* 0x000122000c1e1100 */
[----:B------:R-:W-:-:S03]  /*29140*/  ISETP.GE.AND P3, PT, R0, RZ, PT ;  /* 0x000000ff0000720c */ /* 0x000fc60003f66270 */
[----:B------:R1:W-:Y:S04]  /*29150*/  STL [R1+0xa68], R2 ;  /* 0x000a680201007387 */ /* 0x0003e80000100800 */
[----:B------:R-:W-:Y:S02]  /*29160*/  @!P2 IMAD.IADD R12, R12, 0x1, -R9 ;  /* 0x000000010c0ca824 */ /* 0x000fe400078e0a09 */
[----:B0-----:R-:W-:Y:S02]  /*29170*/  @P0 IMAD.MOV.U32 R14, RZ, RZ, R2 ;  /* 0x000000ffff0e0224 */ /* 0x001fe400078e0002 */
[----:B-1----:R-:W-:Y:S02]  /*29180*/  VIADD R2, R64, 0xe4 ;  /* 0x000000e440027836 */ /* 0x002fe40000000000 */
[----:B------:R-:W-:-:S03]  /*29190*/  @!P3 IMAD.MOV R12, RZ, RZ, -R12 ;  /* 0x000000ffff0cb224 */ /* 0x000fc600078e0a0c */
[----:B------:R-:W-:Y:S02]  /*291a0*/  IABS R11, R2 ;  /* 0x00000002000b7213 */ /* 0x000fe40000000000 */
[----:B------:R-:W-:-:S03]  /*291b0*/  SEL R13, R47, R12, !P1 ;  /* 0x0000000c2f0d7207 */ /* 0x000fc60004800000 */
[----:B------:R-:W-:-:S04]  /*291c0*/  IMAD.HI.U32 R12, R10, R11, RZ ;  /* 0x0000000b0a0c7227 */ /* 0x000fc800078e00ff */
[----:B------:R-:W-:Y:S01]  /*291d0*/  IMAD R13, R13, UR4, RZ ;  /* 0x000000040d0d7c24 */ /* 0x000fe2000f8e02ff */
        /* <DEDUP_REMOVED lines=16> */
[----:B-1----:R-:W-:-:S03]  /*292e0*/  IABS R12, R0 ;  /* 0x00000000000c7213 */ /* 0x002fc60000000000 */
        /* <DEDUP_REMOVED lines=9> */
[----:B------:R-:W-:Y:S01]  /*29380*/  IMAD R11, R11, UR4, RZ ;  /* 0x000000040b0b7c24 */ /* 0x000fe2000f8e02ff */
        /* <DEDUP_REMOVED lines=8> */
[----:B------:R0:W2:Y:S01]  /*29410*/  @P0 LDG.E.U8 R28, desc[UR20][R14.64] ;  /* 0x000000140e1c0981 */ /* 0x0000a2000c1e1100 */
        /* <DEDUP_REMOVED lines=18> */
[----:B------:R-:W-:-:S02]  /*29540*/  ISETP.GT.U32.AND P2, PT, R9, R11, PT ;  /* 0x0000000b0900720c */ /* 0x000fc40003f44070 */
[----:B------:R0:W2:Y:S01]  /*29550*/  @P0 LDG.E.U8 R44, desc[UR20][R24.64] ;  /* 0x00000014182c0981 */ /* 0x0000a2000c1e1100 */
[----:B------:R-:W-:Y:S02]  /*29560*/  @P0 IMAD.MOV.U32 R12, RZ, RZ, R0 ;  /* 0x000000ffff0c0224 */ /* 0x000fe400078e0000 */
[----:B------:R-:W-:Y:S01]  /*29570*/  @P0 IMAD.MOV.U32 R13, RZ, RZ, R3 ;  /* 0x000000ffff0d0224 */ /* 0x000fe200078e0003 */
[----:B------:R-:W-:Y:S04]  /*29580*/  STL [R1+0x1310], R2 ;  /* 0x0013100201007387 */ /* 0x000fe80000100800 */
[----:B------:R1:W-:Y:S01]  /*29590*/  STL [R1+0xaa0], R0 ;  /* 0x000aa00001007387 */ /* 0x0003e20000100800 */
[----:B0-----:R-:W-:Y:S02]  /*295a0*/  PRMT R25, RZ, 0x7610, R25 ;  /* 0x00007610ff197816 */ /* 0x001fe40000000019 */
[----:B------:R-:W-:-:S04]  /*295b0*/  @!P2 IMAD.IADD R11, R11, 0x1, -R9 ;  /* 0x000000010b0ba824 */ /* 0x000fc800078e0a09 */
[----:B------:R0:W2:Y:S01]  /*295c0*/  @P0 LDG.E.U8 R25, desc[UR20][R12.64] ;  /* 0x000000140c190981 */ /* 0x0000a2000c1e1100 */
[----:B-1----:R-:W-:Y:S01]  /*295d0*/  VIADD R0, R64, 0xe7 ;  /* 0x000000e740007836 */ /* 0x002fe20000000000 */
[----:B------:R-:W-:-:S04]  /*295e0*/  ISETP.GT.U32.AND P2, PT, R9, R11, PT ;  /* 0x0000000b0900720c */ /* 0x000fc80003f44070 */
[----:B0-----:R-:W-:Y:S02]  /*295f0*/  IABS R12, R0 ;  /* 0x00000000000c7213 */ /* 0x001fe40000000000 */
[----:B------:R-:W-:-:S03]  /*29600*/  ISETP.GE.AND P3, PT, R2, RZ, PT ;  /* 0x000000ff0200720c */ /* 0x000fc60003f66270 */
[----:B------:R-:W-:-:S04]  /*29610*/  IMAD.HI.U32 R13, R10, R12, RZ ;  /* 0x0000000c0a0d7227 */ /* 0x000fc800078e00ff */
[----:B------:R-:W-:-:S04]  /*29620*/  IMAD.MOV R13, RZ, RZ, -R13 ;  /* 0x000000ffff0d7224 */ /* 0x000fc800078e0a0d */
[----:B------:R-:W-:Y:S02]  /*29630*/  IMAD R12, R9, R13, R12 ;  /* 0x0000000d090c7224 */ /* 0x000fe400078e020c */
[----:B------:R-:W-:-:S03]  /*29640*/  @!P2 IMAD.IADD R11, R11, 0x1, -R9 ;  /* 0x000000010b0ba824 */ /* 0x000fc600078e0a09 */
[----:B------:R-:W-:Y:S01]  /*29650*/  ISETP.GT.U32.AND P2, PT, R9, R12, PT ;  /* 0x0000000c0900720c */ /* 0x000fe20003f44070 */
        /* <DEDUP_REMOVED lines=189> */
[----:B------:R-:W1:Y:S02]  /*2a230*/  LDCU UR4, c[0x0][0x3b0] ;  /* 0x00007600ff0477ac */ /* 0x000e640008000800 */
[----:B------:R-:W-:Y:S02]  /*2a240*/  IADD3 R2, P3, PT, R11, R8, RZ ;  /* 0x000000080b027210 */ /* 0x000fe40007f7e0ff */
[----:B------:R-:W-:Y:S02]  /*2a250*/  ISETP.GT.U32.AND P2, PT, R9, R12, PT ;  /* 0x0000000c0900720c */ /* 0x000fe40003f44070 */
[----:B0-----:R-:W-:Y:S02]  /*2a260*/  LEA.HI.X.SX32 R3, R11, R5, 0x1, P3 ;  /* 0x000000050b037211 */ /* 0x001fe400018f0eff */
[----:B------:R-:W-:Y:S01]  /*2a270*/  ISETP.GE.AND P3, PT, R0, RZ, PT ;  /* 0x000000ff0000720c */ /* 0x000fe20003f66270 */
[----:B------:R-:W-:-:S08]  /*2a280*/  VIADD R6, R64, 0xfe ;  /* 0x000000fe40067836 */ /* 0x000fd00000000000 */
[----:B------:R-:W-:Y:S01]  /*2a290*/  @!P2 IMAD.IADD R12, R12, 0x1, -R9 ;  /* 0x000000010c0ca824 */ /* 0x000fe200078e0a09 */
[----:B------:R-:W-:-:S03]  /*2a2a0*/  IABS R11, R6 ;  /* 0x00000006000b7213 */ /* 0x000fc60000000000 */
[----:B------:R-:W-:-:S05]  /*2a2b0*/  @!P3 IMAD.MOV R12, RZ, RZ, -R12 ;  /* 0x000000ffff0cb224 */ /* 0x000fca00078e0a0c */
[----:B------:R-:W-:Y:S01]  /*2a2c0*/  SEL R13, R47, R12, !P1 ;  /* 0x0000000c2f0d7207 */ /* 0x000fe20004800000 */
[----:B------:R-:W-:Y:S01]  /*2a2d0*/  IMAD.HI.U32 R12, R10, R11, RZ ;  /* 0x0000000b0a0c7227 */ /* 0x000fe200078e00ff */
[----:B------:R-:W-:-:S03]  /*2a2e0*/  PRMT R18, RZ, 0x7610, R18 ;  /* 0x00007610ff127816 */ /* 0x000fc60000000012 */
[----:B-1----:R-:W-:Y:S01]  /*2a2f0*/  IMAD R13, R13, UR4, RZ ;  /* 0x000000040d0d7c24 */ /* 0x002fe2000f8e02ff */
[----:B------:R0:W-:Y:S01]  /*2a300*/  STL [R1+0x12f8], R0 ;  /* 0x0012f80001007387 */ /* 0x0001e20000100800 */
[----:B------:R-:W-:Y:S01]  /*2a310*/  IMAD.MOV R12, RZ, RZ, -R12 ;  /* 0x000000ffff0c7224 */ /* 0x000fe200078e0a0c */
[----:B------:R-:W-:Y:S01]  /*2a320*/  PRMT R16, RZ, 0x7610, R16 ;  /* 0x00007610ff107816 */ /* 0x000fe20000000010 */
[----:B------:R-:W-:Y:S01]  /*2a330*/  VIADD R4, R64, 0xf7 ;  /* 0x000000f740047836 */ /* 0x000fe20000000000 */
[----:B------:R1:W2:Y:S01]  /*2a340*/  @P0 LDG.E.U8 R18, desc[UR20][R14.64] ;  /* 0x000000140e120981 */ /* 0x0002a2000c1e1100 */
[----:B------:R-:W-:Y:S01]  /*2a350*/  IMAD R11, R9, R12, R11 ;  /* 0x0000000c090b7224 */ /* 0x000fe200078e020b */
[----:B------:R-:W3:Y:S01]  /*2a360*/  LDCU UR4, c[0x0][0x3b0] ;  /* 0x00007600ff0477ac */ /* 0x000ee20008000800 */
[----:B0-----:R-:W-:Y:S01]  /*2a370*/  IADD3 R0, P2, PT, R13, R8, RZ ;  /* 0x000000080d007210 */ /* 0x001fe20007f5e0ff */
[----:B------:R0:W-:Y:S01]  /*2a380*/  STL [R1+0xb48], R2 ;  /* 0x000b480201007387 */ /* 0x0001e20000100800 */
[----:B-1----:R-:W-:-:S02]  /*2a390*/  @P0 IMAD.MOV.U32 R14, RZ, RZ, R2 ;  /* 0x000000ffff0e0224 */ /* 0x002fc400078e0002 */
[----:B------:R-:W-:Y:S01]  /*2a3a0*/  @P0 IMAD.MOV.U32 R15, RZ, RZ, R3 ;  /* 0x000000ffff0f0224 */ /* 0x000fe200078e0003 */
[----:B------:R-:W-:Y:S01]  /*2a3b0*/  STL [R1+0xb44], R3 ;  /* 0x000b440301007387 */ /* 0x000fe20000100800 */
[----:B0-----:R-:W-:-:S03]  /*2a3c0*/  LEA.HI.X.SX32 R2, R13, R5, 0x1, P2 ;  /* 0x000000050d027211 */ /* 0x001fc600010f0eff */
[----:B------:R0:W2:Y:S01]  /*2a3d0*/  @P0 LDG.E.U8 R16, desc[UR20][R14.64] ;  /* 0x000000140e100981 */ /* 0x0000a2000c1e1100 */
[----:B------:R-:W-:Y:S01]  /*2a3e0*/  ISETP.GT.U32.AND P2, PT, R9, R11, PT ;  /* 0x0000000b0900720c */ /* 0x000fe20003f44070 */
[----:B------:R-:W-:Y:S02]  /*2a3f0*/  @P0 IMAD.MOV.U32 R12, RZ, RZ, R0 ;  /* 0x000000ffff0c0224 */ /* 0x000fe400078e0000 */
[----:B------:R-:W-:Y:S01]  /*2a400*/  STL [R1+0x12f4], R6 ;  /* 0x0012f40601007387 */ /* 0x000fe20000100800 */
[----:B------:R-:W-:-:S03]  /*2a410*/  @P0 IMAD.MOV.U32 R13, RZ, RZ, R2 ;  /* 0x000000ffff0d0224 */ /* 0x000fc600078e0002 */
[----:B------:R1:W-:Y:S01]  /*2a420*/  STL [R1+0xb50], R0 ;  /* 0x000b500001007387 */ /* 0x0003e20000100800 */
[----:B0-----:R-:W-:-:S03]  /*2a430*/  PRMT R15, RZ, 0x7610, R15 ;  /* 0x00007610ff0f7816 */ /* 0x001fc6000000000f */
[----:B------:R0:W-:Y:S04]  /*2a440*/  STL [R1+0xb4c], R2 ;  /* 0x000b4c0201007387 */ /* 0x0001e80000100800 */
[----:B------:R3:W2:Y:S01]  /*2a450*/  @P0 LDG.E.U8 R15, desc[UR20][R12.64] ;  /* 0x000000140c0f0981 */ /* 0x0006a2000c1e1100 */
[C---:B-1----:R-:W-:Y:S02]  /*2a460*/  VIADD R0, R64.reuse, 0xff ;  /* 0x000000ff40007836 */ /* 0x042fe40000000000 */
[----:B0-----:R-:W-:-:S03]  /*2a470*/  VIADD R2, R64, 0xef ;  /* 0x000000ef40027836 */ /* 0x001fc60000000000 */
[----:B---3--:R-:W-:Y:S01]  /*2a480*/  IABS R12, R0 ;  /* 0x00000000000c7213 */ /* 0x008fe20000000000 */
[----:B------:R-:W-:Y:S01]  /*2a490*/  @!P2 IMAD.IADD R11, R11, 0x1, -R9 ;  /* 0x000000010b0ba824 */ /* 0x000fe200078e0a09 */
[----:B------:R-:W-:Y:S02]  /*2a4a0*/  IABS R14, R4 ;  /* 0x00000004000e7213 */ /* 0x000fe40000000000 */
[----:B------:R-:W-:Y:S01]  /*2a4b0*/  IABS R13, R2 ;  /* 0x00000002000d7213 */ /* 0x000fe20000000000 */
[----:B------:R-:W-:Y:S01]  /*2a4c0*/  IMAD.HI.U32 R7, R10, R12, RZ ;  /* 0x0000000c0a077227 */ /* 0x000fe200078e00ff */
[----:B------:R-:W-:-:S03]  /*2a4d0*/  ISETP.GT.U32.AND P3, PT, R9, R11, PT ;  /* 0x0000000b0900720c */ /* 0x000fc60003f64070 */
[----:B------:R-:W-:Y:S02]  /*2a4e0*/  IMAD.MOV R93, RZ, RZ, -R7 ;  /* 0x000000ffff5d7224 */ /* 0x000fe400078e0a07 */
[----:B------:R-:W-:Y:S01]  /*2a4f0*/  IMAD.HI.U32 R7, R10, R14, RZ ;  /* 0x0000000e0a077227 */ /* 0x000fe200078e00ff */
[----:B------:R-:W-:-:S03]  /*2a500*/  ISETP.GE.AND P2, PT, R6, RZ, PT ;  /* 0x000000ff0600720c */ /* 0x000fc60003f46270 */
[----:B------:R-:W-:-:S04]  /*2a510*/  IMAD.HI.U32 R3, R10, R13, RZ ;  /* 0x0000000d0a037227 */ /* 0x000fc800078e00ff */
[C---:B------:R-:W-:Y:S02]  /*2a520*/  IMAD R10, R9.reuse, R93, R12 ;  /* 0x0000005d090a7224 */ /* 0x040fe400078e020c */
[----:B------:R-:W-:Y:S02]  /*2a530*/  IMAD.MOV R12, RZ, RZ, -R7 ;  /* 0x000000ffff0c7224 */ /* 0x000fe400078e0a07 */
[----:B------:R-:W-:Y:S02]  /*2a540*/  IMAD.MOV R3, RZ, RZ, -R3 ;  /* 0x000000ffff037224 */ /* 0x000fe400078e0a03 */
[C---:B------:R-:W-:Y:S02]  /*2a550*/  IMAD R12, R9.reuse, R12, R14 ;  /* 0x0000000c090c7224 */ /* 0x040fe400078e020e */
[C---:B------:R-:W-:Y:S01]  /*2a560*/  IMAD R13, R9.reuse, R3, R13 ;  /* 0x00000003090d7224 */ /* 0x040fe200078e020d */
[----:B------:R-:W-:Y:S01]  /*2a570*/  ISETP.GT.U32.AND P6, PT, R9, R10, PT ;  /* 0x0000000a0900720c */ /* 0x000fe20003fc4070 */
[----:B------:R-:W-:Y:S01]  /*2a580*/  @!P3 IMAD.IADD R11, R11, 0x1, -R9 ;  /* 0x000000010b0bb824 */ /* 0x000fe200078e0a09 */
[----:B------:R-:W-:-:S02]  /*2a590*/  ISETP.GT.U32.AND P5, PT, R9, R12, PT ;  /* 0x0000000c0900720c */ /* 0x000fc40003fa4070 */
[----:B------:R-:W-:Y:S01]  /*2a5a0*/  ISETP.GT.U32.AND P3, PT, R9, R13, PT ;  /* 0x0000000d0900720c */ /* 0x000fe20003f64070 */
[----:B------:R-:W-:-:S05]  /*2a5b0*/  @!P2 IMAD.MOV R11, RZ, RZ, -R11 ;  /* 0x000000ffff0ba224 */ /* 0x000fca00078e0a0b */
[----:B------:R-:W-:-:S03]  /*2a5c0*/  SEL R11, R47, R11, !P1 ;  /* 0x0000000b2f0b7207 */ /* 0x000fc60004800000 */
[--C-:B------:R-:W-:Y:S02]  /*2a5d0*/  @!P6 IMAD.IADD R10, R10, 0x1, -R9.reuse ;  /* 0x000000010a0ae824 */ /* 0x100fe400078e0a09 */
[--C-:B------:R-:W-:Y:S02]  /*2a5e0*/  @!P5 IMAD.IADD R12, R12, 0x1, -R9.reuse ;  /* 0x000000010c0cd824 */ /* 0x100fe400078e0a09 */
[----:B------:R-:W-:Y:S01]  /*2a5f0*/  IMAD R11, R11, UR4, RZ ;  /* 0x000000040b0b7c24 */ /* 0x000fe2000f8e02ff */
[----:B------:R-:W0:Y:S01]  /*2a600*/  LDCU UR4, c[0x0][0x3b0] ;  /* 0x00007600ff0477ac */ /* 0x000e220008000800 */
[----:B------:R-:W-:Y:S01]  /*2a610*/  @!P3 IMAD.IADD R13, R13, 0x1, -R9 ;  /* 0x000000010d0db824 */ /* 0x000fe200078e0a09 */
[C---:B------:R-:W-:Y:S02]  /*2a620*/  ISETP.GT.U32.AND P3, PT, R9.reuse, R10, PT ;  /* 0x0000000a0900720c */ /* 0x040fe40003f64070 */
[----:B------:R-:W-:Y:S02]  /*2a630*/  ISETP.GT.U32.AND P5, PT, R9, R12, PT ;  /* 0x0000000c0900720c */ /* 0x000fe40003fa4070 */
[----:B------:R-:W-:-:S02]  /*2a640*/  IADD3 R6, P2, PT, R11, R8, RZ ;  /* 0x000000080b067210 */ /* 0x000fc40007f5e0ff */
[----:B------:R-:W-:Y:S02]  /*2a650*/  ISETP.GT.U32.AND P6, PT, R9, R13, PT ;  /* 0x0000000d0900720c */ /* 0x000fe40003fc4070 */
[----:B------:R-:W-:Y:S02]  /*2a660*/  LEA.HI.X.SX32 R7, R11, R5, 0x1, P2 ;  /* 0x000000050b077211 */ /* 0x000fe400010f0eff */
[----:B------:R-:W-:-:S03]  /*2a670*/  ISETP.GE.AND P2, PT, R2, RZ, PT ;  /* 0x000000ff0200720c */ /* 0x000fc60003f46270 */
[--C-:B------:R-:W-:Y:S01]  /*2a680*/  @!P3 IMAD.IADD R10, R10, 0x1, -R9.reuse ;  /* 0x000000010a0ab824 */ /* 0x100fe200078e0a09 */
[----:B------:R-:W-:Y:S01]  /*2a690*/  ISETP.GE.AND P3, PT, R4, RZ, PT ;  /* 0x000000ff0400720c */ /* 0x000fe20003f66270 */
[----:B------:R-:W-:Y:S01]  /*2a6a0*/  @!P5 IMAD.IADD R12, R12, 0x1, -R9 ;  /* 0x000000010c0cd824 */ /* 0x000fe200078e0a09 */
[----:B------:R-:W-:-:S03]  /*2a6b0*/  ISETP.GE.AND P5, PT, R0, RZ, PT ;  /* 0x000000ff0000720c */ /* 0x000fc60003fa6270 */
[----:B------:R-:W-:-:S04]  /*2a6c0*/  @!P6 IMAD.IADD R13, R13, 0x1, -R9 ;  /* 0x000000010d0de824 */ /* 0x000fc800078e0a09 */
[----:B------:R-:W-:-:S05]  /*2a6d0*/  @!P2 IMAD.MOV R13, RZ, RZ, -R13 ;  /* 0x000000ffff0da224 */ /* 0x000fca00078e0a0d */
[----:B------:R-:W-:Y:S01]  /*2a6e0*/  SEL R13, R47, R13, !P1 ;  /* 0x0000000d2f0d7207 */ /* 0x000fe20004800000 */
[----:B------:R-:W-:Y:S02]  /*2a6f0*/  @!P3 IMAD.MOV R12, RZ, RZ, -R12 ;  /* 0x000000ffff0cb224 */ /* 0x000fe400078e0a0c */
[----:B------:R-:W-:Y:S02]  /*2a700*/  @!P5 IMAD.MOV R10, RZ, RZ, -R10 ;  /* 0x000000ffff0ad224 */ /* 0x000fe400078e0a0a */
[----:B0-----:R-:W-:Y:S01]  /*2a710*/  IMAD R13, R13, UR4, RZ ;  /* 0x000000040d0d7c24 */ /* 0x001fe2000f8e02ff */
[----:B------:R-:W-:Y:S01]  /*2a720*/  STL [R1+0x12e0], R0 ;  /* 0x0012e00001007387 */ /* 0x000fe20000100800 */
[C---:B------:R-:W-:Y:S01]  /*2a730*/  SEL R12, R47.reuse, R12, !P1 ;  /* 0x0000000c2f0c7207 */ /* 0x040fe20004800000 */
[----:B------:R-:W0:Y:S01]  /*2a740*/  LDCU UR4, c[0x0][0x3b0] ;  /* 0x00007600ff0477ac */ /* 0x000e220008000800 */
[----:B------:R-:W-:Y:S01]  /*2a750*/  PRMT R11, RZ, 0x7610, R11 ;  /* 0x00007610ff0b7816 */ /* 0x000fe2000000000b */
[----:B------:R-:W-:Y:S01]  /*2a760*/  STL [R1+0x12f0], R2 ;  /* 0x0012f00201007387 */ /* 0x000fe20000100800 */
[----:B------:R-:W-:-:S03]  /*2a770*/  SEL R47, R47, R10, !P1 ;  /* 0x0000000a2f2f7207 */ /* 0x000fc60004800000 */
[----:B------:R1:W-:Y:S01]  /*2a780*/  STL [R1+0x12e8], R4 ;  /* 0x0012e80401007387 */ /* 0x0003e20000100800 */
[----:B------:R-:W-:-:S03]  /*2a790*/  IMAD R9, R12, UR5, RZ ;  /* 0x000000050c097c24 */ /* 0x000fc6000f8e02ff */
[----:B------:R-:W3:Y:S04]  /*2a7a0*/  LDL.LU R93, [R1+0x1724] ;  /* 0x00172400015d7983 */ /* 0x000ee80000300800 */
[----:B------:R-:W3:Y:S01]  /*2a7b0*/  LDL.LU R3, [R1+0x1720] ;  /* 0x0017200001037983 */ /* 0x000ee20000300800 */
[----:B-1----:R-:W-:-:S03]  /*2a7c0*/  IADD3 R4, P1, PT, R13, R8, RZ ;  /* 0x000000080d047210 */ /* 0x002fc60007f3e0ff */
[----:B------:R-:W-:Y:S01]  /*2a7d0*/  STL [R1+0x418], R6 ;  /* 0x0004180601007387 */ /* 0x000fe20000100800 */
[----:B------:R-:W-:-:S03]  /*2a7e0*/  LEA.HI.X.SX32 R14, R13, R5, 0x1, P1 ;  /* 0x000000050d0e7211 */ /* 0x000fc600008f0eff */
[----:B------:R1:W-:Y:S01]  /*2a7f0*/  STL [R1+0x414], R7 ;  /* 0x0004140701007387 */ /* 0x0003e20000100800 */
[----:B------:R-:W-:-:S03]  /*2a800*/  PRMT R10, RZ, 0x7610, R10 ;  /* 0x00007610ff0a7816 */ /* 0x000fc6000000000a */
[----:B------:R-:W3:Y:S01]  /*2a810*/  @P0 LDG.E.U8 R11, desc[UR20][R6.64] ;  /* 0x00000014060b0981 */ /* 0x000ee2000c1e1100 */
[----:B------:R-:W-:Y:S02]  /*2a820*/  @P0 IMAD.MOV.U32 R12, RZ, RZ, R4 ;  /* 0x000000ffff0c0224 */ /* 0x000fe400078e0004 */
[----:B------:R-:W-:-:S05]  /*2a830*/  @P0 IMAD.MOV.U32 R13, RZ, RZ, R14 ;  /* 0x000000ffff0d0224 */ /* 0x000fca00078e000e */
[----:B------:R0:W3:Y:S04]  /*2a840*/  @P0 LDG.E.U8 R10, desc[UR20][R12.64] ;  /* 0x000000140c0a0981 */ /* 0x0000e8000c1e1100 */
[----:B-1----:R-:W3:Y:S04]  /*2a850*/  LDL.LU.64 R6, [R1+0x1718] ;  /* 0x0017180001067983 */ /* 0x002ee80000300a00 */
[----:B------:R-:W3:Y:S04]  /*2a860*/  LDL.LU R2, [R1+0x1710] ;  /* 0x0017100001027983 */ /* 0x000ee80000300800 */
[----:B------:R-:W3:Y:S04]  /*2a870*/  LDL.LU R0, [R1+0x170c] ;  /* 0x00170c0001007983 */ /* 0x000ee80000300800 */
[----:B------:R1:W-:Y:S04]  /*2a880*/  STL [R1+0x400], R4 ;  /* 0x0004000401007387 */ /* 0x0003e80000100800 */
[----:B------:R0:W-:Y:S01]  /*2a890*/  STL [R1+0x3fc], R14 ;  /* 0x0003fc0e01007387 */ /* 0x0001e20000100800 */
[----:B-1----:R-:W-:-:S05]  /*2a8a0*/  IADD3 R4, P1, PT, R9, R8, RZ ;  /* 0x0000000809047210 */ /* 0x002fca0007f3e0ff */
[----:B------:R1:W-:Y:S01]  /*2a8b0*/  STL [R1+0x410], R4 ;  /* 0x0004100401007387 */ /* 0x0003e20000100800 */
[----:B0-----:R-:W-:Y:S01]  /*2a8c0*/  @P0 IMAD.MOV.U32 R12, RZ, RZ, R4 ;  /* 0x000000ffff0c0224 */ /* 0x001fe200078e0004 */
[----:B------:R-:W-:Y:S01]  /*2a8d0*/  LEA.HI.X.SX32 R14, R9, R5, 0x1, P1 ;  /* 0x00000005090e7211 */ /* 0x000fe200008f0eff */
[----:B-1----:R-:W0:Y:S01]  /*2a8e0*/  S2R R4, SR_TID.X ;  /* 0x0000000000047919 */ /* 0x002e220000002100 */
[----:B------:R-:W-:-:S03]  /*2a8f0*/  PRMT R9, RZ, 0x7610, R9 ;  /* 0x00007610ff097816 */ /* 0x000fc60000000009 */
[----:B------:R-:W-:Y:S02]  /*2a900*/  @P0 IMAD.MOV.U32 R13, RZ, RZ, R14 ;  /* 0x000000ffff0d0224 */ /* 0x000fe400078e000e */
[----:B------:R-:W-:-:S03]  /*2a910*/  IMAD R47, R47, UR4, RZ ;  /* 0x000000042f2f7c24 */ /* 0x000fc6000f8e02ff */
[----:B------:R1:W3:Y:S04]  /*2a920*/  @P0 LDG.E.U8 R9, desc[UR20][R12.64] ;  /* 0x000000140c090981 */ /* 0x0002e8000c1e1100 */
[----:B------:R4:W-:Y:S01]  /*2a930*/  STL [R1+0x40c], R14 ;  /* 0x00040c0e01007387 */ /* 0x0009e20000100800 */
[----:B-1----:R-:W-:-:S04]  /*2a940*/  IADD3 R13, P1, PT, R47, R8, RZ ;  /* 0x000000082f0d7210 */ /* 0x002fc80007f3e0ff */
[----:B------:R-:W-:Y:S01]  /*2a950*/  LEA.HI.X.SX32 R12, R47, R5, 0x1, P1 ;  /* 0x000000052f0c7211 */ /* 0x000fe200008f0eff */
[----:B----4-:R-:W4:Y:S04]  /*2a960*/  LDL.LU R14, [R1+0x24] ;  /* 0x00002400010e7983 */ /* 0x010f280000300800 */
[----:B------:R-:W3:Y:S04]  /*2a970*/  LDL.LU R8, [R1+0x30] ;  /* 0x0000300001087983 */ /* 0x000ee80000300800 */
[----:B------:R1:W-:Y:S04]  /*2a980*/  STL [R1+0x408], R13 ;  /* 0x0004080d01007387 */ /* 0x0003e80000100800 */
[----:B------:R1:W-:Y:S01]  /*2a990*/  STL [R1+0x404], R12 ;  /* 0x0004040c01007387 */ /* 0x0003e20000100800 */
[----:B0-----:R-:W-:-:S02]  /*2a9a0*/  LOP3.LUT R4, R4, 0x7f, RZ, 0xc0, !PT ;  /* 0x0000007f04047812 */ /* 0x001fc400078ec0ff */
[----:B------:R-:W-:Y:S01]  /*2a9b0*/  PRMT R5, RZ, 0x7610, R5 ;  /* 0x00007610ff057816 */ /* 0x000fe20000000005 */
[----:B------:R-:W3:Y:S01]  /*2a9c0*/  LDL.LU R47, [R1+0x3c] ;  /* 0x00003c00012f7983 */ /* 0x000ee20000300800 */
[----:B-1----:R-:W-:-:S04]  /*2a9d0*/  @P0 LOP3.LUT R13, R13, R12, RZ, 0x3c, !PT ;  /* 0x0000000c0d0d0212 */ /* 0x002fc800078e3cff */
[C---:B------:R-:W-:Y:S02]  /*2a9e0*/  @P0 LOP3.LUT R12, R13.reuse, R12, RZ, 0x3c, !PT ;  /* 0x0000000c0d0c0212 */ /* 0x040fe400078e3cff */
[----:B------:R-:W-:Y:S02]  /*2a9f0*/  LOP3.LUT R4, R4, 0x40, RZ, 0x3c, !PT ;  /* 0x0000004004047812 */ /* 0x000fe400078e3cff */
[----:B------:R-:W-:-:S03]  /*2aa00*/  @P0 LOP3.LUT R13, R13, R12, RZ, 0x3c, !PT ;  /* 0x0000000c0d0d0212 */ /* 0x000fc600078e3cff */
[----:B------:R0:W-:Y:S04]  /*2aa10*/  STS.U8 [R4+UR9+0xc200], R76 ;  /* 0x00c2004c04007988 */ /* 0x0001e80008000009 */
[----:B------:R-:W3:Y:S04]  /*2aa20*/  @P0 LDG.E.U8 R5, desc[UR20][R12.64] ;  /* 0x000000140c050981 */ /* 0x000ee8000c1e1100 */
[----:B------:R1:W-:Y:S04]  /*2aa30*/  STS.U8 [R4+UR9+0xc600], R72 ;  /* 0x00c6004804007988 */ /* 0x0003e80008000009 */
[----:B------:R-:W3:Y:S04]  /*2aa40*/  LDL.LU R12, [R1+0x54] ;  /* 0x00005400010c7983 */ /* 0x000ee80000300800 */
[----:B------:R-:W3:Y:S04]  /*2aa50*/  LDL.LU R13, [R1+0x48] ;  /* 0x00004800010d7983 */ /* 0x000ee80000300800 */
[----:B0-----:R-:W3:Y:S04]  /*2aa60*/  LDL.LU R76, [R1+0x60] ;  /* 0x00006000014c7983 */ /* 0x001ee80000300800 */
[----:B-1----:R-:W3:Y:S04]  /*2aa70*/  LDL.LU R72, [R1+0x6c] ;  /* 0x00006c0001487983 */ /* 0x002ee80000300800 */
[----:B------:R0:W-:Y:S04]  /*2aa80*/  STS.U8 [R4+UR9+0xca00], R68 ;  /* 0x00ca004404007988 */ /* 0x0001e80008000009 */
[----:B------:R1:W-:Y:S04]  /*2aa90*/  STS.U8 [R4+UR9+0xce00], R63 ;  /* 0x00ce003f04007988 */ /* 0x0003e80008000009 */
[----:B0-----:R-:W3:Y:S04]  /*2aaa0*/  LDL.LU R68, [R1+0x78] ;  /* 0x0000780001447983 */ /* 0x001ee80000300800 */
[----:B-1----:R-:W3:Y:S04]  /*2aab0*/  LDL.LU R63, [R1+0x84] ;  /* 0x00008400013f7983 */ /* 0x002ee80000300800 */
[----:B------:R0:W-:Y:S02]  /*2aac0*/  STS.U8 [R4+UR9+0xd200], R59 ;  /* 0x00d2003b04007988 */ /* 0x0001e40008000009 */
[----:B0-----:R-:W0:Y:S02]  /*2aad0*/  S2R R59, SR_TID.X ;  /* 0x00000000003b7919 */ /* 0x001e240000002100 */
[----:B------:R1:W-:Y:S04]  /*2aae0*/  STS.U8 [R4+UR9+0xd600], R55 ;  /* 0x00d6003704007988 */ /* 0x0003e80008000009 */
[----:B-1----:R-:W4:Y:S01]  /*2aaf0*/  LDL.LU R4, [R1+0x1708] ;  /* 0x0017080001047983 */ /* 0x002f220000300800 */
[----:B0-----:R-:W-:-:S04]  /*2ab00*/  LOP3.LUT R59, R59, 0x7f, RZ, 0xc0, !PT ;  /* 0x0000007f3b3b7812 */ /* 0x001fc800078ec0ff */
[----:B------:R-:W-:-:S05]  /*2ab10*/  LOP3.LUT R55, R59, 0x40, RZ, 0x3c, !PT ;  /* 0x000000403b377812 */ /* 0x000fca00078e3cff */
[----:B------:R-:W-:Y:S04]  /*2ab20*/  STS.U8 [R55+UR9+0xda00], R51 ;  /* 0x00da003337007988 */ /* 0x000fe80008000009 */
[----:B------:R-:W-:Y:S01]  /*2ab30*/  STS.U8 [R55+UR9+0xde00], R46 ;  /* 0x00de002e37007988 */ /* 0x000fe20008000009 */
[----:B------:R-:W-:-:S03]  /*2ab40*/  LOP3.LUT R59, R59, 0x50, RZ, 0x3c, !PT ;  /* 0x000000503b3b7812 */ /* 0x000fc600078e3cff */
[----:B------:R-:W-:Y:S04]  /*2ab50*/  STS.U8 [R55+UR9+0xe200], R42 ;  /* 0x00e2002a37007988 */ /* 0x000fe80008000009 */
[----:B------:R-:W-:Y:S04]  /*2ab60*/  STS.U8 [R55+UR9+0xe600], R38 ;  /* 0x00e6002637007988 */ /* 0x000fe80008000009 */
[----:B--2---:R-:W-:Y:S04]  /*2ab70*/  STS.U8 [R55+UR9+0xea00], R34 ;  /* 0x00ea002237007988 */ /* 0x004fe80008000009 */
[----:B------:R-:W-:Y:S04]  /*2ab80*/  STS.U8 [R55+UR9+0xee00], R30 ;  /* 0x00ee001e37007988 */ /* 0x000fe80008000009 */
[----:B------:R-:W-:Y:S04]  /*2ab90*/  STS.U8 [R55+UR9+0xf200], R26 ;  /* 0x00f2001a37007988 */ /* 0x000fe80008000009 */
[----:B------:R-:W-:Y:S04]  /*2aba0*/  STS.U8 [R55+UR9+0xf600], R22 ;  /* 0x00f6001637007988 */ /* 0x000fe80008000009 */
[----:B------:R-:W-:Y:S04]  /*2abb0*/  STS.U8 [R55+UR9+0xfa00], R19 ;  /* 0x00fa001337007988 */ /* 0x000fe80008000009 */
[----:B------:R-:W-:Y:S04]  /*2abc0*/  STS.U8 [R55+UR9+0xfe00], R16 ;  /* 0x00fe001037007988 */ /* 0x000fe80008000009 */
[----:B---3--:R-:W-:Y:S04]  /*2abd0*/  STS.U8 [R59+UR9+0x8280], R63 ;  /* 0x0082803f3b007988 */ /* 0x008fe80008000009 */
        /* <DEDUP_REMOVED lines=8> */
[----:B------:R0:W-:Y:S04]  /*2ac60*/  STS.U8 [R59+UR9+0xa680], R2 ;  /* 0x00a680023b007988 */ /* 0x0001e80008000009 */
[----:B------:R1:W-:Y:S04]  /*2ac70*/  STS.U8 [R59+UR9+0xaa80], R3 ;  /* 0x00aa80033b007988 */ /* 0x0003e80008000009 */
[----:B0-----:R-:W2:Y:S04]  /*2ac80*/  LDL.LU R2, [R1+0x1704] ;  /* 0x0017040001027983 */ /* 0x001ea80000300800 */
[----:B-1----:R-:W3:Y:S04]  /*2ac90*/  LDL.LU R3, [R1+0x1700] ;  /* 0x0017000001037983 */ /* 0x002ee80000300800 */
[----:B------:R-:W4:Y:S04]  /*2aca0*/  LDL.LU R63, [R1+0x80] ;  /* 0x00008000013f7983 */ /* 0x000f280000300800 */
[----:B------:R-:W2:Y:S04]  /*2acb0*/  LDL.LU R68, [R1+0x74] ;  /* 0x0000740001447983 */ /* 0x000ea80000300800 */
[----:B------:R-:W3:Y:S04]  /*2acc0*/  LDL.LU R12, [R1+0x68] ;  /* 0x00006800010c7983 */ /* 0x000ee80000300800 */
[----:B------:R-:W3:Y:S04]  /*2acd0*/  LDL.LU R13, [R1+0x5c] ;  /* 0x00005c00010d7983 */ /* 0x000ee80000300800 */
[----:B------:R-:W3:Y:S04]  /*2ace0*/  LDL.LU R47, [R1+0x50] ;  /* 0x00005000012f7983 */ /* 0x000ee80000300800 */
[----:B------:R-:W3:Y:S04]  /*2acf0*/  LDL.LU R14, [R1+0x44] ;  /* 0x00004400010e7983 */ /* 0x000ee80000300800 */
[----:B------:R-:W3:Y:S01]  /*2ad00*/  LDL.LU R72, [R1+0x38] ;  /* 0x0000380001487983 */ /* 0x000ee20000300800 */
[----:B------:R-:W0:Y:S03]  /*2ad10*/  S2R R8, SR_TID.X ;  /* 0x0000000000087919 */ /* 0x000e260000002100 */
        /* <DEDUP_REMOVED lines=8> */
[----:B------:R-:W-:Y:S01]  /*2ada0*/  STS.U8 [R59+UR9+0xce80], R62 ;  /* 0x00ce803e3b007988 */ /* 0x000fe20008000009 */
[----:B0-----:R-:W-:-:S03]  /*2adb0*/  LOP3.LUT R8, R8, 0x7f, RZ, 0xc0, !PT ;  /* 0x0000007f08087812 */ /* 0x001fc600078ec0ff */
[----:B------:R-:W-:Y:S04]  /*2adc0*/  STS.U8 [R59+UR9+0xd280], R58 ;  /* 0x00d2803a3b007988 */ /* 0x000fe80008000009 */
[----:B------:R-:W-:Y:S04]  /*2add0*/  STS.U8 [R59+UR9+0xd680], R54 ;  /* 0x00d680363b007988 */ /* 0x000fe80008000009 */
[----:B------:R-:W-:Y:S04]  /*2ade0*/  STS.U8 [R59+UR9+0xda80], R50 ;  /* 0x00da80323b007988 */ /* 0x000fe80008000009 */
[----:B------:R-:W-:Y:S01]  /*2adf0*/  STS.U8 [R59+UR9+0xde80], R45 ;  /* 0x00de802d3b007988 */ /* 0x000fe20008000009 */
[----:B------:R-:W-:-:S03]  /*2ae00*/  LOP3.LUT R76, R8, 0x60, RZ, 0x3c, !PT ;  /* 0x00000060084c7812 */ /* 0x000fc600078e3cff */
        /* <DEDUP_REMOVED lines=9> */
[----:B--2---:R-:W-:Y:S04]  /*2aea0*/  STS.U8 [R76+UR9+0x8700], R68 ;  /* 0x008700444c007988 */ /* 0x004fe80008000009 */
[----:B---3--:R0:W-:Y:S04]  /*2aeb0*/  STS.U8 [R76+UR9+0x8b00], R12 ;  /* 0x008b000c4c007988 */ /* 0x0081e80008000009 */
[----:B------:R1:W-:Y:S04]  /*2aec0*/  STS.U8 [R76+UR9+0x8f00], R13 ;  /* 0x008f000d4c007988 */ /* 0x0003e80008000009 */
[----:B------:R2:W-:Y:S04]  /*2aed0*/  STS.U8 [R76+UR9+0x9300], R47 ;  /* 0x0093002f4c007988 */ /* 0x0005e80008000009 */
[----:B0-----:R-:W3:Y:S04]  /*2aee0*/  LDL.LU R12, [R1+0x7c] ;  /* 0x00007c00010c7983 */ /* 0x001ee80000300800 */
[----:B------:R0:W-:Y:S04]  /*2aef0*/  STS.U8 [R76+UR9+0x9700], R14 ;  /* 0x0097000e4c007988 */ /* 0x0001e80008000009 */
[----:B-1----:R-:W4:Y:S04]  /*2af00*/  LDL.LU R13, [R1+0x70] ;  /* 0x00007000010d7983 */ /* 0x002f280000300800 */
[----:B--2---:R-:W2:Y:S04]  /*2af10*/  LDL.LU R47, [R1+0x64] ;  /* 0x00006400012f7983 */ /* 0x004ea80000300800 */
[----:B------:R-:W-:Y:S04]  /*2af20*/  STS.U8 [R76+UR9+0x9b00], R72 ;  /* 0x009b00484c007988 */ /* 0x000fe80008000009 */
[----:B0-----:R-:W2:Y:S04]  /*2af30*/  LDL.LU R14, [R1+0x58] ;  /* 0x00005800010e7983 */ /* 0x001ea80000300800 */
[----:B------:R0:W-:Y:S04]  /*2af40*/  STS.U8 [R76+UR9+0x9f00], R3 ;  /* 0x009f00034c007988 */ /* 0x0001e80008000009 */
[----:B------:R1:W-:Y:S04]  /*2af50*/  STS.U8 [R76+UR9+0xa300], R4 ;  /* 0x00a300044c007988 */ /* 0x0003e80008000009 */
[----:B------:R1:W-:Y:S04]  /*2af60*/  STS.U8 [R76+UR9+0xa700], R7 ;  /* 0x00a700074c007988 */ /* 0x0003e80008000009 */
[----:B0-----:R-:W2:Y:S04]  /*2af70*/  LDL.LU R3, [R1+0x16fc] ;  /* 0x0016fc0001037983 */ /* 0x001ea80000300800 */
[----:B-1----:R-:W2:Y:S04]  /*2af80*/  LDL.LU R4, [R1+0x16f8] ;  /* 0x0016f80001047983 */ /* 0x002ea80000300800 */
[----:B------:R-:W2:Y:S04]  /*2af90*/  LDL.LU R7, [R1+0x16f4] ;  /* 0x0016f40001077983 */ /* 0x000ea80000300800 */
        /* <DEDUP_REMOVED lines=23> */
[----:B---3--:R-:W-:Y:S04]  /*2b110*/  STS.U8 [R8+UR9+0x8380], R12 ;  /* 0x0083800c08007988 */ /* 0x008fe80008000009 */
[----:B----4-:R-:W-:Y:S04]  /*2b120*/  STS.U8 [R8+UR9+0x8780], R13 ;  /* 0x0087800d08007988 */ /* 0x010fe80008000009 */
[----:B--2---:R-:W-:Y:S04]  /*2b130*/  STS.U8 [R8+UR9+0x8b80], R47 ;  /* 0x008b802f08007988 */ /* 0x004fe80008000009 */
[----:B------:R0:W-:Y:S02]  /*2b140*/  STS.U8 [R8+UR9+0x8f80], R14 ;  /* 0x008f800e08007988 */ /* 0x0001e40008000009 */
[----:B0-----:R-:W0:Y:S02]  /*2b150*/  LDC R14, c[0x0][0x3a0] ;  /* 0x0000e800ff0e7b82 */ /* 0x001e240000000800 */
[----:B------:R1:W-:Y:S04]  /*2b160*/  STS.U8 [R8+UR9+0x9380], R7 ;  /* 0x0093800708007988 */ /* 0x0003e80008000009 */
[----:B------:R2:W-:Y:S04]  /*2b170*/  STS.U8 [R8+UR9+0x9780], R4 ;  /* 0x0097800408007988 */ /* 0x0005e80008000009 */
[----:B------:R3:W-:Y:S04]  /*2b180*/  STS.U8 [R8+UR9+0x9b80], R3 ;  /* 0x009b800308007988 */ /* 0x0007e80008000009 */
[----:B-1----:R1:W5:Y:S04]  /*2b190*/  LDL.LU R7, [R1+0x16f0] ;  /* 0x0016f00001077983 */ /* 0x0023680000300800 */
[----:B--2---:R1:W5:Y:S04]  /*2b1a0*/  LDL.LU R4, [R1+0x16ec] ;  /* 0x0016ec0001047983 */ /* 0x0043680000300800 */
[----:B---3--:R1:W5:Y:S04]  /*2b1b0*/  LDL.LU R3, [R1+0x16e8] ;  /* 0x0016e80001037983 */ /* 0x0083680000300800 */
[----:B------:R2:W-:Y:S04]  /*2b1c0*/  STS.U8 [R8+UR9+0x9f80], R2 ;  /* 0x009f800208007988 */ /* 0x0005e80008000009 */
[----:B------:R3:W-:Y:S04]  /*2b1d0*/  STS.U8 [R8+UR9+0xa380], R0 ;  /* 0x00a3800008007988 */ /* 0x0007e80008000009 */
[----:B------:R4:W-:Y:S04]  /*2b1e0*/  STS.U8 [R8+UR9+0xa780], R6 ;  /* 0x00a7800608007988 */ /* 0x0009e80008000009 */
[----:B--2---:R1:W5:Y:S04]  /*2b1f0*/  LDL.LU R2, [R1+0x16e4] ;  /* 0x0016e40001027983 */ /* 0x0043680000300800 */
[----:B---3--:R1:W5:Y:S04]  /*2b200*/  LDL.LU R0, [R1+0x16e0] ;  /* 0x0016e00001007983 */ /* 0x0083680000300800 */
[----:B----4-:R1:W5:Y:S04]  /*2b210*/  LDL.LU R6, [R1+0x16dc] ;  /* 0x0016dc0001067983 */ /* 0x0103680000300800 */
[----:B------:R1:W-:Y:S04]  /*2b220*/  STS.U8 [R8+UR9+0xab80], R92 ;  /* 0x00ab805c08007988 */ /* 0x0003e80008000009 */
        /* <DEDUP_REMOVED lines=20> */
[----:B------:R1:W-:Y:S01]  /*2b370*/  STS.U8 [R8+UR9+0xff80], R5 ;  /* 0x00ff800508007988 */ /* 0x0003e20008000009 */
[----:B------:R2:W-:Y:S06]  /*2b380*/  MEMBAR.ALL.CTA ;  /* 0x0000000000007992 */ /* 0x0005ec0000008000 */
[----:B--2---:R-:W2:Y:S01]  /*2b390*/  FENCE.VIEW.ASYNC.S ;  /* 0x00000000000073c6 */ /* 0x004ea20000000000 */
[----:B0-----:R-:W-:Y:S01]  /*2b3a0*/  VIADD R14, R14, 0x7f ;  /* 0x0000007f0e0e7836 */ /* 0x001fe20000000000 */
[----:B--2---:R-:W-:Y:S01]  /*2b3b0*/  BAR.SYNC.DEFER_BLOCKING 0x0 ;  /* 0x0000000000007b1d */ /* 0x004fe20000010000 */
[----:B------:R-:W-:-:S04]  /*2b3c0*/  ISETP.NE.U32.AND P0, PT, RZ, UR12, PT ;  /* 0x0000000cff007c0c */ /* 0x000fc8000bf05070 */
[C---:B------:R-:W-:Y:S02]  /*2b3d0*/  ISETP.LT.OR P1, PT, R14.reuse, 0x80, P0 ;  /* 0x000000800e00780c */ /* 0x040fe40000721670 */
[----:B------:R-:W-:-:S11]  /*2b3e0*/  ISETP.GE.AND P2, PT, R14, 0x100, PT ;  /* 0x000001000e00780c */ /* 0x000fd60003f46270 */
[----:B-1----:R-:W-:Y:S05]  /*2b3f0*/  @P1 BRA `(.L_x_6) ;  /* 0x0000000000d81947 */ /* 0x002fea0003800000 */
[----:B------:R-:W-:Y:S02]  /*2b400*/  USHF.R.U32.HI UR14, URZ, 0x4, UR9 ;  /* 0x00000004ff0e7899 */ /* 0x000fe40008011609 */
[----:B------:R-:W-:Y:S02]  /*2b410*/  UIADD3 UR5, UPT, UPT, UR9, 0x8000, URZ ;  /* 0x0000800009057890 */ /* 0x000fe4000fffe0ff */
[----:B------:R-:W-:Y:S02]  /*2b420*/  USGXT.U32 UR14, UR14, 0xe ;  /* 0x0000000e0e0e789a */ /* 0x000fe40008000000 */
[----:B------:R-:W-:Y:S02]  /*2b430*/  USHF.R.U32.HI UR5, URZ, 0x4, UR5 ;  /* 0x00000004ff057899 */ /* 0x000fe40008011605 */
[----:B------:R-:W-:Y:S02]  /*2b440*/  UIADD3 UR34, UP1, UPT, UR14, 0x100, URZ ;  /* 0x000001000e227890 */ /* 0x000fe4000ff3e0ff */
[----:B------:R-:W-:Y:S01]  /*2b450*/  USGXT.U32 UR12, UR5, 0xe ;  /* 0x0000000e050c789a */ /* 0x000fe20008000000 */
[----:B------:R-:W-:Y:S01]  /*2b460*/  UMOV UR4, URZ ;  /* 0x000000ff00047c82 */ /* 0x000fe20008000000 */
[----:B------:R-:W-:Y:S01]  /*2b470*/  UMOV UR6, URZ ;  /* 0x000000ff00067c82 */ /* 0x000fe20008000000 */
[----:B------:R-:W-:-:S02]  /*2b480*/  UIADD3.X UR35, UPT, UPT, UR4, 0x40004040, URZ, UP1, !UPT ;  /* 0x4000404004237890 */ /* 0x000fc40008ffe4ff */
[----:B------:R-:W-:Y:S01]  /*2b490*/  UIADD3 UR32, UP1, UPT, UR12, 0x2, URZ ;  /* 0x000000020c207890 */ /* 0x000fe2000ff3e0ff */
[----:B------:R-:W-:Y:S01]  /*2b4a0*/  UMOV UR4, UR11 ;  /* 0x0000000b00047c82 */ /* 0x000fe20008000000 */
[----:B------:R-:W-:Y:S02]  /*2b4b0*/  UMOV UR5, URZ ;  /* 0x000000ff00057c82 */ /* 0x000fe40008000000 */
[----:B------:R-:W-:Y:S01]  /*2b4c0*/  UIADD3.X UR33, UPT, UPT, UR6, 0x40004040, URZ, UP1, !UPT ;  /* 0x4000404006217890 */ /* 0x000fe20008ffe4ff */
[----:B------:R-:W-:Y:S01]  /*2b4d0*/  UMOV UR25, UR4 ;  /* 0x0000000400197c82 */ /* 0x000fe20008000000 */
[----:B------:R-:W-:Y:S02]  /*2b4e0*/  UIADD3.64 UR4, UPT, UPT, UR34, 0x100, URZ ;  /* 0x0000010022047897 */ /* 0x000fe4000fffe0ff */
[----:B------:R-:W-:Y:S02]  /*2b4f0*/  UIADD3.64 UR6, UPT, UPT, UR32, 0x2, URZ ;  /* 0x0000000220067897 */ /* 0x000fe4000fffe0ff */
[----:B------:R-:W-:-:S02]  /*2b500*/  UIADD3.64 UR16, UPT, UPT, UR34, 0x200, URZ ;  /* 0x0000020022107897 */ /* 0x000fc4000fffe0ff */
[----:B------:R-:W-:Y:S02]  /*2b510*/  UIADD3.64 UR18, UPT, UPT, UR32, 0x4, URZ ;  /* 0x0000000420127897 */ /* 0x000fe4000fffe0ff */
[----:B------:R-:W-:Y:S02]  /*2b520*/  UIADD3 UR24, UPT, UPT, UR8, 0x100, URZ ;  /* 0x0000010008187890 */ /* 0x000fe4000fffe0ff */
[----:B------:R-:W-:Y:S02]  /*2b530*/  UIADD3.64 UR22, UPT, UPT, UR34, 0x300, URZ ;  /* 0x0000030022167897 */ /* 0x000fe4000fffe0ff */
[----:B------:R-:W-:Y:S02]  /*2b540*/  UIADD3 UR46, UPT, UPT, UR8, 0x100, URZ ;  /* 0x00000100082e7890 */ /* 0x000fe4000fffe0ff */
[----:B------:R-:W-:Y:S02]  /*2b550*/  UIADD3.64 UR26, UPT, UPT, UR34, 0x400, URZ ;  /* 0x00000400221a7897 */ /* 0x000fe4000fffe0ff */
[----:B------:R-:W-:-:S02]  /*2b560*/  UIADD3 UR47, UPT, UPT, UR8, 0x100, URZ ;  /* 0x00000100082f7890 */ /* 0x000fc4000fffe0ff */
[----:B------:R-:W-:Y:S01]  /*2b570*/  UIADD3.64 UR28, UPT, UPT, UR34, 0x500, URZ ;  /* 0x00000500221c7897 */ /* 0x000fe2000fffe0ff */
[----:B------:R-:W-:Y:S01]  /*2b580*/  UMOV UR36, 0x0 ;  /* 0x0000000000247882 */ /* 0x000fe20000000000 */
[----:B------:R-:W-:Y:S01]  /*2b590*/  UMOV UR37, 0x8408490 ;  /* 0x0840849000257882 */ /* 0x000fe20000000000 */
[----:B------:R-:W-:Y:S01]  /*2b5a0*/  UIADD3 UR52, UPT, UPT, UR8, 0x100, URZ ;  /* 0x0000010008347890 */ /* 0x000fe2000fffe0ff */
[----:B------:R-:W-:Y:S01]  /*2b5b0*/  UMOV UR15, 0x40004040 ;  /* 0x40004040000f7882 */ /* 0x000fe20000000000 */
[----:B------:R-:W-:Y:S01]  /*2b5c0*/  UIADD3.64 UR30, UPT, UPT, UR34, 0x600, URZ ;  /* 0x00000600221e7897 */ /* 0x000fe2000fffe0ff */
[----:B------:R-:W-:Y:S01]  /*2b5d0*/  UMOV UR13, 0x40004040 ;  /* 0x40004040000d7882 */ /* 0x000fe20000000000 */
[----:B------:R-:W-:Y:S01]  /*2b5e0*/  UMOV UR38, 0x0 ;  /* 0x0000000000267882 */ /* 0x000fe20000000000 */
[----:B------:R-:W-:Y:S01]  /*2b5f0*/  UMOV UR39, 0x8408490 ;  /* 0x0840849000277882 */ /* 0x000fe20000000000 */
[----:B------:R-:W-:Y:S01]  /*2b600*/  UMOV UR40, 0x0 ;  /* 0x0000000000287882 */ /* 0x000fe20000000000 */
[----:B------:R-:W-:Y:S01]  /*2b610*/  UMOV UR41, 0x8408490 ;  /* 0x0840849000297882 */ /* 0x000fe20000000000 */
[----:B------:R0:W-:Y:S01]  /*2b620*/  UTCQMMA gdesc[UR14], gdesc[UR12], tmem[UR8], tmem[UR36], idesc[UR37], !UPT ;  /* 0x00ff240c0e0075ea */ /* 0x0001e2000f800308 */
[----:B------:R-:W-:Y:S01]  /*2b630*/  UMOV UR42, 0x0 ;  /* 0x00000000002a7882 */ /* 0x000fe20000000000 */
[----:B------:R-:W-:Y:S01]  /*2b640*/  UMOV UR43, 0x8408490 ;  /* 0x08408490002b7882 */ /* 0x000fe20000000000 */
[----:B------:R0:W-:Y:S01]  /*2b650*/  UTCQMMA gdesc[UR34], gdesc[UR32], tmem[UR8], tmem[UR38], idesc[UR39], UPT ;  /* 0x00ff2620220075ea */ /* 0x0001e2000b800308 */
        /* <DEDUP_REMOVED lines=8> */
[----:B------:R0:W-:Y:S01]  /*2b6e0*/  UTCQMMA gdesc[UR22], gdesc[UR12], tmem[UR24], tmem[UR44], idesc[UR45], !UPT ;  /* 0x00ff2c0c160075ea */ /* 0x0001e2000f800318 */
[----:B------:R-:W-:Y:S01]  /*2b6f0*/  UMOV UR54, 0x0 ;  /* 0x0000000000367882 */ /* 0x000fe20000000000 */
[----:B------:R-:W-:Y:S01]  /*2b700*/  UMOV UR55, 0x8408490 ;  /* 0x0840849000377882 */ /* 0x000fe20000000000 */
[----:B------:R0:W-:Y:S01]  /*2b710*/  UTCQMMA gdesc[UR26], gdesc[UR32], tmem[UR46], tmem[UR48], idesc[UR49], UPT ;  /* 0x00ff30201a0075ea */ /* 0x0001e2000b80032e */
[----:B------:R0:W-:Y:S01]  /*2b720*/  UTCQMMA gdesc[UR28], gdesc[UR6], tmem[UR47], tmem[UR50], idesc[UR51], UPT ;  /* 0x00ff32061c0075ea */ /* 0x0001e2000b80032f */
[----:B------:R0:W-:Y:S01]  /*2b730*/  UTCQMMA gdesc[UR30], gdesc[UR18], tmem[UR52], tmem[UR54], idesc[UR55], UPT ;  /* 0x00ff36121e0075ea */ /* 0x0001e2000b800334 */
[----:B------:R0:W-:Y:S01]  /*2b740*/  UTCBAR [UR25], URZ ;  /* 0x000000ff190073e9 */ /* 0x0001e200080000ff */
[----:B------:R-:W-:Y:S01]  /*2b750*/  NOP ;  /* 0x0000000000007918 */ /* 0x000fe20000000000 */
.L_x_6:
[----:B0-----:R-:W-:Y:S01]  /*2b760*/  UMOV UR4, URZ ;  /* 0x000000ff00047c82 */ /* 0x001fe20008000000 */
[----:B------:R-:W-:Y:S05]  /*2b770*/  @!P2 BRA `(.L_x_7) ;  /* 0x000001e40098a947 */ /* 0x000fea0003800000 */
[----:B------:R-:W-:Y:S01]  /*2b780*/  SHF.R.S32.HI R5, RZ, 0x1f, R14 ;  /* 0x0000001fff057819 */ /* 0x000fe2000001140e */
[----:B------:R-:W-:Y:S02]  /*2b790*/  UIADD3 UR4, UPT, UPT, UR9, 0x10000, URZ ;  /* 0x0001000009047890 */ /* 0x000fe4000fffe0ff */
[----:B------:R-:W-:Y:S01]  /*2b7a0*/  UIADD3 UR5, UPT, UPT, UR9, 0x18000, URZ ;  /* 0x0001800009057890 */ /* 0x000fe2000fffe0ff */
[----:B------:R-:W-:Y:S01]  /*2b7b0*/  LEA.HI R5, R5, R14, RZ, 0x7 ;  /* 0x0000000e05057211 */ /* 0x000fe200078f38ff */
[----:B------:R-:W-:Y:S02]  /*2b7c0*/  USHF.R.U32.HI UR4, URZ, 0x4, UR4 ;  /* 0x00000004ff047899 */ /* 0x000fe40008011604 */
[----:B------:R-:W-:Y:S01]  /*2b7d0*/  USHF.R.U32.HI UR5, URZ, 0x4, UR5 ;  /* 0x00000004ff057899 */ /* 0x000fe20008011605 */
[----:B------:R-:W-:Y:S01]  /*2b7e0*/  SHF.R.S32.HI R8, RZ, 0x7, R5 ;  /* 0x00000007ff087819 */ /* 0x000fe20000011405 */
[----:B-----5:R-:W-:Y:S01]  /*2b7f0*/  IMAD.SHL.U32 R5, R6, 0x80, RZ ;  /* 0x0000008006057824 */ /* 0x020fe200078e00ff */
[----:B------:R-:W-:Y:S01]  /*2b800*/  USGXT.U32 UR14, UR4, 0xe ;  /* 0x0000000e040e789a */ /* 0x000fe20008000000 */
[----:B------:R-:W-:Y:S01]  /*2b810*/  IMAD.SHL.U32 R6, R7, 0x80, RZ ;  /* 0x0000008007067824 */ /* 0x000fe200078e00ff */
[----:B------:R-:W-:Y:S01]  /*2b820*/  VIMNMX R8, PT, PT, R8, 0x2, !PT ;  /* 0x0000000208087848 */ /* 0x000fe20007fe0100 */
[----:B------:R-:W-:Y:S01]  /*2b830*/  USGXT.U32 UR12, UR5, 0xe ;  /* 0x0000000e050c789a */ /* 0x000fe20008000000 */
[----:B------:R-:W-:Y:S01]  /*2b840*/  SHF.R.S32.HI R9, RZ, 0x1f, R5 ;  /* 0x0000001fff097819 */ /* 0x000fe20000011405 */
[----:B------:R-:W-:-:S02]  /*2b850*/  UIADD3 UR22, UP1, UPT, UR14, 0x100, URZ ;  /* 0x000001000e167890 */ /* 0x000fc4000ff3e0ff */
[----:B------:R-:W-:Y:S01]  /*2b860*/  VIADD R7, R8, 0xfffffffe ;  /* 0xfffffffe08077836 */ /* 0x000fe20000000000 */
[----:B------:R-:W-:Y:S01]  /*2b870*/  UIADD3 UR24, UP2, UPT, UR12, 0x2, URZ ;  /* 0x000000020c187890 */ /* 0x000fe2000ff5e0ff */
[----:B------:R-:W-:Y:S01]  /*2b880*/  IMAD.MOV.U32 R8, RZ, RZ, RZ ;  /* 0x000000ffff087224 */ /* 0x000fe200078e00ff */
[----:B------:R-:W-:Y:S01]  /*2b890*/  UMOV UR4, URZ ;  /* 0x000000ff00047c82 */ /* 0x000fe20008000000 */
[----:B------:R-:W-:Y:S01]  /*2b8a0*/  UMOV UR5, URZ ;  /* 0x000000ff00057c82 */ /* 0x000fe20008000000 */
[----:B------:R0:W-:Y:S01]  /*2b8b0*/  STL [R1+0x12dc], R7 ;  /* 0x0012dc0701007387 */ /* 0x0001e20000100800 */
[----:B------:R-:W-:Y:S02]  /*2b8c0*/  UIADD3.X UR23, UPT, UPT, UR4, 0x40004040, URZ, UP1, !UPT ;  /* 0x4000404004177890 */ /* 0x000fe40008ffe4ff */
[----:B------:R-:W-:Y:S01]  /*2b8d0*/  UIADD3.X UR25, UPT, UPT, UR5, 0x40004040, URZ, UP2, !UPT ;  /* 0x4000404005197890 */ /* 0x000fe200097fe4ff */
[----:B------:R1:W-:Y:S01]  /*2b8e0*/  STL [R1+0x12d4], RZ ;  /* 0x0012d4ff01007387 */ /* 0x0003e20000100800 */
[----:B------:R-:W-:Y:S01]  /*2b8f0*/  UMOV UR18, 0x1 ;  /* 0x0000000100127882 */ /* 0x000fe20000000000 */
[----:B------:R-:W-:-:S02]  /*2b900*/  UIADD3.64 UR26, UPT, UPT, UR22, 0x100, URZ ;  /* 0x00000100161a7897 */ /* 0x000fc4000fffe0ff */
[----:B------:R-:W-:Y:S01]  /*2b910*/  UIADD3.64 UR28, UPT, UPT, UR24, 0x2, URZ ;  /* 0x00000002181c7897 */ /* 0x000fe2000fffe0ff */
[----:B0-----:R-:W-:Y:S01]  /*2b920*/  SHF.R.S32.HI R7, RZ, 0x1f, R6 ;  /* 0x0000001fff077819 */ /* 0x001fe20000011406 */
[----:B------:R-:W-:Y:S02]  /*2b930*/  UIADD3.64 UR30, UPT, UPT, UR22, 0x200, URZ ;  /* 0x00000200161e7897 */ /* 0x000fe4000fffe0ff */
[----:B------:R-:W-:Y:S02]  /*2b940*/  UIADD3.64 UR32, UPT, UPT, UR24, 0x4, URZ ;  /* 0x0000000418207897 */ /* 0x000fe4000fffe0ff */
[----:B------:R-:W-:Y:S02]  /*2b950*/  UIADD3.64 UR34, UPT, UPT, UR22, 0x300, URZ ;  /* 0x0000030016227897 */ /* 0x000fe4000fffe0ff */
[----:B------:R-:W-:Y:S02]  /*2b960*/  UIADD3.64 UR36, UPT, UPT, UR22, 0x400, URZ ;  /* 0x0000040016247897 */ /* 0x000fe4000fffe0ff */
[----:B------:R-:W-:-:S02]  /*2b970*/  UIADD3.64 UR38, UPT, UPT, UR22, 0x500, URZ ;  /* 0x0000050016267897 */ /* 0x000fc4000fffe0ff */
[----:B------:R-:W-:Y:S01]  /*2b980*/  UIADD3.64 UR40, UPT, UPT, UR22, 0x600, URZ ;  /* 0x0000060016287897 */ /* 0x000fe2000fffe0ff */
[----:B-1----:R-:W-:-:S11]  /*2b990*/  UMOV UR13, 0x40004040 ;  /* 0x40004040000d7882 */ /* 0x002fd60000000000 */
.L_x_10:
[----:B------:R-:W2:Y:S04]  /*2b9a0*/  LDL.LU R13, [R1+0x408] ;  /* 0x00040800010d7983 */ /* 0x000ea80000300800 */
[----:B------:R-:W3:Y:S04]  /*2b9b0*/  LDL.LU R9, [R1+0x418] ;  /* 0x0004180001097983 */ /* 0x000ee80000300800 */
[----:B------:R-:W4:Y:S04]  /*2b9c0*/  LDL.LU R12, [R1+0xb50] ;  /* 0x000b5000010c7983 */ /* 0x000f280000300800 */
[----:B-----5:R-:W5:Y:S04]  /*2b9d0*/  LDL.LU R11, [R1+0xb48] ;  /* 0x000b4800010b7983 */ /* 0x020f680000300800 */
[----:B0-----:R-:W3:Y:S01]  /*2b9e0*/  LDL.LU R7, [R1+0xb40] ;  /* 0x000b400001077983 */ /* 0x001ee20000300800 */
[----:B------:R-:W-:-:S03]  /*2b9f0*/  IMAD.U32 R8, R8, -0x80000000, RZ ;  /* 0x8000000008087824 */ /* 0x000fc600078e00ff */
[----:B------:R-:W3:Y:S04]  /*2ba00*/  LDL.LU R35, [R1+0x404] ;  /* 0x0004040001237983 */ /* 0x000ee80000300800 */
[----:B------:R-:W3:Y:S04]  /*2ba10*/  LDL.LU R34, [R1+0xb38] ;  /* 0x000b380001227983 */ /* 0x000ee80000300800 */
[----:B------:R-:W3:Y:S01]  /*2ba20*/  LDL.LU R33, [R1+0x414] ;  /* 0x0004140001217983 */ /* 0x000ee20000300800 */
[----:B--2---:R-:W-:-:S05]  /*2ba30*/  IADD3 R13, P1, PT, R6, R13, RZ ;  /* 0x0000000d060d7210 */ /* 0x004fca0007f3e0ff */
[----:B------:R0:W-:Y:S04]  /*2ba40*/  STL [R1+0x408], R13 ;  /* 0x0004080d01007387 */ /* 0x0001e80000100800 */
[----:B------:R-:W2:Y:S04]  /*2ba50*/  LDL.LU R32, [R1+0xb30] ;  /* 0x000b300001207983 */ /* 0x000ea80000300800 */
[----:B------:R-:W2:Y:S04]  /*2ba60*/  LDL.LU R31, [R1+0xb4c] ;  /* 0x000b4c00011f7983 */ /* 0x000ea80000300800 */
[----:B------:R-:W2:Y:S04]  /*2ba70*/  LDL.LU R30, [R1+0xb28] ;  /* 0x000b2800011e7983 */ /* 0x000ea80000300800 */
[----:B------:R-:W2:Y:S04]  /*2ba80*/  LDL.LU R29, [R1+0xb44] ;  /* 0x000b4400011d7983 */ /* 0x000ea80000300800 */
[----:B------:R-:W2:Y:S04]  /*2ba90*/  LDL.LU R28, [R1+0x410] ;  /* 0x00041000011c7983 */ /* 0x000ea80000300800 */
[----:B------:R-:W2:Y:S04]  /*2baa0*/  LDL.LU R27, [R1+0xb3c] ;  /* 0x000b3c00011b7983 */ /* 0x000ea80000300800 */
[----:B------:R-:W2:Y:S01]  /*2bab0*/  LDL.LU R26, [R1+0xb20] ;  /* 0x000b2000011a7983 */ /* 0x000ea20000300800 */
[----:B---3--:R-:W-:-:S03]  /*2bac0*/  IADD3 R9, P2, PT, R6, R9, RZ ;  /* 0x0000000906097210 */ /* 0x008fc60007f5e0ff */
[----:B------:R-:W3:Y:S04]  /*2bad0*/  LDL.LU R25, [R1+0xb34] ;  /* 0x000b340001197983 */ /* 0x000ee80000300800 */
[----:B------:R-:W3:Y:S04]  /*2bae0*/  LDL.LU R24, [R1+0xb18] ;  /* 0x000b180001187983 */ /* 0x000ee80000300800 */
[----:B------:R-:W3:Y:S04]  /*2baf0*/  LDL.LU R14, [R1+0xb2c] ;  /* 0x000b2c00010e7983 */ /* 0x000ee80000300800 */
[----:B------:R-:W3:Y:S04]  /*2bb00*/  LDL.LU R23, [R1+0xb10] ;  /* 0x000b100001177983 */ /* 0x000ee80000300800 */
[----:B------:R-:W3:Y:S04]  /*2bb10*/  LDL.LU R21, [R1+0xb24] ;  /* 0x000b240001157983 */ /* 0x000ee80000300800 */
[----:B------:R-:W3:Y:S04]  /*2bb20*/  LDL.LU R20, [R1+0xb08] ;  /* 0x000b080001147983 */ /* 0x000ee80000300800 */
[----:B------:R1:W-:Y:S04]  /*2bb30*/  STL [R1+0x418], R9 ;  /* 0x0004180901007387 */ /* 0x0003e80000100800 */
[----:B------:R-:W3:Y:S04]  /*2bb40*/  LDL.LU R19, [R1+0x40c] ;  /* 0x00040c0001137983 */ /* 0x000ee80000300800 */
[----:B------:R-:W3:Y:S04]  /*2bb50*/  LDL.LU R18, [R1+0xb00] ;  /* 0x000b000001127983 */ /* 0x000ee80000300800 */
[----:B0-----:R-:W3:Y:S01]  /*2bb60*/  LDL.LU R13, [R1+0xb1c] ;  /* 0x000b1c00010d7983 */ /* 0x001ee20000300800 */
[----:B----4-:R-:W-:-:S03]  /*2bb70*/  IADD3 R12, P3, PT, R6, R12, RZ ;  /* 0x0000000c060c7210 */ /* 0x010fc60007f7e0ff */
[----:B------:R-:W4:Y:S04]  /*2bb80*/  LDL.LU R17, [R1+0xaf8] ;  /* 0x000af80001117983 */ /* 0x000f280000300800 */
[----:B-1----:R-:W4:Y:S01]  /*2bb90*/  LDL.LU R9, [R1+0xb14] ;  /* 0x000b140001097983 */ /* 0x002f220000300800 */
[----:B-----5:R-:W-:-:S03]  /*2bba0*/  IADD3 R11, P5, PT, R6, R11, RZ ;  /* 0x0000000b060b7210 */ /* 0x020fc60007fbe0ff */
[----:B------:R-:W5:Y:S04]  /*2bbb0*/  LDL.LU R16, [R1+0xaf0] ;  /* 0x000af00001107983 */ /* 0x000f680000300800 */
[----:B------:R0:W-:Y:S04]  /*2bbc0*/  STL [R1+0xb50], R12 ;  /* 0x000b500c01007387 */ /* 0x0001e80000100800 */
[----:B0-----:R-:W5:Y:S04]  /*2bbd0*/  LDL.LU R12, [R1+0xb0c] ;  /* 0x000b0c00010c7983 */ /* 0x001f680000300800 */
[----:B------:R-:W5:Y:S04]  /*2bbe0*/  LDL.LU R15, [R1+0x400] ;  /* 0x00040000010f7983 */ /* 0x000f680000300800 */
[----:B------:R0:W-:Y:S04]  /*2bbf0*/  STL [R1+0xb48], R11 ;  /* 0x000b480b01007387 */ /* 0x0001e80000100800 */
[----:B0-----:R-:W5:Y:S01]  /*2bc00*/  LDL.LU R11, [R1+0xb04] ;  /* 0x000b0400010b7983 */ /* 0x001f620000300800 */
[----:B------:R-:W-:-:S02]  /*2bc10*/  SHF.R.S32.HI R22, RZ, 0x1f, R6 ;  /* 0x0000001fff167819 */ /* 0x000fc40000011406 */
[----:B------:R-:W-:-:S03]  /*2bc20*/  IADD3 R7, P6, PT, R6, R7, RZ ;  /* 0x0000000706077210 */ /* 0x000fc60007fde0ff */
[----:B------:R-:W-:Y:S01]  /*2bc30*/  IMAD.X R35, R22, 0x1, R35, P1 ;  /* 0x0000000116237824 */ /* 0x000fe200008e0623 */
[----:B------:R-:W-:Y:S01]  /*2bc40*/  IADD3 R34, P1, PT, R6, R34, RZ ;  /* 0x0000002206227210 */ /* 0x000fe20007f3e0ff */
[----:B------:R0:W-:Y:S01]  /*2bc50*/  STL [R1+0xb40], R7 ;  /* 0x000b400701007387 */ /* 0x0001e20000100800 */
[----:B------:R-:W-:-:S03]  /*2bc60*/  IMAD.X R33, R22, 0x1, R33, P2 ;  /* 0x0000000116217824 */ /* 0x000fc600010e0621 */
[----:B0-----:R-:W5:Y:S04]  /*2bc70*/  LDL.LU R7, [R1+0xae8] ;  /* 0x000ae80001077983 */ /* 0x001f680000300800 */
[----:B------:R-:W-:Y:S04]  /*2bc80*/  STL [R1+0x404], R35 ;  /* 0x0004042301007387 */ /* 0x000fe80000100800 */
[----:B------:R-:W-:Y:S04]  /*2bc90*/  STL [R1+0xb38], R34 ;  /* 0x000b382201007387 */ /* 0x000fe80000100800 */
[----:B------:R-:W-:Y:S01]  /*2bca0*/  STL [R1+0x414], R33 ;  /* 0x0004142101007387 */ /* 0x000fe20000100800 */
[----:B--2---:R-:W-:Y:S01]  /*2bcb0*/  IADD3 R32, P2, PT, R6, R32, RZ ;  /* 0x0000002006207210 */ /* 0x004fe20007f5e0ff */
[----:B------:R-:W-:-:S04]  /*2bcc0*/  IMAD.X R31, R22, 0x1, R31, P3 ;  /* 0x00000001161f7824 */ /* 0x000fc800018e061f */
        /* <DEDUP_REMOVED lines=11> */
[----:B---3--:R-:W-:-:S03]  /*2bd80*/  IMAD.X R25, R22, 0x1, R25, P1 ;  /* 0x0000000116197824 */ /* 0x008fc600008e0619 */
[----:B------:R-:W-:Y:S01]  /*2bd90*/  STL [R1+0xb20], R26 ;  /* 0x000b201a01007387 */ /* 0x000fe20000100800 */
[----:B------:R-:W-:Y:S01]  /*2bda0*/  IMAD.X R14, R22, 0x1, R14, P2 ;  /* 0x00000001160e7824 */ /* 0x000fe200010e060e */
[C---:B------:R-:W-:Y:S02]  /*2bdb0*/  IADD3 R24, P1, PT, R6.reuse, R24, RZ ;  /* 0x0000001806187210 */ /* 0x040fe40007f3e0ff */
[----:B------:R-:W-:Y:S02]  /*2bdc0*/  IADD3 R23, P2, PT, R6, R23, RZ ;  /* 0x0000001706177210 */ /* 0x000fe40007f5e0ff */
[----:B------:R0:W-:Y:S01]  /*2bdd0*/  STL [R1+0xb2c], R14 ;  /* 0x000b2c0e01007387 */ /* 0x0001e20000100800 */
[----:B------:R-:W-:-:S03]  /*2bde0*/  IMAD.X R21, R22, 0x1, R21, P3 ;  /* 0x0000000116157824 */ /* 0x000fc600018e0615 */
[----:B------:R-:W-:Y:S01]  /*2bdf0*/  STL [R1+0xb34], R25 ;  /* 0x000b341901007387 */ /* 0x000fe20000100800 */
[----:B------:R-:W-:-:S03]  /*2be00*/  IADD3 R20, P3, PT, R6, R20, RZ ;  /* 0x0000001406147210 */ /* 0x000fc60007f7e0ff */
[----:B0-----:R-:W2:Y:S04]  /*2be10*/  LDL.LU R14, [R1+0xafc] ;  /* 0x000afc00010e7983 */ /* 0x001ea80000300800 */
[----:B------:R-:W-:Y:S01]  /*2be20*/  STL [R1+0xb18], R24 ;  /* 0x000b181801007387 */ /* 0x000fe20000100800 */
[----:B------:R-:W-:-:S03]  /*2be30*/  IMAD.X R19, R22, 0x1, R19, P5 ;  /* 0x0000000116137824 */ /* 0x000fc600028e0613 */
[----:B------:R-:W-:Y:S01]  /*2be40*/  STL [R1+0xb10], R23 ;  /* 0x000b101701007387 */ /* 0x000fe20000100800 */
[----:B------:R-:W-:-:S03]  /*2be50*/  IMAD.X R13, R22, 0x1, R13, P6 ;  /* 0x00000001160d7824 */ /* 0x000fc600030e060d */
[----:B------:R-:W-:Y:S01]  /*2be60*/  STL [R1+0xb24], R21 ;  /* 0x000b241501007387 */ /* 0x000fe20000100800 */
[----:B------:R-:W-:-:S03]  /*2be70*/  IADD3 R18, P5, PT, R6, R18, RZ ;  /* 0x0000001206127210 */ /* 0x000fc60007fbe0ff */
[----:B------:R-:W-:Y:S04]  /*2be80*/  STL [R1+0xb08], R20 ;  /* 0x000b081401007387 */ /* 0x000fe80000100800 */
[----:B------:R0:W-:Y:S01]  /*2be90*/  STL [R1+0xb1c], R13 ;  /* 0x000b1c0d01007387 */ /* 0x0001e20000100800 */
[----:B----4-:R-:W-:-:S03]  /*2bea0*/  IMAD.X R9, R22, 0x1, R9, P1 ;  /* 0x0000000116097824 */ /* 0x010fc600008e0609 */
[----:B------:R-:W-:Y:S04]  /*2beb0*/  STL [R1+0x40c], R19 ;  /* 0x00040c1301007387 */ /* 0x000fe80000100800 */
[----:B0-----:R-:W3:Y:S01]  /*2bec0*/  LDL.LU R13, [R1+0xae0] ;  /* 0x000ae000010d7983 */ /* 0x001ee20000300800 */
[----:B------:R-:W-:-:S03]  /*2bed0*/  IADD3 R17, P6, PT, R6, R17, RZ ;  /* 0x0000001106117210 */ /* 0x000fc60007fde0ff */
[----:B------:R-:W-:Y:S04]  /*2bee0*/  STL [R1+0xb00], R18 ;  /* 0x000b001201007387 */ /* 0x000fe80000100800 */
[----:B------:R0:W-:Y:S01]  /*2bef0*/  STL [R1+0xb14], R9 ;  /* 0x000b140901007387 */ /* 0x0001e20000100800 */
[----:B-----5:R-:W-:Y:S01]  /*2bf00*/  IMAD.X R12, R22, 0x1, R12, P2 ;  /* 0x00000001160c7824 */ /* 0x020fe200010e060c */
[----:B------:R-:W-:Y:S02]  /*2bf10*/  IADD3 R16, P1, PT, R6, R16, RZ ;  /* 0x0000001006107210 */ /* 0x000fe40007f3e0ff */
[----:B0-----:R-:W4:Y:S04]  /*2bf20*/  LDL.LU R9, [R1+0xaf4] ;  /* 0x000af40001097983 */ /* 0x001f280000300800 */
[----:B------:R-:W-:Y:S01]  /*2bf30*/  STL [R1+0xaf8], R17 ;  /* 0x000af81101007387 */ /* 0x000fe20000100800 */
[----:B------:R-:W-:-:S03]  /*2bf40*/  IMAD.X R11, R22, 0x1, R11, P3 ;  /* 0x00000001160b7824 */ /* 0x000fc600018e060b */
[----:B------:R0:W-:Y:S04]  /*2bf50*/  STL [R1+0xb0c], R12 ;  /* 0x000b0c0c01007387 */ /* 0x0001e80000100800 */
[----:B0-----:R-:W5:Y:S04]  /*2bf60*/  LDL.LU R12, [R1+0xad8] ;  /* 0x000ad800010c7983 */ /* 0x001f680000300800 */
[----:B------:R-:W-:Y:S04]  /*2bf70*/  STL [R1+0xaf0], R16 ;  /* 0x000af01001007387 */ /* 0x000fe80000100800 */
[----:B------:R0:W-:Y:S04]  /*2bf80*/  STL [R1+0xb04], R11 ;  /* 0x000b040b01007387 */ /* 0x0001e80000100800 */
[----:B0-----:R-:W5:Y:S01]  /*2bf90*/  LDL.LU R11, [R1+0xaec] ;  /* 0x000aec00010b7983 */ /* 0x001f620000300800 */
[----:B------:R-:W-:-:S02]  /*2bfa0*/  IADD3 R15, P2, PT, R6, R15, RZ ;  /* 0x0000000f060f7210 */ /* 0x000fc40007f5e0ff */
[----:B------:R-:W-:-:S03]  /*2bfb0*/  IADD3 R7, P3, PT, R6, R7, RZ ;  /* 0x0000000706077210 */ /* 0x000fc60007f7e0ff */
[----:B------:R-:W-:Y:S04]  /*2bfc0*/  STL [R1+0x400], R15 ;  /* 0x0004000f01007387 */ /* 0x000fe80000100800 */
[----:B------:R-:W5:Y:S04]  /*2bfd0*/  LDL.LU R35, [R1+0xad0] ;  /* 0x000ad00001237983 */ /* 0x000f680000300800 */
[----:B------:R-:W5:Y:S04]  /*2bfe0*/  LDL.LU R34, [R1+0x3fc] ;  /* 0x0003fc0001227983 */ /* 0x000f680000300800 */
[----:B------:R-:W5:Y:S04]  /*2bff0*/  LDL.LU R33, [R1+0xac8] ;  /* 0x000ac80001217983 */ /* 0x000f680000300800 */
[----:B------:R0:W-:Y:S04]  /*2c000*/  STL [R1+0xae8], R7 ;  /* 0x000ae80701007387 */ /* 0x0001e80000100800 */
[----:B------:R-:W5:Y:S04]  /*2c010*/  LDL.LU R32, [R1+0xae4] ;  /* 0x000ae40001207983 */ /* 0x000f680000300800 */
        /* <DEDUP_REMOVED lines=8> */
[----:B0-----:R-:W5:Y:S04]  /*2c0a0*/  LDL.LU R7, [R1+0xaa0] ;  /* 0x000aa00001077983 */ /* 0x001f680000300800 */
[----:B------:R-:W5:Y:S04]  /*2c0b0*/  LDL.LU R23, [R1+0xabc] ;  /* 0x000abc0001177983 */ /* 0x000f680000300800 */
[----:B------:R-:W5:Y:S04]  /*2c0c0*/  LDL.LU R21, [R1+0xa98] ;  /* 0x000a980001157983 */ /* 0x000f680000300800 */
[----:B------:R-:W5:Y:S01]  /*2c0d0*/  LDL.LU R20, [R1+0xab4] ;  /* 0x000ab40001147983 */ /* 0x000f620000300800 */
[----:B--2---:R-:W-:-:S05]  /*2c0e0*/  IMAD.X R14, R22, 0x1, R14, P5 ;  /* 0x00000001160e7824 */ /* 0x004fca00028e060e */
[----:B------:R0:W-:Y:S04]  /*2c0f0*/  STL [R1+0xafc], R14 ;  /* 0x000afc0e01007387 */ /* 0x0001e80000100800 */
[----:B------:R-:W2:Y:S04]  /*2c100*/  LDL.LU R19, [R1+0xa90] ;  /* 0x000a900001137983 */ /* 0x000ea80000300800 */
[----:B------:R-:W2:Y:S04]  /*2c110*/  LDL.LU R18, [R1+0xaac] ;  /* 0x000aac0001127983 */ /* 0x000ea80000300800 */
[----:B0-----:R-:W2:Y:S04]  /*2c120*/  LDL.LU R14, [R1+0xa88] ;  /* 0x000a8800010e7983 */ /* 0x001ea80000300800 */
[----:B------:R-:W2:Y:S01]  /*2c130*/  LDL.LU R17, [R1+0xaa4] ;  /* 0x000aa40001117983 */ /* 0x000ea20000300800 */
[----:B---3--:R-:W-:-:S05]  /*2c140*/  IADD3 R13, P5, PT, R6, R13, RZ ;  /* 0x0000000d060d7210 */ /* 0x008fca0007fbe0ff */
[----:B------:R0:W-:Y:S04]  /*2c150*/  STL [R1+0xae0], R13 ;  /* 0x000ae00d01007387 */ /* 0x0001e80000100800 */
[----:B0-----:R-:W3:Y:S01]  /*2c160*/  LDL.LU R13, [R1+0xa80] ;  /* 0x000a8000010d7983 */ /* 0x001ee20000300800 */
[----:B----4-:R-:W-:-:S03]  /*2c170*/  IMAD.X R9, R22, 0x1, R9, P6 ;  /* 0x0000000116097824 */ /* 0x010fc600030e0609 */
[----:B------:R-:W4:Y:S04]  /*2c180*/  LDL.LU R16, [R1+0xa9c] ;  /* 0x000a9c0001107983 */ /* 0x000f280000300800 */
[----:B------:R0:W-:Y:S04]  /*2c190*/  STL [R1+0xaf4], R9 ;  /* 0x000af40901007387 */ /* 0x0001e80000100800 */
[----:B0-----:R-:W4:Y:S01]  /*2c1a0*/  LDL.LU R9, [R1+0xa78] ;  /* 0x000a780001097983 */ /* 0x001f220000300800 */
[----:B-----5:R-:W-:-:S03]  /*2c1b0*/  IADD3 R12, P6, PT, R6, R12, RZ ;  /* 0x0000000c060c7210 */ /* 0x020fc60007fde0ff */
[----:B------:R-:W5:Y:S04]  /*2c1c0*/  LDL.LU R15, [R1+0xa94] ;  /* 0x000a9400010f7983 */ /* 0x000f680000300800 */
[----:B------:R0:W-:Y:S04]  /*2c1d0*/  STL [R1+0xad8], R12 ;  /* 0x000ad80c01007387 */ /* 0x0001e80000100800 */
[----:B0-----:R-:W5:Y:S01]  /*2c1e0*/  LDL.LU R12, [R1+0xa70] ;  /* 0x000a7000010c7983 */ /* 0x001f620000300800 */
[----:B------:R-:W-:-:S05]  /*2c1f0*/  IMAD.X R11, R22, 0x1, R11, P1 ;  /* 0x00000001160b7824 */ /* 0x000fca00008e060b */
[----:B------:R0:W-:Y:S04]  /*2c200*/  STL [R1+0xaec], R11 ;  /* 0x000aec0b01007387 */ /* 0x0001e80000100800 */
[----:B0-----:R-:W5:Y:S01]  /*2c210*/  LDL.LU R11, [R1+0xa8c] ;  /* 0x000a8c00010b7983 */ /* 0x001f620000300800 */
[----:B------:R-:W-:Y:S01]  /*2c220*/  IADD3 R35, P1, PT, R6, R35, RZ ;  /* 0x0000002306237210 */ /* 0x000fe20007f3e0ff */
[----:B------:R-:W-:Y:S01]  /*2c230*/  IMAD.X R34, R22, 0x1, R34, P2 ;  /* 0x0000000116227824 */ /* 0x000fe200010e0622 */
        /* <DEDUP_REMOVED lines=16> */
[----:B------:R-:W-:Y:S01]  /*2c340*/  IADD3 R25, P1, PT, R6, R25, RZ ;  /* 0x0000001906197210 */ /* 0x000fe20007f3e0ff */
[----:B------:R-:W-:Y:S02]  /*2c350*/  IMAD.X R24, R22, 0x1, R24, P2 ;  /* 0x0000000116187824 */ /* 0x000fe400010e0618 */
[----:B------:R-:W-:Y:S01]  /*2c360*/  STL [R1+0xab0], R27 ;  /* 0x000ab01b01007387 */ /* 0x000fe20000100800 */
[----:B------:R-:W-:-:S03]  /*2c370*/  IADD3 R7, P2, PT, R6, R7, RZ ;  /* 0x0000000706077210 */ /* 0x000fc60007f5e0ff */
[----:B------:R-:W-:Y:S01]  /*2c380*/  STL [R1+0xacc], R26 ;  /* 0x000acc1a01007387 */ /* 0x000fe20000100800 */
[----:B------:R-:W-:-:S03]  /*2c390*/  IMAD.X R23, R22, 0x1, R23, P3 ;  /* 0x0000000116177824 */ /* 0x000fc600018e0617 */
[----:B------:R0:W-:Y:S01]  /*2c3a0*/  STL [R1+0xaa0], R7 ;  /* 0x000aa00701007387 */ /* 0x0001e20000100800 */
[----:B------:R-:W-:-:S03]  /*2c3b0*/  IADD3 R21, P3, PT, R6, R21, RZ ;  /* 0x0000001506157210 */ /* 0x000fc60007f7e0ff */
[----:B------:R-:W-:Y:S01]  /*2c3c0*/  STL [R1+0xaa8], R25 ;  /* 0x000aa81901007387 */ /* 0x000fe20000100800 */
[----:B------:R-:W-:-:S03]  /*2c3d0*/  IMAD.X R20, R22, 0x1, R20, P5 ;  /* 0x0000000116147824 */ /* 0x000fc600028e0614 */
[----:B0-----:R-:W5:Y:S04]  /*2c3e0*/  LDL.LU R7, [R1+0xa68] ;  /* 0x000a680001077983 */ /* 0x001f680000300800 */
[----:B------:R-:W-:Y:S04]  /*2c3f0*/  STL [R1+0xac4], R24 ;  /* 0x000ac41801007387 */ /* 0x000fe80000100800 */
[----:B------:R-:W-:Y:S04]  /*2c400*/  STL [R1+0xabc], R23 ;  /* 0x000abc1701007387 */ /* 0x000fe80000100800 */
[----:B------:R-:W-:Y:S04]  /*2c410*/  STL [R1+0xa98], R21 ;  /* 0x000a981501007387 */ /* 0x000fe80000100800 */
[----:B------:R-:W-:Y:S01]  /*2c420*/  STL [R1+0xab4], R20 ;  /* 0x000ab41401007387 */ /* 0x000fe20000100800 */
[----:B--2---:R-:W-:Y:S01]  /*2c430*/  IADD3 R19, P5, PT, R6, R19, RZ ;  /* 0x0000001306137210 */ /* 0x004fe20007fbe0ff */
[----:B------:R-:W-:Y:S01]  /*2c440*/  IMAD.X R18, R22, 0x1, R18, P6 ;  /* 0x0000000116127824 */ /* 0x000fe200030e0612 */
[----:B------:R-:W-:Y:S01]  /*2c450*/  IADD3 R14, P6, PT, R6, R14, RZ ;  /* 0x0000000e060e7210 */ /* 0x000fe20007fde0ff */
[----:B------:R-:W-:-:S04]  /*2c460*/  IMAD.X R17, R22, 0x1, R17, P1 ;  /* 0x0000000116117824 */ /* 0x000fc800008e0611 */
[----:B------:R0:W-:Y:S04]  /*2c470*/  STL [R1+0xa88], R14 ;  /* 0x000a880e01007387 */ /* 0x0001e80000100800 */
[----:B------:R-:W-:Y:S04]  /*2c480*/  STL [R1+0xa90], R19 ;  /* 0x000a901301007387 */ /* 0x000fe80000100800 */
[----:B0-----:R-:W2:Y:S04]  /*2c490*/  LDL.LU R14, [R1+0xa84] ;  /* 0x000a8400010e7983 */ /* 0x001ea80000300800 */
[----:B------:R-:W-:Y:S01]  /*2c4a0*/  STL [R1+0xaac], R18 ;  /* 0x000aac1201007387 */ /* 0x000fe20000100800 */
[----:B---3--:R-:W-:Y:S01]  /*2c4b0*/  IADD3 R13, P1, PT, R6, R13, RZ ;  /* 0x0000000d060d7210 */ /* 0x008fe20007f3e0ff */
[----:B----4-:R-:W-:-:S04]  /*2c4c0*/  IMAD.X R16, R22, 0x1, R16, P2 ;  /* 0x0000000116107824 */ /* 0x010fc800010e0610 */
[----:B------:R0:W-:Y:S04]  /*2c4d0*/  STL [R1+0xa80], R13 ;  /* 0x000a800d01007387 */ /* 0x0001e80000100800 */
[----:B0-----:R-:W3:Y:S01]  /*2c4e0*/  LDL.LU R13, [R1+0xa60] ;  /* 0x000a6000010d7983 */ /* 0x001ee20000300800 */
[----:B------:R-:W-:-:S03]  /*2c4f0*/  IADD3 R9, P2, PT, R6, R9, RZ ;  /* 0x0000000906097210 */ /* 0x000fc60007f5e0ff */
[----:B------:R-:W-:Y:S04]  /*2c500*/  STL [R1+0xaa4], R17 ;  /* 0x000aa41101007387 */ /* 0x000fe80000100800 */
[----:B------:R0:W-:Y:S01]  /*2c510*/  STL [R1+0xa78], R9 ;  /* 0x000a780901007387 */ /* 0x0001e20000100800 */
[----:B-----5:R-:W-:-:S03]  /*2c520*/  IMAD.X R15, R22, 0x1, R15, P3 ;  /* 0x00000001160f7824 */ /* 0x020fc600018e060f */
[----:B0-----:R-:W4:Y:S01]  /*2c530*/  LDL.LU R9, [R1+0xa7c] ;  /* 0x000a7c0001097983 */ /* 0x001f220000300800 */
[----:B------:R-:W-:-:S03]  /*2c540*/  IADD3 R12, P3, PT, R6, R12, RZ ;  /* 0x0000000c060c7210 */ /* 0x000fc60007f7e0ff */
[----:B------:R-:W-:Y:S04]  /*2c550*/  STL [R1+0xa9c], R16 ;  /* 0x000a9c1001007387 */ /* 0x000fe80000100800 */
[----:B------:R0:W-:Y:S04]  /*2c560*/  STL [R1+0xa70], R12 ;  /* 0x000a700c01007387 */ /* 0x0001e80000100800 */
[----:B0-----:R-:W5:Y:S01]  /*2c570*/  LDL.LU R12, [R1+0xa58] ;  /* 0x000a5800010c7983 */ /* 0x001f620000300800 */
[----:B------:R-:W-:-:S03]  /*2c580*/  IMAD.X R11, R22, 0x1, R11, P5 ;  /* 0x00000001160b7824 */ /* 0x000fc600028e060b */
        /* <DEDUP_REMOVED lines=15> */
[----:B------:R-:W5:Y:S01]  /*2c680*/  LDL.LU R23, [R1+0xa20] ;  /* 0x000a200001177983 */ /* 0x000f620000300800 */
[----:B------:R-:W-:-:S03]  /*2c690*/  IADD3 R7, P5, PT, R6, R7, RZ ;  /* 0x0000000706077210 */ /* 0x000fc60007fbe0ff */
[----:B------:R-:W5:Y:S04]  /*2c6a0*/  LDL.LU R21, [R1+0xa3c] ;  /* 0x000a3c0001157983 */ /* 0x000f680000300800 */
[----:B------:R-:W5:Y:S04]  /*2c6b0*/  LDL.LU R20, [R1+0xa18] ;  /* 0x000a180001147983 */ /* 0x000f680000300800 */
[----:B------:R0:W-:Y:S04]  /*2c6c0*/  STL [R1+0xa68], R7 ;  /* 0x000a680701007387 */ /* 0x0001e80000100800 */
[----:B------:R-:W5:Y:S04]  /*2c6d0*/  LDL.LU R19, [R1+0xa34] ;  /* 0x000a340001137983 */ /* 0x000f680000300800 */
[----:B------:R-:W5:Y:S04]  /*2c6e0*/  LDL.LU R18, [R1+0xa10] ;  /* 0x000a100001127983 */ /* 0x000f680000300800 */
[----:B0-----:R-:W5:Y:S04]  /*2c6f0*/  LDL.LU R7, [R1+0xa2c] ;  /* 0x000a2c0001077983 */ /* 0x001f680000300800 */
[----:B------:R-:W5:Y:S01]  /*2c700*/  LDL.LU R17, [R1+0xa08] ;  /* 0x000a080001117983 */ /* 0x000f620000300800 */
[----:B--2---:R-:W-:-:S05]  /*2c710*/  IMAD.X R14, R22, 0x1, R14, P6 ;  /* 0x00000001160e7824 */ /* 0x004fca00030e060e */
[----:B------:R0:W-:Y:S04]  /*2c720*/  STL [R1+0xa84], R14 ;  /* 0x000a840e01007387 */ /* 0x0001e80000100800 */
        /* <DEDUP_REMOVED lines=9> */
[----:B-----5:R-:W-:-:S05]  /*2c7c0*/  IADD3 R12, P1, PT, R6, R12, RZ ;  /* 0x0000000c060c7210 */ /* 0x020fca0007f3e0ff */
[----:B------:R0:W-:Y:S01]  /*2c7d0*/  STL [R1+0xa58], R12 ;  /* 0x000a580c01007387 */ /* 0x0001e20000100800 */
[----:B------:R-:W-:Y:S01]  /*2c7e0*/  IMAD.X R35, R22, 0x1, R35, P2 ;  /* 0x0000000116237824 */ /* 0x000fe200010e0623 */
[----:B------:R-:W-:Y:S02]  /*2c7f0*/  IADD3 R34, P2, PT, R6, R34, RZ ;  /* 0x0000002206227210 */ /* 0x000fe40007f5e0ff */
[----:B0-----:R-:W5:Y:S01]  /*2c800*/  LDL.LU R12, [R1+0x9f0] ;  /* 0x0009f000010c7983 */ /* 0x001f620000300800 */
        /* <DEDUP_REMOVED lines=18> */
[----:B------:R-:W-:-:S03]  /*2c930*/  IMAD.X R11, R22, 0x1, R11, P3 ;  /* 0x00000001160b7824 */ /* 0x000fc600018e060b */
[----:B------:R-:W-:Y:S04]  /*2c940*/  STL [R1+0xa30], R26 ;  /* 0x000a301a01007387 */ /* 0x000fe80000100800 */
[----:B------:R0:W-:Y:S04]  /*2c950*/  STL [R1+0xa44], R11 ;  /* 0x000a440b01007387 */ /* 0x0001e80000100800 */
[----:B------:R-:W-:Y:S04]  /*2c960*/  STL [R1+0xa4c], R25 ;  /* 0x000a4c1901007387 */ /* 0x000fe80000100800 */
[----:B0-----:R-:W5:Y:S01]  /*2c970*/  LDL.LU R11, [R1+0xa0c] ;  /* 0x000a0c00010b7983 */ /* 0x001f620000300800 */
[----:B------:R-:W-:Y:S01]  /*2c980*/  IADD3 R24, P2, PT, R6, R24, RZ ;  /* 0x0000001806187210 */ /* 0x000fe20007f5e0ff */
[----:B------:R-:W-:Y:S01]  /*2c990*/  IMAD.X R21, R22, 0x1, R21, P5 ;  /* 0x0000000116157824 */ /* 0x000fe200028e0615 */
[----:B------:R-:W-:-:S02]  /*2c9a0*/  IADD3 R23, P3, PT, R6, R23, RZ ;  /* 0x0000001706177210 */ /* 0x000fc40007f7e0ff */
[----:B------:R-:W-:Y:S01]  /*2c9b0*/  IADD3 R20, P5, PT, R6, R20, RZ ;  /* 0x0000001406147210 */ /* 0x000fe20007fbe0ff */
[----:B------:R-:W-:Y:S01]  /*2c9c0*/  STL [R1+0xa28], R24 ;  /* 0x000a281801007387 */ /* 0x000fe20000100800 */
[----:B------:R-:W-:-:S03]  /*2c9d0*/  IMAD.X R19, R22, 0x1, R19, P6 ;  /* 0x0000000116137824 */ /* 0x000fc600030e0613 */
[----:B------:R-:W-:Y:S01]  /*2c9e0*/  STL [R1+0xa20], R23 ;  /* 0x000a201701007387 */ /* 0x000fe20000100800 */
[----:B------:R-:W-:-:S03]  /*2c9f0*/  IMAD.X R7, R22, 0x1, R7, P1 ;  /* 0x0000000116077824 */ /* 0x000fc600008e0607 */
[----:B------:R-:W-:Y:S01]  /*2ca00*/  STL [R1+0xa3c], R21 ;  /* 0x000a3c1501007387 */ /* 0x000fe20000100800 */
[----:B------:R-:W-:-:S03]  /*2ca10*/  IADD3 R18, P6, PT, R6, R18, RZ ;  /* 0x0000001206127210 */ /* 0x000fc60007fde0ff */
[----:B------:R-:W-:Y:S04]  /*2ca20*/  STL [R1+0xa18], R20 ;  /* 0x000a181401007387 */ /* 0x000fe80000100800 */
[----:B------:R0:W-:Y:S04]  /*2ca30*/  STL [R1+0xa2c], R7 ;  /* 0x000a2c0701007387 */ /* 0x0001e80000100800 */
[----:B------:R-:W-:Y:S01]  /*2ca40*/  STL [R1+0xa34], R19 ;  /* 0x000a341301007387 */ /* 0x000fe20000100800 */
[----:B------:R-:W-:-:S03]  /*2ca50*/  IADD3 R17, P1, PT, R6, R17, RZ ;  /* 0x0000001106117210 */ /* 0x000fc60007f3e0ff */
[----:B0-----:R-:W5:Y:S04]  /*2ca60*/  LDL.LU R7, [R1+0x9e8] ;  /* 0x0009e80001077983 */ /* 0x001f680000300800 */
[----:B------:R-:W-:Y:S01]  /*2ca70*/  STL [R1+0xa10], R18 ;  /* 0x000a101201007387 */ /* 0x000fe20000100800 */
[----:B--2---:R-:W-:-:S05]  /*2ca80*/  IMAD.X R14, R22, 0x1, R14, P2 ;  /* 0x00000001160e7824 */ /* 0x004fca00010e060e */
[----:B------:R0:W-:Y:S01]  /*2ca90*/  STL [R1+0xa24], R14 ;  /* 0x000a240e01007387 */ /* 0x0001e20000100800 */
[----:B------:R-:W-:-:S03]  /*2caa0*/  IADD3 R16, P2, PT, R6, R16, RZ ;  /* 0x0000001006107210 */ /* 0x000fc60007f5e0ff */
[----:B0-----:R-:W2:Y:S04]  /*2cab0*/  LDL.LU R14, [R1+0xa04] ;  /* 0x000a0400010e7983 */ /* 0x001ea80000300800 */
[----:B------:R-:W-:Y:S01]  /*2cac0*/  STL [R1+0xa08], R17 ;  /* 0x000a081101007387 */ /* 0x000fe20000100800 */
[----:B---3--:R-:W-:-:S05]  /*2cad0*/  IMAD.X R13, R22, 0x1, R13, P3 ;  /* 0x00000001160d7824 */ /* 0x008fca00018e060d */
[----:B------:R0:W-:Y:S01]  /*2cae0*/  STL [R1+0xa1c], R13 ;  /* 0x000a1c0d01007387 */ /* 0x0001e20000100800 */
[----:B----4-:R-:W-:-:S03]  /*2caf0*/  IADD3 R15, P3, PT, R6, R15, RZ ;  /* 0x0000000f060f7210 */ /* 0x010fc60007f7e0ff */
[----:B0-----:R-:W3:Y:S01]  /*2cb00*/  LDL.LU R13, [R1+0x9e0] ;  /* 0x0009e000010d7983 */ /* 0x001ee20000300800 */
[----:B------:R-:W-:-:S03]  /*2cb10*/  IMAD.X R9, R22, 0x1, R9, P5 ;  /* 0x0000000116097824 */ /* 0x000fc600028e0609 */
[----:B------:R-:W-:Y:S04]  /*2cb20*/  STL [R1+0xa00], R16 ;  /* 0x000a001001007387 */ /* 0x000fe80000100800 */
[----:B------:R0:W-:Y:S04]  /*2cb30*/  STL [R1+0xa14], R9 ;  /* 0x000a140901007387 */ /* 0x0001e80000100800 */
[----:B0-----:R-:W4:Y:S01]  /*2cb40*/  LDL.LU R9, [R1+0x9fc] ;  /* 0x0009fc0001097983 */ /* 0x001f220000300800 */
[----:B-----5:R-:W-:-:S03]  /*2cb50*/  IADD3 R12, P5, PT, R6, R12, RZ ;  /* 0x0000000c060c7210 */ /* 0x020fc60007fbe0ff */
        /* <DEDUP_REMOVED lines=14> */
[----:B0-----:R-:W5:Y:S01]  /*2cc40*/  LDL.LU R12, [R1+0x9a8] ;  /* 0x0009a800010c7983 */ /* 0x001f620000300800 */
[----:B------:R-:W-:-:S03]  /*2cc50*/  IMAD.X R11, R22, 0x1, R11, P6 ;  /* 0x00000001160b7824 */ /* 0x000fc600030e060b */
[----:B------:R-:W5:Y:S04]  /*2cc60*/  LDL.LU R23, [R1+0x9c4] ;  /* 0x0009c40001177983 */ /* 0x000f680000300800 */
[----:B------:R-:W5:Y:S04]  /*2cc70*/  LDL.LU R21, [R1+0x9a0] ;  /* 0x0009a00001157983 */ /* 0x000f680000300800 */
[----:B------:R-:W5:Y:S04]  /*2cc80*/  LDL.LU R20, [R1+0x9bc] ;  /* 0x0009bc0001147983 */ /* 0x000f680000300800 */
[----:B------:R0:W-:Y:S04]  /*2cc90*/  STL [R1+0xa0c], R11 ;  /* 0x000a0c0b01007387 */ /* 0x0001e80000100800 */
[----:B------:R-:W5:Y:S04]  /*2cca0*/  LDL.LU R19, [R1+0x998] ;  /* 0x0009980001137983 */ /* 0x000f680000300800 */
[----:B------:R-:W5:Y:S04]  /*2ccb0*/  LDL.LU R18, [R1+0x9b4] ;  /* 0x0009b40001127983 */ /* 0x000f680000300800 */
[----:B0-----:R-:W5:Y:S04]  /*2ccc0*/  LDL.LU R11, [R1+0x990] ;  /* 0x00099000010b7983 */ /* 0x001f680000300800 */
[----:B------:R-:W5:Y:S01]  /*2ccd0*/  LDL.LU R17, [R1+0x9ac] ;  /* 0x0009ac0001117983 */ /* 0x000f620000300800 */
[----:B------:R-:W-:-:S05]  /*2cce0*/  IADD3 R7, P6, PT, R6, R7, RZ ;  /* 0x0000000706077210 */ /* 0x000fca0007fde0ff */
[----:B------:R0:W-:Y:S04]  /*2ccf0*/  STL [R1+0x9e8], R7 ;  /* 0x0009e80701007387 */ /* 0x0001e80000100800 */
        /* <DEDUP_REMOVED lines=9> */
[----:B----4-:R-:W-:-:S05]  /*2cd90*/  IMAD.X R9, R22, 0x1, R9, P2 ;  /* 0x0000000116097824 */ /* 0x010fca00010e0609 */
[----:B------:R0:W-:Y:S01]  /*2cda0*/  STL [R1+0x9fc], R9 ;  /* 0x0009fc0901007387 */ /* 0x0001e20000100800 */
[----:B-----5:R-:W-:Y:S01]  /*2cdb0*/  IADD3 R35, P2, PT, R6, R35, RZ ;  /* 0x0000002306237210 */ /* 0x020fe20007f5e0ff */
[----:B------:R-:W-:Y:S02]  /*2cdc0*/  IMAD.X R34, R22, 0x1, R34, P3 ;  /* 0x0000000116227824 */ /* 0x000fe400018e0622 */
[----:B0-----:R-:W4:Y:S01]  /*2cdd0*/  LDL.LU R9, [R1+0x994] ;  /* 0x0009940001097983 */ /* 0x001f220000300800 */
        /* <DEDUP_REMOVED lines=27> */
[----:B------:R-:W-:Y:S01]  /*2cf90*/  STL [R1+0x9cc], R24 ;  /* 0x0009cc1801007387 */ /* 0x000fe20000100800 */
[----:B------:R-:W-:Y:S01]  /*2cfa0*/  IADD3 R19, P6, PT, R6, R19, RZ ;  /* 0x0000001306137210 */ /* 0x000fe20007fde0ff */
[----:B------:R-:W-:Y:S02]  /*2cfb0*/  IMAD.X R18, R22, 0x1, R18, P1 ;  /* 0x0000000116127824 */ /* 0x000fe400008e0612 */
[----:B------:R-:W-:Y:S01]  /*2cfc0*/  STL [R1+0x9c4], R23 ;  /* 0x0009c41701007387 */ /* 0x000fe20000100800 */
[----:B------:R-:W-:-:S03]  /*2cfd0*/  IADD3 R11, P1, PT, R6, R11, RZ ;  /* 0x0000000b060b7210 */ /* 0x000fc60007f3e0ff */
[----:B------:R-:W-:Y:S04]  /*2cfe0*/  STL [R1+0x9a0], R21 ;  /* 0x0009a01501007387 */ /* 0x000fe80000100800 */
[----:B------:R-:W-:Y:S04]  /*2cff0*/  STL [R1+0x9bc], R20 ;  /* 0x0009bc1401007387 */ /* 0x000fe80000100800 */
[----:B------:R0:W-:Y:S04]  /*2d000*/  STL [R1+0x990], R11 ;  /* 0x0009900b01007387 */ /* 0x0001e80000100800 */
[----:B------:R-:W-:Y:S04]  /*2d010*/  STL [R1+0x998], R19 ;  /* 0x0009981301007387 */ /* 0x000fe80000100800 */
[----:B0-----:R-:W5:Y:S01]  /*2d020*/  LDL.LU R11, [R1+0x98c] ;  /* 0x00098c00010b7983 */ /* 0x001f620000300800 */
[----:B------:R-:W-:Y:S01]  /*2d030*/  IMAD.X R17, R22, 0x1, R17, P2 ;  /* 0x0000000116117824 */ /* 0x000fe200010e0611 */
[----:B------:R-:W-:-:S02]  /*2d040*/  IADD3 R7, P2, PT, R6, R7, RZ ;  /* 0x0000000706077210 */ /* 0x000fc40007f5e0ff */
[----:B------:R-:W-:Y:S01]  /*2d050*/  STL [R1+0x9b4], R18 ;  /* 0x0009b41201007387 */ /* 0x000fe20000100800 */
[----:B------:R-:W-:-:S03]  /*2d060*/  IMAD.X R16, R22, 0x1, R16, P3 ;  /* 0x0000000116107824 */ /* 0x000fc600018e0610 */
[----:B------:R0:W-:Y:S04]  /*2d070*/  STL [R1+0x988], R7 ;  /* 0x0009880701007387 */ /* 0x0001e80000100800 */
[----:B0-----:R-:W5:Y:S04]  /*2d080*/  LDL.LU R7, [R1+0x968] ;  /* 0x0009680001077983 */ /* 0x001f680000300800 */
[----:B------:R-:W-:Y:S01]  /*2d090*/  STL [R1+0x9ac], R17 ;  /* 0x0009ac1101007387 */ /* 0x000fe20000100800 */
[----:B--2---:R-:W-:Y:S01]  /*2d0a0*/  IADD3 R14, P3, PT, R6, R14, RZ ;  /* 0x0000000e060e7210 */ /* 0x004fe20007f7e0ff */
[----:B------:R-:W-:-:S04]  /*2d0b0*/  IMAD.X R15, R22, 0x1, R15, P5 ;  /* 0x00000001160f7824 */ /* 0x000fc800028e060f */
[----:B------:R0:W-:Y:S04]  /*2d0c0*/  STL [R1+0x980], R14 ;  /* 0x0009800e01007387 */ /* 0x0001e80000100800 */
[----:B0-----:R-:W2:Y:S04]  /*2d0d0*/  LDL.LU R14, [R1+0x984] ;  /* 0x00098400010e7983 */ /* 0x001ea80000300800 */
[----:B------:R-:W-:Y:S01]  /*2d0e0*/  STL [R1+0x9a4], R16 ;  /* 0x0009a41001007387 */ /* 0x000fe20000100800 */
[----:B---3--:R-:W-:-:S05]  /*2d0f0*/  IADD3 R13, P5, PT, R6, R13, RZ ;  /* 0x0000000d060d7210 */ /* 0x008fca0007fbe0ff */
[----:B------:R0:W-:Y:S04]  /*2d100*/  STL [R1+0x978], R13 ;  /* 0x0009780d01007387 */ /* 0x0001e80000100800 */
[----:B0-----:R-:W3:Y:S01]  /*2d110*/  LDL.LU R13, [R1+0x960] ;  /* 0x00096000010d7983 */ /* 0x001ee20000300800 */
[----:B----4-:R-:W-:-:S03]  /*2d120*/  IMAD.X R9, R22, 0x1, R9, P6 ;  /* 0x0000000116097824 */ /* 0x010fc600030e0609 */
[----:B------:R-:W-:Y:S04]  /*2d130*/  STL [R1+0x99c], R15 ;  /* 0x00099c0f01007387 */ /* 0x000fe80000100800 */
[----:B------:R-:W4:Y:S04]  /*2d140*/  LDL.LU R35, [R1+0x97c] ;  /* 0x00097c0001237983 */ /* 0x000f280000300800 */
[----:B------:R-:W4:Y:S04]  /*2d150*/  LDL.LU R34, [R1+0x958] ;  /* 0x0009580001227983 */ /* 0x000f280000300800 */
[----:B------:R-:W4:Y:S04]  /*2d160*/  LDL.LU R33, [R1+0x974] ;  /* 0x0009740001217983 */ /* 0x000f280000300800 */
[----:B------:R0:W-:Y:S04]  /*2d170*/  STL [R1+0x994], R9 ;  /* 0x0009940901007387 */ /* 0x0001e80000100800 */
        /* <DEDUP_REMOVED lines=9> */
[----:B0-----:R-:W4:Y:S01]  /*2d210*/  LDL.LU R9, [R1+0x94c] ;  /* 0x00094c0001097983 */ /* 0x001f220000300800 */
[----:B-----5:R-:W-:-:S03]  /*2d220*/  IADD3 R12, P6, PT, R6, R12, RZ ;  /* 0x0000000c060c7210 */ /* 0x020fc60007fde0ff */
        /* <DEDUP_REMOVED lines=8> */
[----:B------:R-:W-:-:S05]  /*2d2b0*/  IMAD.X R11, R22, 0x1, R11, P1 ;  /* 0x00000001160b7824 */ /* 0x000fca00008e060b */
[----:B------:R0:W-:Y:S04]  /*2d2c0*/  STL [R1+0x98c], R11 ;  /* 0x00098c0b01007387 */ /* 0x0001e80000100800 */
[----:B0-----:R-:W5:Y:S01]  /*2d2d0*/  LDL.LU R11, [R1+0x92c] ;  /* 0x00092c00010b7983 */ /* 0x001f620000300800 */
[----:B------:R-:W-:-:S03]  /*2d2e0*/  IADD3 R7, P1, PT, R6, R7, RZ ;  /* 0x0000000706077210 */ /* 0x000fc60007f3e0ff */
[----:B------:R-:W5:Y:S04]  /*2d2f0*/  LDL.LU R16, [R1+0x908] ;  /* 0x0009080001107983 */ /* 0x000f680000300800 */
[----:B------:R0:W-:Y:S04]  /*2d300*/  STL [R1+0x968], R7 ;  /* 0x0009680701007387 */ /* 0x0001e80000100800 */
[----:B0-----:R-:W5:Y:S04]  /*2d310*/  LDL.LU R7, [R1+0x924] ;  /* 0x0009240001077983 */ /* 0x001f680000300800 */
[----:B------:R-:W5:Y:S01]  /*2d320*/  LDL.LU R15, [R1+0x900] ;  /* 0x00090000010f7983 */ /* 0x000f620000300800 */
[----:B--2---:R-:W-:-:S05]  /*2d330*/  IMAD.X R14, R22, 0x1, R14, P2 ;  /* 0x00000001160e7824 */ /* 0x004fca00010e060e */
[----:B------:R0:W-:Y:S04]  /*2d340*/  STL [R1+0x984], R14 ;  /* 0x0009840e01007387 */ /* 0x0001e80000100800 */
[----:B0-----:R-:W2:Y:S01]  /*2d350*/  LDL.LU R14, [R1+0x91c] ;  /* 0x00091c00010e7983 */ /* 0x001ea20000300800 */
[----:B---3--:R-:W-:-:S05]  /*2d360*/  IADD3 R13, P2, PT, R6, R13, RZ ;  /* 0x0000000d060d7210 */ /* 0x008fca0007f5e0ff */
[----:B------:R0:W-:Y:S01]  /*2d370*/  STL [R1+0x960], R13 ;  /* 0x0009600d01007387 */ /* 0x0001e20000100800 */
[----:B----4-:R-:W-:Y:S01]  /*2d380*/  IMAD.X R35, R22, 0x1, R35, P3 ;  /* 0x0000000116237824 */ /* 0x010fe200018e0623 */
[----:B------:R-:W-:Y:S02]  /*2d390*/  IADD3 R34, P3, PT, R6, R34, RZ ;  /* 0x0000002206227210 */ /* 0x000fe40007f7e0ff */
[----:B0-----:R-:W3:Y:S01]  /*2d3a0*/  LDL.LU R13, [R1+0x8f8] ;  /* 0x0008f800010d7983 */ /* 0x001ee20000300800 */
        /* <DEDUP_REMOVED lines=21> */
[----:B------:R0:W-:Y:S01]  /*2d500*/  STL [R1+0x94c], R9 ;  /* 0x00094c0901007387 */ /* 0x0001e20000100800 */
[----:B-----5:R-:W-:-:S03]  /*2d510*/  IADD3 R23, P5, PT, R6, R23, RZ ;  /* 0x0000001706177210 */ /* 0x020fc60007fbe0ff */
[----:B------:R-:W-:Y:S01]  /*2d520*/  STL [R1+0x954], R25 ;  /* 0x0009541901007387 */ /* 0x000fe20000100800 */
[----:B------:R-:W-:Y:S01]  /*2d530*/  IMAD.X R21, R22, 0x1, R21, P6 ;  /* 0x0000000116157824 */ /* 0x000fe200030e0615 */
[----:B------:R-:W-:Y:S02]  /*2d540*/  IADD3 R20, P6, PT, R6, R20, RZ ;  /* 0x0000001406147210 */ /* 0x000fe40007fde0ff */
[----:B0-----:R-:W4:Y:S04]  /*2d550*/  LDL.LU R9, [R1+0x914] ;  /* 0x0009140001097983 */ /* 0x001f280000300800 */
        /* <DEDUP_REMOVED lines=8> */
[----:B------:R-:W-:Y:S04]  /*2d5e0*/  STL [R1+0x93c], R19 ;  /* 0x00093c1301007387 */ /* 0x000fe80000100800 */
[----:B0-----:R-:W5:Y:S01]  /*2d5f0*/  LDL.LU R12, [R1+0x8f0] ;  /* 0x0008f000010c7983 */ /* 0x001f620000300800 */
[----:B------:R-:W-:-:S03]  /*2d600*/  IMAD.X R11, R22, 0x1, R11, P3 ;  /* 0x00000001160b7824 */ /* 0x000fc600018e060b */
[----:B------:R-:W-:Y:S04]  /*2d610*/  STL [R1+0x918], R18 ;  /* 0x0009181201007387 */ /* 0x000fe80000100800 */
[----:B------:R0:W-:Y:S04]  /*2d620*/  STL [R1+0x92c], R11 ;  /* 0x00092c0b01007387 */ /* 0x0001e80000100800 */
[----:B0-----:R-:W5:Y:S01]  /*2d630*/  LDL.LU R11, [R1+0x90c] ;  /* 0x00090c00010b7983 */ /* 0x001f620000300800 */
[----:B------:R-:W-:Y:S01]  /*2d640*/  IADD3 R17, P2, PT, R6, R17, RZ ;  /* 0x0000001106117210 */ /* 0x000fe20007f5e0ff */
[----:B------:R-:W-:Y:S01]  /*2d650*/  IMAD.X R7, R22, 0x1, R7, P5 ;  /* 0x0000000116077824 */ /* 0x000fe200028e0607 */
[----:B------:R-:W-:-:S03]  /*2d660*/  IADD3 R16, P3, PT, R6, R16, RZ ;  /* 0x0000001006107210 */ /* 0x000fc60007f7e0ff */
[----:B------:R-:W-:Y:S01]  /*2d670*/  STL [R1+0x910], R17 ;  /* 0x0009101101007387 */ /* 0x000fe20000100800 */
[----:B------:R-:W-:-:S03]  /*2d680*/  IADD3 R15, P5, PT, R6, R15, RZ ;  /* 0x0000000f060f7210 */ /* 0x000fc60007fbe0ff */
[----:B------:R0:W-:Y:S04]  /*2d690*/  STL [R1+0x924], R7 ;  /* 0x0009240701007387 */ /* 0x0001e80000100800 */
[----:B0-----:R-:W5:Y:S04]  /*2d6a0*/  LDL.LU R7, [R1+0x8e8] ;  /* 0x0008e80001077983 */ /* 0x001f680000300800 */
[----:B------:R-:W-:Y:S01]  /*2d6b0*/  STL [R1+0x908], R16 ;  /* 0x0009081001007387 */ /* 0x000fe20000100800 */
[----:B--2---:R-:W-:-:S05]  /*2d6c0*/  IMAD.X R14, R22, 0x1, R14, P6 ;  /* 0x00000001160e7824 */ /* 0x004fca00030e060e */
[----:B------:R0:W-:Y:S04]  /*2d6d0*/  STL [R1+0x91c], R14 ;  /* 0x00091c0e01007387 */ /* 0x0001e80000100800 */
[----:B0-----:R-:W2:Y:S04]  /*2d6e0*/  LDL.LU R14, [R1+0x904] ;  /* 0x00090400010e7983 */ /* 0x001ea80000300800 */
[----:B------:R-:W-:Y:S04]  /*2d6f0*/  STL [R1+0x900], R15 ;  /* 0x0009000f01007387 */ /* 0x000fe80000100800 */
[----:B------:R-:W2:Y:S04]  /*2d700*/  LDL.LU R35, [R1+0x8e0] ;  /* 0x0008e00001237983 */ /* 0x000ea80000300800 */
[----:B------:R-:W2:Y:S01]  /*2d710*/  LDL.LU R34, [R1+0x8fc] ;  /* 0x0008fc0001227983 */ /* 0x000ea20000300800 */
[----:B---3--:R-:W-:-:S03]  /*2d720*/  IADD3 R13, P6, PT, R6, R13, RZ ;  /* 0x0000000d060d7210 */ /* 0x008fc60007fde0ff */
[----:B------:R-:W3:Y:S04]  /*2d730*/  LDL.LU R33, [R1+0x8d8] ;  /* 0x0008d80001217983 */ /* 0x000ee80000300800 */
[----:B------:R0:W-:Y:S04]  /*2d740*/  STL [R1+0x8f8], R13 ;  /* 0x0008f80d01007387 */ /* 0x0001e80000100800 */
        /* <DEDUP_REMOVED lines=9> */
[----:B0-----:R-:W3:Y:S04]  /*2d7e0*/  LDL.LU R13, [R1+0x8b0] ;  /* 0x0008b000010d7983 */ /* 0x001ee80000300800 */
[----:B------:R-:W3:Y:S04]  /*2d7f0*/  LDL.LU R23, [R1+0x8cc] ;  /* 0x0008cc0001177983 */ /* 0x000ee80000300800 */
[----:B------:R-:W3:Y:S04]  /*2d800*/  LDL.LU R21, [R1+0x8a8] ;  /* 0x0008a80001157983 */ /* 0x000ee80000300800 */
[----:B------:R-:W3:Y:S01]  /*2d810*/  LDL.LU R20, [R1+0x8c4] ;  /* 0x0008c40001147983 */ /* 0x000ee20000300800 */
[----:B----4-:R-:W-:-:S05]  /*2d820*/  IMAD.X R9, R22, 0x1, R9, P1 ;  /* 0x0000000116097824 */ /* 0x010fca00008e0609 */
[----:B------:R0:W-:Y:S04]  /*2d830*/  STL [R1+0x914], R9 ;  /* 0x0009140901007387 */ /* 0x0001e80000100800 */
[----:B------:R-:W4:Y:S04]  /*2d840*/  LDL.LU R19, [R1+0x8a0] ;  /* 0x0008a00001137983 */ /* 0x000f280000300800 */
[----:B------:R-:W4:Y:S04]  /*2d850*/  LDL.LU R18, [R1+0x8bc] ;  /* 0x0008bc0001127983 */ /* 0x000f280000300800 */
[----:B0-----:R-:W4:Y:S04]  /*2d860*/  LDL.LU R9, [R1+0x898] ;  /* 0x0008980001097983 */ /* 0x001f280000300800 */
[----:B------:R-:W4:Y:S01]  /*2d870*/  LDL.LU R17, [R1+0x8b4] ;  /* 0x0008b40001117983 */ /* 0x000f220000300800 */
[----:B-----5:R-:W-:-:S05]  /*2d880*/  IADD3 R12, P1, PT, R6, R12, RZ ;  /* 0x0000000c060c7210 */ /* 0x020fca0007f3e0ff */
[----:B------:R0:W-:Y:S04]  /*2d890*/  STL [R1+0x8f0], R12 ;  /* 0x0008f00c01007387 */ /* 0x0001e80000100800 */
[----:B0-----:R-:W5:Y:S01]  /*2d8a0*/  LDL.LU R12, [R1+0x890] ;  /* 0x00089000010c7983 */ /* 0x001f620000300800 */
[----:B------:R-:W-:-:S03]  /*2d8b0*/  IMAD.X R11, R22, 0x1, R11, P2 ;  /* 0x00000001160b7824 */ /* 0x000fc600010e060b */
[----:B------:R-:W5:Y:S04]  /*2d8c0*/  LDL.LU R16, [R1+0x8ac] ;  /* 0x0008ac0001107983 */ /* 0x000f680000300800 */
[----:B------:R0:W-:Y:S04]  /*2d8d0*/  STL [R1+0x90c], R11 ;  /* 0x00090c0b01007387 */ /* 0x0001e80000100800 */
[----:B0-----:R-:W5:Y:S04]  /*2d8e0*/  LDL.LU R11, [R1+0x888] ;  /* 0x00088800010b7983 */ /* 0x001f680000300800 */
[----:B------:R-:W5:Y:S01]  /*2d8f0*/  LDL.LU R15, [R1+0x8a4] ;  /* 0x0008a400010f7983 */ /* 0x000f620000300800 */
[----:B------:R-:W-:-:S05]  /*2d900*/  IADD3 R7, P2, PT, R6, R7, RZ ;  /* 0x0000000706077210 */ /* 0x000fca0007f5e0ff */
[----:B------:R0:W-:Y:S04]  /*2d910*/  STL [R1+0x8e8], R7 ;  /* 0x0008e80701007387 */ /* 0x0001e80000100800 */
[----:B0-----:R-:W5:Y:S01]  /*2d920*/  LDL.LU R7, [R1+0x880] ;  /* 0x0008800001077983 */ /* 0x001f620000300800 */
[----:B--2---:R-:W-:-:S05]  /*2d930*/  IMAD.X R14, R22, 0x1, R14, P3 ;  /* 0x00000001160e7824 */ /* 0x004fca00018e060e */
[----:B------:R0:W-:Y:S01]  /*2d940*/  STL [R1+0x904], R14 ;  /* 0x0009040e01007387 */ /* 0x0001e20000100800 */
[----:B------:R-:W-:Y:S01]  /*2d950*/  IADD3 R35, P3, PT, R6, R35, RZ ;  /* 0x0000002306237210 */ /* 0x000fe20007f7e0ff */
[----:B------:R-:W-:Y:S02]  /*2d960*/  IMAD.X R34, R22, 0x1, R34, P5 ;  /* 0x0000000116227824 */ /* 0x000fe400028e0622 */
[----:B0-----:R-:W2:Y:S01]  /*2d970*/  LDL.LU R14, [R1+0x89c] ;  /* 0x00089c00010e7983 */ /* 0x001ea20000300800 */
[----:B---3--:R-:W-:-:S03]  /*2d980*/  IADD3 R33, P5, PT, R6, R33, RZ ;  /* 0x0000002106217210 */ /* 0x008fc60007fbe0ff */
        /* <DEDUP_REMOVED lines=25> */
[----:B0-----:R-:W3:Y:S04]  /*2db20*/  LDL.LU R13, [R1+0x878] ;  /* 0x00087800010d7983 */ /* 0x001ee80000300800 */
[----:B------:R-:W-:Y:S04]  /*2db30*/  STL [R1+0x8d4], R24 ;  /* 0x0008d41801007387 */ /* 0x000fe80000100800 */
[----:B------:R-:W-:Y:S01]  /*2db40*/  STL [R1+0x8cc], R23 ;  /* 0x0008cc1701007387 */ /* 0x000fe20000100800 */
[----:B----4-:R-:W-:Y:S01]  /*2db50*/  IADD3 R19, P1, PT, R6, R19, RZ ;  /* 0x0000001306137210 */ /* 0x010fe20007f3e0ff */
[----:B------:R-:W-:-:S02]  /*2db60*/  IMAD.X R18, R22, 0x1, R18, P2 ;  /* 0x0000000116127824 */ /* 0x000fc400010e0612 */
[----:B------:R-:W-:Y:S01]  /*2db70*/  STL [R1+0x8a8], R21 ;  /* 0x0008a81501007387 */ /* 0x000fe20000100800 */
[----:B------:R-:W-:-:S03]  /*2db80*/  IADD3 R9, P2, PT, R6, R9, RZ ;  /* 0x0000000906097210 */ /* 0x000fc60007f5e0ff */
[----:B------:R-:W-:Y:S04]  /*2db90*/  STL [R1+0x8c4], R20 ;  /* 0x0008c41401007387 */ /* 0x000fe80000100800 */
[----:B------:R0:W-:Y:S01]  /*2dba0*/  STL [R1+0x898], R9 ;  /* 0x0008980901007387 */ /* 0x0001e20000100800 */
[----:B------:R-:W-:-:S03]  /*2dbb0*/  IMAD.X R17, R22, 0x1, R17, P3 ;  /* 0x0000000116117824 */ /* 0x000fc600018e0611 */
[----:B------:R-:W-:Y:S04]  /*2dbc0*/  STL [R1+0x8a0], R19 ;  /* 0x0008a01301007387 */ /* 0x000fe80000100800 */
[----:B0-----:R-:W4:Y:S04]  /*2dbd0*/  LDL.LU R9, [R1+0x894] ;  /* 0x0008940001097983 */ /* 0x001f280000300800 */
[----:B------:R-:W-:Y:S01]  /*2dbe0*/  STL [R1+0x8bc], R18 ;  /* 0x0008bc1201007387 */ /* 0x000fe20000100800 */
[----:B-----5:R-:W-:Y:S01]  /*2dbf0*/  IADD3 R12, P3, PT, R6, R12, RZ ;  /* 0x0000000c060c7210 */ /* 0x020fe20007f7e0ff */
[----:B------:R-:W-:-:S04]  /*2dc00*/  IMAD.X R16, R22, 0x1, R16, P5 ;  /* 0x0000000116107824 */ /* 0x000fc800028e0610 */
[----:B------:R0:W-:Y:S04]  /*2dc10*/  STL [R1+0x890], R12 ;  /* 0x0008900c01007387 */ /* 0x0001e80000100800 */
[----:B0-----:R-:W5:Y:S01]  /*2dc20*/  LDL.LU R12, [R1+0x870] ;  /* 0x00087000010c7983 */ /* 0x001f620000300800 */
[----:B------:R-:W-:-:S03]  /*2dc30*/  IADD3 R11, P5, PT, R6, R11, RZ ;  /* 0x0000000b060b7210 */ /* 0x000fc60007fbe0ff */
[----:B------:R-:W-:Y:S04]  /*2dc40*/  STL [R1+0x8b4], R17 ;  /* 0x0008b41101007387 */ /* 0x000fe80000100800 */
[----:B------:R0:W-:Y:S04]  /*2dc50*/  STL [R1+0x888], R11 ;  /* 0x0008880b01007387 */ /* 0x0001e80000100800 */
[----:B0-----:R-:W5:Y:S01]  /*2dc60*/  LDL.LU R11, [R1+0x88c] ;  /* 0x00088c00010b7983 */ /* 0x001f620000300800 */
[----:B------:R-:W-:Y:S01]  /*2dc70*/  IMAD.X R15, R22, 0x1, R15, P6 ;  /* 0x00000001160f7824 */ /* 0x000fe200030e060f */
[----:B------:R-:W-:-:S02]  /*2dc80*/  IADD3 R7, P6, PT, R6, R7, RZ ;  /* 0x0000000706077210 */ /* 0x000fc40007fde0ff */
[----:B------:R-:W-:Y:S04]  /*2dc90*/  STL [R1+0x8ac], R16 ;  /* 0x0008ac1001007387 */ /* 0x000fe80000100800 */
[----:B------:R0:W-:Y:S04]  /*2dca0*/  STL [R1+0x880], R7 ;  /* 0x0008800701007387 */ /* 0x0001e80000100800 */
[----:B0-----:R-:W5:Y:S04]  /*2dcb0*/  LDL.LU R7, [R1+0x868] ;  /* 0x0008680001077983 */ /* 0x001f680000300800 */
[----:B------:R-:W-:Y:S04]  /*2dcc0*/  STL [R1+0x8a4], R15 ;  /* 0x0008a40f01007387 */ /* 0x000fe80000100800 */
[----:B------:R-:W5:Y:S04]  /*2dcd0*/  LDL.LU R35, [R1+0x884] ;  /* 0x0008840001237983 */ /* 0x000f680000300800 */
[----:B------:R-:W5:Y:S04]  /*2dce0*/  LDL.LU R34, [R1+0x860] ;  /* 0x0008600001227983 */ /* 0x000f680000300800 */
[----:B------:R-:W5:Y:S01]  /*2dcf0*/  LDL.LU R33, [R1+0x87c] ;  /* 0x00087c0001217983 */ /* 0x000f620000300800 */
[----:B--2---:R-:W-:-:S05]  /*2dd00*/  IMAD.X R14, R22, 0x1, R14, P1 ;  /* 0x00000001160e7824 */ /* 0x004fca00008e060e */
[----:B------:R0:W-:Y:S04]  /*2dd10*/  STL [R1+0x89c], R14 ;  /* 0x00089c0e01007387 */ /* 0x0001e80000100800 */
        /* <DEDUP_REMOVED lines=9> */
[----:B0-----:R-:W2:Y:S04]  /*2ddb0*/  LDL.LU R14, [R1+0x854] ;  /* 0x00085400010e7983 */ /* 0x001ea80000300800 */
[----:B------:R-:W2:Y:S04]  /*2ddc0*/  LDL.LU R23, [R1+0x830] ;  /* 0x0008300001177983 */ /* 0x000ea80000300800 */
[----:B------:R-:W2:Y:S04]  /*2ddd0*/  LDL.LU R21, [R1+0x84c] ;  /* 0x00084c0001157983 */ /* 0x000ea80000300800 */
[----:B------:R-:W2:Y:S01]  /*2dde0*/  LDL.LU R20, [R1+0x828] ;  /* 0x0008280001147983 */ /* 0x000ea20000300800 */
[----:B---3--:R-:W-:-:S05]  /*2ddf0*/  IADD3 R13, P1, PT, R6, R13, RZ ;  /* 0x0000000d060d7210 */ /* 0x008fca0007f3e0ff */
[----:B------:R0:W-:Y:S04]  /*2de00*/  STL [R1+0x878], R13 ;  /* 0x0008780d01007387 */ /* 0x0001e80000100800 */
[----:B------:R-:W3:Y:S04]  /*2de10*/  LDL.LU R19, [R1+0x844] ;  /* 0x0008440001137983 */ /* 0x000ee80000300800 */
[----:B------:R-:W3:Y:S04]  /*2de20*/  LDL.LU R18, [R1+0x820] ;  /* 0x0008200001127983 */ /* 0x000ee80000300800 */
[----:B0-----:R-:W3:Y:S04]  /*2de30*/  LDL.LU R13, [R1+0x83c] ;  /* 0x00083c00010d7983 */ /* 0x001ee80000300800 */
[----:B------:R-:W3:Y:S01]  /*2de40*/  LDL.LU R17, [R1+0x818] ;  /* 0x0008180001117983 */ /* 0x000ee20000300800 */
[----:B----4-:R-:W-:-:S05]  /*2de50*/  IMAD.X R9, R22, 0x1, R9, P2 ;  /* 0x0000000116097824 */ /* 0x010fca00010e0609 */
[----:B------:R0:W-:Y:S04]  /*2de60*/  STL [R1+0x894], R9 ;  /* 0x0008940901007387 */ /* 0x0001e80000100800 */
        /* <DEDUP_REMOVED lines=8> */
[----:B0-----:R-:W5:Y:S01]  /*2def0*/  LDL.LU R11, [R1+0x824] ;  /* 0x00082400010b7983 */ /* 0x001f620000300800 */
[----:B------:R-:W-:-:S05]  /*2df00*/  IADD3 R7, P3, PT, R6, R7, RZ ;  /* 0x0000000706077210 */ /* 0x000fca0007f7e0ff */
[----:B------:R0:W-:Y:S01]  /*2df10*/  STL [R1+0x868], R7 ;  /* 0x0008680701007387 */ /* 0x0001e20000100800 */
[----:B------:R-:W-:Y:S01]  /*2df20*/  IMAD.X R35, R22, 0x1, R35, P5 ;  /* 0x0000000116237824 */ /* 0x000fe200028e0623 */
[----:B------:R-:W-:Y:S02]  /*2df30*/  IADD3 R34, P5, PT, R6, R34, RZ ;  /* 0x0000002206227210 */ /* 0x000fe40007fbe0ff */
[----:B0-----:R-:W5:Y:S01]  /*2df40*/  LDL.LU R7, [R1+0x800] ;  /* 0x0008000001077983 */ /* 0x001f620000300800 */
[----:B------:R-:W-:-:S03]  /*2df50*/  IMAD.X R33, R22, 0x1, R33, P6 ;  /* 0x0000000116217824 */ /* 0x000fc600030e0621 */
        /* <DEDUP_REMOVED lines=26> */
[----:B------:R-:W-:Y:S04]  /*2e100*/  STL [R1+0x838], R24 ;  /* 0x0008381801007387 */ /* 0x000fe80000100800 */
[----:B------:R-:W-:Y:S01]  /*2e110*/  STL [R1+0x830], R23 ;  /* 0x0008301701007387 */ /* 0x000fe20000100800 */
[----:B---3--:R-:W-:-:S03]  /*2e120*/  IMAD.X R19, R22, 0x1, R19, P2 ;  /* 0x0000000116137824 */ /* 0x008fc600010e0613 */
[----:B------:R-:W-:Y:S01]  /*2e130*/  STL [R1+0x84c], R21 ;  /* 0x00084c1501007387 */ /* 0x000fe20000100800 */
[----:B------:R-:W-:-:S03]  /*2e140*/  IMAD.X R13, R22, 0x1, R13, P3 ;  /* 0x00000001160d7824 */ /* 0x000fc600018e060d */
[----:B------:R-:W-:Y:S01]  /*2e150*/  STL [R1+0x828], R20 ;  /* 0x0008281401007387 */ /* 0x000fe20000100800 */
[----:B------:R-:W-:-:S03]  /*2e160*/  IADD3 R18, P2, PT, R6, R18, RZ ;  /* 0x0000001206127210 */ /* 0x000fc60007f5e0ff */
[----:B------:R0:W-:Y:S04]  /*2e170*/  STL [R1+0x83c], R13 ;  /* 0x00083c0d01007387 */ /* 0x0001e80000100800 */
[----:B------:R-:W-:Y:S04]  /*2e180*/  STL [R1+0x844], R19 ;  /* 0x0008441301007387 */ /* 0x000fe80000100800 */
[----:B0-----:R-:W3:Y:S01]  /*2e190*/  LDL.LU R13, [R1+0x7f8] ;  /* 0x0007f800010d7983 */ /* 0x001ee20000300800 */
[----:B------:R-:W-:-:S03]  /*2e1a0*/  IADD3 R17, P3, PT, R6, R17, RZ ;  /* 0x0000001106117210 */ /* 0x000fc60007f7e0ff */
[----:B------:R-:W-:Y:S01]  /*2e1b0*/  STL [R1+0x820], R18 ;  /* 0x0008201201007387 */ /* 0x000fe20000100800 */
[----:B----4-:R-:W-:-:S05]  /*2e1c0*/  IMAD.X R9, R22, 0x1, R9, P5 ;  /* 0x0000000116097824 */ /* 0x010fca00028e0609 */
[----:B------:R0:W-:Y:S01]  /*2e1d0*/  STL [R1+0x834], R9 ;  /* 0x0008340901007387 */ /* 0x0001e20000100800 */
[----:B------:R-:W-:-:S03]  /*2e1e0*/  IADD3 R16, P5, PT, R6, R16, RZ ;  /* 0x0000001006107210 */ /* 0x000fc60007fbe0ff */
[----:B0-----:R-:W4:Y:S04]  /*2e1f0*/  LDL.LU R9, [R1+0x814] ;  /* 0x0008140001097983 */ /* 0x001f280000300800 */
[----:B------:R-:W-:Y:S01]  /*2e200*/  STL [R1+0x818], R17 ;  /* 0x0008181101007387 */ /* 0x000fe20000100800 */
[----:B-----5:R-:W-:-:S05]  /*2e210*/  IMAD.X R12, R22, 0x1, R12, P6 ;  /* 0x00000001160c7824 */ /* 0x020fca00030e060c */
[----:B------:R0:W-:Y:S04]  /*2e220*/  STL [R1+0x82c], R12 ;  /* 0x00082c0c01007387 */ /* 0x0001e80000100800 */
[----:B0-----:R-:W5:Y:S01]  /*2e230*/  LDL.LU R12, [R1+0x7f0] ;  /* 0x0007f000010c7983 */ /* 0x001f620000300800 */
[----:B------:R-:W-:-:S03]  /*2e240*/  IMAD.X R11, R22, 0x1, R11, P1 ;  /* 0x00000001160b7824 */ /* 0x000fc600008e060b */
[----:B------:R-:W-:Y:S04]  /*2e250*/  STL [R1+0x810], R16 ;  /* 0x0008101001007387 */ /* 0x000fe80000100800 */
[----:B------:R0:W-:Y:S04]  /*2e260*/  STL [R1+0x824], R11 ;  /* 0x0008240b01007387 */ /* 0x0001e80000100800 */
[----:B0-----:R-:W5:Y:S01]  /*2e270*/  LDL.LU R11, [R1+0x80c] ;  /* 0x00080c00010b7983 */ /* 0x001f620000300800 */
[C---:B------:R-:W-:Y:S02]  /*2e280*/  IADD3 R15, P6, PT, R6.reuse, R15, RZ ;  /* 0x0000000f060f7210 */ /* 0x040fe40007fde0ff */
        /* <DEDUP_REMOVED lines=81> */
[----:B------:R-:W-:-:S04]  /*2e7a0*/  IMAD.X R16, R22, 0x1, R16, P6 ;  /* 0x0000000116107824 */ /* 0x000fc800030e0610 */
[----:B------:R0:W-:Y:S04]  /*2e7b0*/  STL [R1+0x798], R13 ;  /* 0x0007980d01007387 */ /* 0x0001e80000100800 */
[----:B0-----:R-:W3:Y:S04]  /*2e7c0*/  LDL.LU R13, [R1+0x778] ;  /* 0x00077800010d7983 */ /* 0x001ee80000300800 */
[----:B------:R-:W-:Y:S01]  /*2e7d0*/  STL [R1+0x7bc], R17 ;  /* 0x0007bc1101007387 */ /* 0x000fe20000100800 */
[----:B----4-:R-:W-:-:S05]  /*2e7e0*/  IADD3 R9, P6, PT, R6, R9, RZ ;  /* 0x0000000906097210 */ /* 0x010fca0007fde0ff */
[----:B------:R0:W-:Y:S01]  /*2e7f0*/  STL [R1+0x790], R9 ;  /* 0x0007900901007387 */ /* 0x0001e20000100800 */
[----:B------:R-:W-:-:S03]  /*2e800*/  IMAD.X R15, R22, 0x1, R15, P1 ;  /* 0x00000001160f7824 */ /* 0x000fc600008e060f */
[----:B0-----:R-:W4:Y:S04]  /*2e810*/  LDL.LU R9, [R1+0x794] ;  /* 0x0007940001097983 */ /* 0x001f280000300800 */
[----:B------:R-:W-:Y:S01]  /*2e820*/  STL [R1+0x7b4], R16 ;  /* 0x0007b41001007387 */ /* 0x000fe20000100800 */
[----:B-----5:R-:W-:-:S05]  /*2e830*/  IADD3 R12, P1, PT, R6, R12, RZ ;  /* 0x0000000c060c7210 */ /* 0x020fca0007f3e0ff */
        /* <DEDUP_REMOVED lines=89> */
[----:B------:R-:W-:-:S03]  /*2edd0*/  IADD3 R15, P1, PT, R6, R15, RZ ;  /* 0x0000000f060f7210 */ /* 0x000fc60007f3e0ff */
[----:B0-----:R-:W3:Y:S04]  /*2ede0*/  LDL.LU R13, [R1+0x6f0] ;  /* 0x0006f000010d7983 */ /* 0x001ee80000300800 */
[----:B------:R-:W-:Y:S01]  /*2edf0*/  STL [R1+0x718], R16 ;  /* 0x0007181001007387 */ /* 0x000fe20000100800 */
[----:B----4-:R-:W-:-:S05]  /*2ee00*/  IMAD.X R9, R22, 0x1, R9, P2 ;  /* 0x0000000116097824 */ /* 0x010fca00010e0609 */
[----:B------:R0:W-:Y:S04]  /*2ee10*/  STL [R1+0x72c], R9 ;  /* 0x00072c0901007387 */ /* 0x0001e80000100800 */
[----:B0-----:R-:W4:Y:S04]  /*2ee20*/  LDL.LU R9, [R1+0x714] ;  /* 0x0007140001097983 */ /* 0x001f280000300800 */
[----:B------:R-:W-:Y:S04]  /*2ee30*/  STL [R1+0x710], R15 ;  /* 0x0007100f01007387 */ /* 0x000fe80000100800 */
[----:B------:R-:W4:Y:S04]  /*2ee40*/  LDL.LU R35, [R1+0x6e8] ;  /* 0x0006e80001237983 */ /* 0x000f280000300800 */
[----:B------:R-:W4:Y:S01]  /*2ee50*/  LDL.LU R34, [R1+0x70c] ;  /* 0x00070c0001227983 */ /* 0x000f220000300800 */
[----:B-----5:R-:W-:-:S03]  /*2ee60*/  IADD3 R12, P2, PT, R6, R12, RZ ;  /* 0x0000000c060c7210 */ /* 0x020fc60007f5e0ff */
        /* <DEDUP_REMOVED lines=15> */
[----:B------:R-:W-:-:S05]  /*2ef60*/  IMAD.X R11, R22, 0x1, R11, P3 ;  /* 0x00000001160b7824 */ /* 0x000fca00018e060b */
        /* <DEDUP_REMOVED lines=18> */
[----:B------:R-:W-:Y:S01]  /*2f090*/  IADD3 R35, P6, PT, R6, R35, RZ ;  /* 0x0000002306237210 */ /* 0x000fe20007fde0ff */
[----:B------:R-:W-:Y:S02]  /*2f0a0*/  IMAD.X R34, R22, 0x1, R34, P1 ;  /* 0x0000000116227824 */ /* 0x000fe400008e0622 */
[----:B0-----:R-:W4:Y:S01]  /*2f0b0*/  LDL.LU R9, [R1+0x6a4] ;  /* 0x0006a40001097983 */ /* 0x001f220000300800 */
[----:B-----5:R-:W-:-:S03]  /*2f0c0*/  IADD3 R33, P1, PT, R6, R33, RZ ;  /* 0x0000002106217210 */ /* 0x020fc60007f3e0ff */
        /* <DEDUP_REMOVED lines=27> */
[----:B------:R-:W-:Y:S01]  /*2f280*/  STL [R1+0x6d4], R23 ;  /* 0x0006d41701007387 */ /* 0x000fe20000100800 */
[----:B------:R-:W-:Y:S01]  /*2f290*/  IADD3 R19, P3, PT, R6, R19, RZ ;  /* 0x0000001306137210 */ /* 0x000fe20007f7e0ff */
[----:B------:R-:W-:-:S02]  /*2f2a0*/  IMAD.X R18, R22, 0x1, R18, P5 ;  /* 0x0000000116127824 */ /* 0x000fc400028e0612 */
[----:B------:R-:W-:Y:S01]  /*2f2b0*/  STL [R1+0x6b0], R21 ;  /* 0x0006b01501007387 */ /* 0x000fe20000100800 */
[----:B------:R-:W-:-:S03]  /*2f2c0*/  IADD3 R11, P5, PT, R6, R11, RZ ;  /* 0x0000000b060b7210 */ /* 0x000fc60007fbe0ff */
[----:B------:R-:W-:Y:S04]  /*2f2d0*/  STL [R1+0x6cc], R20 ;  /* 0x0006cc1401007387 */ /* 0x000fe80000100800 */
[----:B------:R0:W-:Y:S04]  /*2f2e0*/  STL [R1+0x6a0], R11 ;  /* 0x0006a00b01007387 */ /* 0x0001e80000100800 */
[----:B------:R-:W-:Y:S04]  /*2f2f0*/  STL [R1+0x6a8], R19 ;  /* 0x0006a81301007387 */ /* 0x000fe80000100800 */
[----:B0-----:R-:W5:Y:S01]  /*2f300*/  LDL.LU R11, [R1+0x69c] ;  /* 0x00069c00010b7983 */ /* 0x001f620000300800 */
[----:B------:R-:W-:-:S03]  /*2f310*/  IMAD.X R17, R22, 0x1, R17, P6 ;  /* 0x0000000116117824 */ /* 0x000fc600030e0611 */
[----:B------:R-:W-:Y:S01]  /*2f320*/  STL [R1+0x6c4], R18 ;  /* 0x0006c41201007387 */ /* 0x000fe20000100800 */
[----:B------:R-:W-:Y:S01]  /*2f330*/  IADD3 R7, P6, PT, R6, R7, RZ ;  /* 0x0000000706077210 */ /* 0x000fe20007fde0ff */
[----:B------:R-:W-:-:S04]  /*2f340*/  IMAD.X R16, R22, 0x1, R16, P1 ;  /* 0x0000000116107824 */ /* 0x000fc800008e0610 */
        /* <DEDUP_REMOVED lines=10> */
[----:B0-----:R-:W3:Y:S04]  /*2f3f0*/  LDL.LU R13, [R1+0x670] ;  /* 0x00067000010d7983 */ /* 0x001ee80000300800 */
[----:B------:R-:W-:Y:S04]  /*2f400*/  STL [R1+0x6ac], R15 ;  /* 0x0006ac0f01007387 */ /* 0x000fe80000100800 */
[----:B------:R-:W3:Y:S04]  /*2f410*/  LDL.LU R35, [R1+0x68c] ;  /* 0x00068c0001237983 */ /* 0x000ee80000300800 */
[----:B------:R-:W3:Y:S01]  /*2f420*/  LDL.LU R34, [R1+0x668] ;  /* 0x0006680001227983 */ /* 0x000ee20000300800 */
[----:B----4-:R-:W-:-:S03]  /*2f430*/  IMAD.X R9, R22, 0x1, R9, P3 ;  /* 0x0000000116097824 */ /* 0x010fc600018e0609 */
        /* <DEDUP_REMOVED lines=11> */
[----:B0-----:R-:W4:Y:S04]  /*2f4f0*/  LDL.LU R9, [R1+0x65c] ;  /* 0x00065c0001097983 */ /* 0x001f280000300800 */
[----:B------:R-:W4:Y:S04]  /*2f500*/  LDL.LU R23, [R1+0x638] ;  /* 0x0006380001177983 */ /* 0x000f280000300800 */
[----:B------:R-:W4:Y:S04]  /*2f510*/  LDL.LU R21, [R1+0x654] ;  /* 0x0006540001157983 */ /* 0x000f280000300800 */
[----:B------:R-:W4:Y:S01]  /*2f520*/  LDL.LU R20, [R1+0x630] ;  /* 0x0006300001147983 */ /* 0x000f220000300800 */
[----:B-----5:R-:W-:-:S05]  /*2f530*/  IADD3 R12, P3, PT, R6, R12, RZ ;  /* 0x0000000c060c7210 */ /* 0x020fca0007f7e0ff */
[----:B------:R0:W-:Y:S04]  /*2f540*/  STL [R1+0x680], R12 ;  /* 0x0006800c01007387 */ /* 0x0001e80000100800 */
[----:B------:R-:W5:Y:S04]  /*2f550*/  LDL.LU R19, [R1+0x64c] ;  /* 0x00064c0001137983 */ /* 0x000f680000300800 */
[----:B------:R-:W5:Y:S04]  /*2f560*/  LDL.LU R18, [R1+0x628] ;  /* 0x0006280001127983 */ /* 0x000f680000300800 */
[----:B0-----:R-:W5:Y:S04]  /*2f570*/  LDL.LU R12, [R1+0x644] ;  /* 0x00064400010c7983 */ /* 0x001f680000300800 */
[----:B------:R-:W5:Y:S01]  /*2f580*/  LDL.LU R17, [R1+0x620] ;  /* 0x0006200001117983 */ /* 0x000f620000300800 */
[----:B------:R-:W-:-:S05]  /*2f590*/  IMAD.X R11, R22, 0x1, R11, P5 ;  /* 0x00000001160b7824 */ /* 0x000fca00028e060b */
[----:B------:R0:W-:Y:S04]  /*2f5a0*/  STL [R1+0x69c], R11 ;  /* 0x00069c0b01007387 */ /* 0x0001e80000100800 */
        /* <DEDUP_REMOVED lines=11> */
[----:B------:R-:W-:Y:S01]  /*2f660*/  IMAD.X R35, R22, 0x1, R35, P1 ;  /* 0x0000000116237824 */ /* 0x000fe200008e0623 */
[----:B------:R-:W-:Y:S02]  /*2f670*/  IADD3 R34, P1, PT, R6, R34, RZ ;  /* 0x0000002206227210 */ /* 0x000fe40007f3e0ff */
[----:B0-----:R-:W3:Y:S01]  /*2f680*/  LDL.LU R13, [R1+0x608] ;  /* 0x00060800010d7983 */ /* 0x001ee20000300800 */
[----:B----4-:R-:W-:-:S03]  /*2f690*/  IMAD.X R33, R22, 0x1, R33, P2 ;  /* 0x0000000116217824 */ /* 0x010fc600010e0621 */
        /* <DEDUP_REMOVED lines=21> */
[----:B------:R-:W-:-:S03]  /*2f7f0*/  IADD3 R23, P2, PT, R6, R23, RZ ;  /* 0x0000001706177210 */ /* 0x000fc60007f5e0ff */
[----:B------:R-:W-:Y:S01]  /*2f800*/  STL [R1+0x664], R25 ;  /* 0x0006641901007387 */ /* 0x000fe20000100800 */
[----:B------:R-:W-:Y:S01]  /*2f810*/  IMAD.X R21, R22, 0x1, R21, P3 ;  /* 0x0000000116157824 */ /* 0x000fe200018e0615 */
[----:B------:R-:W-:Y:S02]  /*2f820*/  IADD3 R20, P3, PT, R6, R20, RZ ;  /* 0x0000001406147210 */ /* 0x000fe40007f7e0ff */
[----:B0-----:R-:W4:Y:S04]  /*2f830*/  LDL.LU R9, [R1+0x624] ;  /* 0x0006240001097983 */ /* 0x001f280000300800 */
[----:B------:R-:W-:Y:S04]  /*2f840*/  STL [R1+0x640], R24 ;  /* 0x0006401801007387 */ /* 0x000fe80000100800 */
[----:B------:R-:W-:Y:S01]  /*2f850*/  STL [R1+0x638], R23 ;  /* 0x0006381701007387 */ /* 0x000fe20000100800 */
[----:B-----5:R-:W-:-:S03]  /*2f860*/  IMAD.X R19, R22, 0x1, R19, P5 ;  /* 0x0000000116137824 */ /* 0x020fc600028e0613 */
[----:B------:R-:W-:Y:S01]  /*2f870*/  STL [R1+0x654], R21 ;  /* 0x0006541501007387 */ /* 0x000fe20000100800 */
[----:B------:R-:W-:-:S03]  /*2f880*/  IMAD.X R12, R22, 0x1, R12, P6 ;  /* 0x00000001160c7824 */ /* 0x000fc600030e060c */
[----:B------:R-:W-:Y:S01]  /*2f890*/  STL [R1+0x630], R20 ;  /* 0x0006301401007387 */ /* 0x000fe20000100800 */
[----:B------:R-:W-:-:S03]  /*2f8a0*/  IADD3 R18, P5, PT, R6, R18, RZ ;  /* 0x0000001206127210 */ /* 0x000fc60007fbe0ff */
[----:B------:R0:W-:Y:S04]  /*2f8b0*/  STL [R1+0x644], R12 ;  /* 0x0006440c01007387 */ /* 0x0001e80000100800 */
[----:B------:R-:W-:Y:S04]  /*2f8c0*/  STL [R1+0x64c], R19 ;  /* 0x00064c1301007387 */ /* 0x000fe80000100800 */
[----:B0-----:R-:W5:Y:S04]  /*2f8d0*/  LDL.LU R12, [R1+0x600] ;  /* 0x00060000010c7983 */ /* 0x001f680000300800 */
[----:B------:R-:W-:Y:S01]  /*2f8e0*/  STL [R1+0x628], R18 ;  /* 0x0006281201007387 */ /* 0x000fe20000100800 */
[----:B------:R-:W-:-:S05]  /*2f8f0*/  IMAD.X R11, R22, 0x1, R11, P1 ;  /* 0x00000001160b7824 */ /* 0x000fca00008e060b */
[----:B------:R0:W-:Y:S04]  /*2f900*/  STL [R1+0x63c], R11 ;  /* 0x00063c0b01007387 */ /* 0x0001e80000100800 */
[----:B0-----:R-:W5:Y:S01]  /*2f910*/  LDL.LU R11, [R1+0x61c] ;  /* 0x00061c00010b7983 */ /* 0x001f620000300800 */
[C---:B------:R-:W-:Y:S02]  /*2f920*/  IADD3 R17, P6, PT, R6.reuse, R17, RZ ;  /* 0x0000001106117210 */ /* 0x040fe40007fde0ff */
[----:B------:R-:W-:-:S03]  /*2f930*/  IADD3 R16, P1, PT, R6, R16, RZ ;  /* 0x0000001006107210 */ /* 0x000fc60007f3e0ff */
[----:B------:R-:W-:Y:S01]  /*2f940*/  STL [R1+0x620], R17 ;  /* 0x0006201101007387 */ /* 0x000fe20000100800 */
[----:B------:R-:W-:Y:S01]  /*2f950*/  IMAD.X R7, R22, 0x1, R7, P2 ;  /* 0x0000000116077824 */ /* 0x000fe200010e0607 */
[----:B------:R-:W-:-:S04]  /*2f960*/  IADD3 R15, P2, PT, R6, R15, RZ ;  /* 0x0000000f060f7210 */ /* 0x000fc80007f5e0ff */
        /* <DEDUP_REMOVED lines=89> */
[----:B0-----:R-:W5:Y:S04]  /*2ff00*/  LDL.LU R12, [R1+0x580] ;  /* 0x00058000010c7983 */ /* 0x001f680000300800 */
[----:B------:R-:W-:Y:S01]  /*2ff10*/  STL [R1+0x5c4], R17 ;  /* 0x0005c41101007387 */ /* 0x000fe20000100800 */
[----:B------:R-:W-:-:S05]  /*2ff20*/  IADD3 R11, P2, PT, R6, R11, RZ ;  /* 0x0000000b060b7210 */ /* 0x000fca0007f5e0ff */
[----:B------:R0:W-:Y:S04]  /*2ff30*/  STL [R1+0x598], R11 ;  /* 0x0005980b01007387 */ /* 0x0001e80000100800 */
[----:B0-----:R-:W5:Y:S01]  /*2ff40*/  LDL.LU R11, [R1+0x59c] ;  /* 0x00059c00010b7983 */ /* 0x001f620000300800 */
[----:B------:R-:W-:-:S03]  /*2ff50*/  IMAD.X R15, R22, 0x1, R15, P3 ;  /* 0x00000001160f7824 */ /* 0x000fc600018e060f */
[----:B------:R-:W-:Y:S01]  /*2ff60*/  STL [R1+0x5bc], R16 ;  /* 0x0005bc1001007387 */ /* 0x000fe20000100800 */
[----:B------:R-:W-:-:S05]  /*2ff70*/  IADD3 R7, P3, PT, R6, R7, RZ ;  /* 0x0000000706077210 */ /* 0x000fca0007f7e0ff */
        /* <DEDUP_REMOVED lines=63> */
[----:B------:R-:W-:Y:S01]  /*30370*/  IMAD.X R14, R22, 0x1, R14, P3 ;  /* 0x00000001160e7824 */ /* 0x000fe200018e060e */
[----:B------:R-:W-:-:S04]  /*30380*/  IADD3 R23, P3, PT, R6, R23, RZ ;  /* 0x0000001706177210 */ /* 0x000fc80007f7e0ff */
        /* <DEDUP_REMOVED lines=24> */
[----:B0-----:R-:W5:Y:S04]  /*30510*/  LDL.LU R12, [R1+0x500] ;  /* 0x00050000010c7983 */ /* 0x001f680000300800 */
[----:B------:R-:W-:Y:S01]  /*30520*/  STL [R1+0x520], R16 ;  /* 0x0005201001007387 */ /* 0x000fe20000100800 */
[----:B------:R-:W-:-:S05]  /*30530*/  IMAD.X R11, R22, 0x1, R11, P5 ;  /* 0x00000001160b7824 */ /* 0x000fca00028e060b */
[----:B------:R0:W-:Y:S04]  /*30540*/  STL [R1+0x534], R11 ;  /* 0x0005340b01007387 */ /* 0x0001e80000100800 */
[----:B0-----:R-:W5:Y:S01]  /*30550*/  LDL.LU R11, [R1+0x51c] ;  /* 0x00051c00010b7983 */ /* 0x001f620000300800 */
[----:B------:R-:W-:-:S05]  /*30560*/  IADD3 R15, P3, PT, R6, R15, RZ ;  /* 0x0000000f060f7210 */ /* 0x000fca0007f7e0ff */
[----:B------:R-:W-:Y:S04]  /*30570*/  STL [R1+0x518], R15 ;  /* 0x0005180f01007387 */ /* 0x000fe80000100800 */
[----:B------:R-:W5:Y:S04]  /*30580*/  LDL.LU R35, [R1+0x4f8] ;  /* 0x0004f80001237983 */ /* 0x000f680000300800 */
[----:B------:R-:W5:Y:S01]  /*30590*/  LDL.LU R34, [R1+0x514] ;  /* 0x0005140001227983 */ /* 0x000f620000300800 */
[----:B------:R-:W-:-:S03]  /*305a0*/  IADD3 R7, P5, PT, R6, R7, RZ ;  /* 0x0000000706077210 */ /* 0x000fc60007fbe0ff */
        /* <DEDUP_REMOVED lines=88> */
[----:B0-----:R-:W5:Y:S04]  /*30b30*/  LDL.LU R12, [R1+0x480] ;  /* 0x00048000010c7983 */ /* 0x001f680000300800 */
[----:B------:R-:W-:Y:S04]  /*30b40*/  STL [R1+0x4bc], R15 ;  /* 0x0004bc0f01007387 */ /* 0x000fe80000100800 */
[----:B------:R-:W5:Y:S04]  /*30b50*/  LDL.LU R35, [R1+0x49c] ;  /* 0x00049c0001237983 */ /* 0x000f680000300800 */
[----:B------:R-:W5:Y:S01]  /*30b60*/  LDL.LU R34, [R1+0x478] ;  /* 0x0004780001227983 */ /* 0x000f620000300800 */
[----:B------:R-:W-:-:S03]  /*30b70*/  IMAD.X R11, R22, 0x1, R11, P6 ;  /* 0x00000001160b7824 */ /* 0x000fc600030e060b */
        /* <DEDUP_REMOVED lines=15> */
[----:B------:R-:W-:-:S05]  /*30c70*/  IADD3 R7, P6, PT, R6, R7, RZ ;  /* 0x0000000706077210 */ /* 0x000fca0007fde0ff */
        /* <DEDUP_REMOVED lines=48> */
[----:B------:R-:W-:Y:S04]  /*30f80*/  STL [R1+0x450], R24 ;  /* 0x0004501801007387 */ /* 0x000fe80000100800 */
        /* <DEDUP_REMOVED lines=8> */
[----:B------:R-:W-:Y:S04]  /*31010*/  STL [R1+0x45c], R19 ;  /* 0x00045c1301007387 */ /* 0x000fe80000100800 */
        /* <DEDUP_REMOVED lines=165> */
[----:B------:R-:W-:Y:S01]  /*31a70*/  STL [R1+0x364], R27 ;  /* 0x0003641b01007387 */ /* 0x000fe20000100800 */
[C---:B------:R-:W-:Y:S02]  /*31a80*/  IMAD.X R25, R22.reuse, 0x1, R25, P5 ;  /* 0x0000000116197824 */ /* 0x040fe400028e0619 */
[----:B------:R-:W-:Y:S01]  /*31a90*/  IMAD.X R9, R22, 0x1, R9, P6 ;  /* 0x0000000116097824 */ /* 0x000fe200030e0609 */
[----:B------:R-:W-:Y:S01]  /*31aa0*/  STL [R1+0x11d0], R26 ;  /* 0x0011d01a01007387 */ /* 0x000fe20000100800 */
[----:B------:R-:W-:-:S03]  /*31ab0*/  IADD3 R24, P5, PT, R5, R24, RZ ;  /* 0x0000001805187210 */ /* 0x000fc60007fbe0ff */
[----:B------:R0:W-:Y:S01]  /*31ac0*/  STL [R1+0x354], R9 ;  /* 0x0003540901007387 */ /* 0x0001e20000100800 */
[C---:B------:R-:W-:Y:S01]  /*31ad0*/  IADD3 R23, P6, PT, R5.reuse, R23, RZ ;  /* 0x0000001705177210 */ /* 0x040fe20007fde0ff */
[----:B------:R-:W-:Y:S02]  /*31ae0*/  IMAD.X R21, R22, 0x1, R21, P1 ;  /* 0x0000000116157824 */ /* 0x000fe400008e0615 */
[----:B------:R-:W-:Y:S01]  /*31af0*/  STL [R1+0x35c], R25 ;  /* 0x00035c1901007387 */ /* 0x000fe20000100800 */
[----:B0-----:R-:W-:Y:S02]  /*31b00*/  SHF.R.S32.HI R9, RZ, 0x1f, R5 ;  /* 0x0000001fff097819 */ /* 0x001fe40000011405 */
[----:B------:R-:W-:Y:S01]  /*31b10*/  IADD3 R20, P1, PT, R5, R20, RZ ;  /* 0x0000001405147210 */ /* 0x000fe20007f3e0ff */
        /* <DEDUP_REMOVED lines=9> */
[----:B0-----:R-:W4:Y:S04]  /*31bb0*/  LDL.LU R12, [R1+0x11ac] ;  /* 0x0011ac00010c7983 */ /* 0x001f280000300800 */
[----:B------:R-:W-:Y:S01]  /*31bc0*/  STL [R1+0x11b0], R18 ;  /* 0x0011b01201007387 */ /* 0x000fe20000100800 */
[----:B------:R-:W-:-:S05]  /*31bd0*/  IMAD.X R11, R9, 0x1, R11, P5 ;  /* 0x00000001090b7824 */ /* 0x000fca00028e060b */
[----:B------:R0:W-:Y:S04]  /*31be0*/  STL [R1+0x11c4], R11 ;  /* 0x0011c40b01007387 */ /* 0x0001e80000100800 */
[----:B0-----:R-:W5:Y:S01]  /*31bf0*/  LDL.LU R11, [R1+0x1188] ;  /* 0x00118800010b7983 */ /* 0x001f620000300800 */
[C---:B------:R-:W-:Y:S02]  /*31c00*/  IADD3 R17, P3, PT, R5.reuse, R17, RZ ;  /* 0x0000001105117210 */ /* 0x040fe40007f7e0ff */
[----:B------:R-:W-:-:S03]  /*31c10*/  IADD3 R16, P5, PT, R5, R16, RZ ;  /* 0x0000001005107210 */ /* 0x000fc60007fbe0ff */
[----:B------:R-:W-:Y:S01]  /*31c20*/  STL [R1+0x11a8], R17 ;  /* 0x0011a81101007387 */ /* 0x000fe20000100800 */
[----:B------:R-:W-:-:S05]  /*31c30*/  IMAD.X R7, R9, 0x1, R7, P6 ;  /* 0x0000000109077824 */ /* 0x000fca00030e0607 */
[----:B------:R0:W-:Y:S01]  /*31c40*/  STL [R1+0x11bc], R7 ;  /* 0x0011bc0701007387 */ /* 0x0001e20000100800 */
[----:B------:R-:W-:-:S03]  /*31c50*/  IADD3 R15, P6, PT, R5, R15, RZ ;  /* 0x0000000f050f7210 */ /* 0x000fc60007fde0ff */
        /* <DEDUP_REMOVED lines=40> */
[----:B--2---:R-:W-:-:S05]  /*31ee0*/  IADD3 R14, P3, PT, R5, R14, RZ ;  /* 0x0000000e050e7210 */ /* 0x004fca0007f7e0ff */
[----:B------:R0:W-:Y:S01]  /*31ef0*/  STL [R1+0x1180], R14 ;  /* 0x0011800e01007387 */ /* 0x0001e20000100800 */
[----:B------:R-:W-:Y:S01]  /*31f00*/  IMAD.X R36, R9, 0x1, R36, P5 ;  /* 0x0000000109247824 */ /* 0x000fe200028e0624 */
[----:B------:R-:W-:Y:S02]  /*31f10*/  IADD3 R35, P5, PT, R5, R35, RZ ;  /* 0x0000002305237210 */ /* 0x000fe40007fbe0ff */
[----:B0-----:R-:W2:Y:S01]  /*31f20*/  LDL.LU R14, [R1+0x1144] ;  /* 0x00114400010e7983 */ /* 0x001ea20000300800 */
[----:B---3--:R-:W-:-:S03]  /*31f30*/  IMAD.X R34, R9, 0x1, R34, P6 ;  /* 0x0000000109227824 */ /* 0x008fc600030e0622 */
        /* <DEDUP_REMOVED lines=35> */
[----:B------:R0:W-:Y:S04]  /*32170*/  STL [R1+0x1140], R13 ;  /* 0x0011400d01007387 */ /* 0x0001e80000100800 */
[----:B------:R-:W-:Y:S04]  /*32180*/  STL [R1+0x1148], R19 ;  /* 0x0011481301007387 */ /* 0x000fe80000100800 */
[----:B0-----:R-:W3:Y:S04]  /*32190*/  LDL.LU R13, [R1+0x1120] ;  /* 0x00112000010d7983 */ /* 0x001ee80000300800 */
[----:B------:R-:W-:Y:S01]  /*321a0*/  STL [R1+0x1164], R18 ;  /* 0x0011641201007387 */ /* 0x000fe20000100800 */
[----:B----4-:R-:W-:Y:S01]  /*321b0*/  IADD3 R12, P5, PT, R5, R12, RZ ;  /* 0x0000000c050c7210 */ /* 0x010fe20007fbe0ff */
[----:B------:R-:W-:-:S04]  /*321c0*/  IMAD.X R16, R9, 0x1, R16, P6 ;  /* 0x0000000109107824 */ /* 0x000fc800030e0610 */
[----:B------:R0:W-:Y:S04]  /*321d0*/  STL [R1+0x1138], R12 ;  /* 0x0011380c01007387 */ /* 0x0001e80000100800 */
[----:B0-----:R-:W4:Y:S04]  /*321e0*/  LDL.LU R12, [R1+0x113c] ;  /* 0x00113c00010c7983 */ /* 0x001f280000300800 */
[----:B------:R-:W-:Y:S01]  /*321f0*/  STL [R1+0x115c], R17 ;  /* 0x00115c1101007387 */ /* 0x000fe20000100800 */
[----:B-----5:R-:W-:-:S05]  /*32200*/  IADD3 R11, P6, PT, R5, R11, RZ ;  /* 0x0000000b050b7210 */ /* 0x020fca0007fde0ff */
        /* <DEDUP_REMOVED lines=43> */
[----:B------:R0:W-:Y:S01]  /*324c0*/  STL [R1+0x1134], R7 ;  /* 0x0011340701007387 */ /* 0x0001e20000100800 */
[----:B------:R-:W-:Y:S01]  /*324d0*/  IADD3 R36, P5, PT, R5, R36, RZ ;  /* 0x0000002405247210 */ /* 0x000fe20007fbe0ff */
[----:B------:R-:W-:Y:S02]  /*324e0*/  IMAD.X R35, R9, 0x1, R35, P6 ;  /* 0x0000000109237824 */ /* 0x000fe400030e0623 */
[----:B0-----:R-:W5:Y:S01]  /*324f0*/  LDL.LU R7, [R1+0x10c4] ;  /* 0x0010c40001077983 */ /* 0x001f620000300800 */
[----:B------:R-:W-:-:S03]  /*32500*/  IADD3 R34, P6, PT, R5, R34, RZ ;  /* 0x0000002205227210 */ /* 0x000fc60007fde0ff */
[----:B------:R-:W-:Y:S04]  /*32510*/  STL [R1+0x1110], R36 ;  /* 0x0011102401007387 */ /* 0x000fe80000100800 */
[----:B------:R-:W-:Y:S04]  /*32520*/  STL [R1+0x112c], R35 ;  /* 0x00112c2301007387 */ /* 0x000fe80000100800 */
[----:B------:R-:W-:Y:S01]  /*32530*/  STL [R1+0x11e8], R34 ;  /* 0x0011e82201007387 */ /* 0x000fe20000100800 */
[----:B--2---:R-:W-:Y:S01]  /*32540*/  IMAD.X R33, R9, 0x1, R33, P1 ;  /* 0x0000000109217824 */ /* 0x004fe200008e0621 */
[----:B------:R-:W-:-:S04]  /*32550*/  IADD3 R32, P1, PT, R5, R32, RZ ;  /* 0x0000002005207210 */ /* 0x000fc80007f3e0ff */
        /* <DEDUP_REMOVED lines=28> */
[----:B------:R-:W-:-:S04]  /*32720*/  IADD3 R18, P3, PT, R5, R18, RZ ;  /* 0x0000001205127210 */ /* 0x000fc80007f7e0ff */
[----:B------:R0:W-:Y:S04]  /*32730*/  STL [R1+0x1100], R14 ;  /* 0x0011000e01007387 */ /* 0x0001e80000100800 */
[----:B------:R-:W-:Y:S01]  /*32740*/  STL [R1+0x1208], R19 ;  /* 0x0012081301007387 */ /* 0x000fe20000100800 */
        /* <DEDUP_REMOVED lines=11> */
[----:B------:R-:W-:Y:S01]  /*32800*/  STL [R1+0x10d4], R16 ;  /* 0x0010d41001007387 */ /* 0x000fe20000100800 */
[----:B-----5:R-:W-:-:S05]  /*32810*/  IMAD.X R11, R9, 0x1, R11, P2 ;  /* 0x00000001090b7824 */ /* 0x020fca00010e060b */
        /* <DEDUP_REMOVED lines=39> */
[----:B------:R0:W-:Y:S04]  /*32a90*/  STL [R1+0x10b4], R11 ;  /* 0x0010b40b01007387 */ /* 0x0001e80000100800 */
[----:B0-----:R-:W5:Y:S01]  /*32aa0*/  LDL.LU R11, [R1+0x107c] ;  /* 0x00107c00010b7983 */ /* 0x001f620000300800 */
[----:B------:R-:W-:Y:S01]  /*32ab0*/  IMAD.X R36, R9, 0x1, R36, P6 ;  /* 0x0000000109247824 */ /* 0x000fe200030e0624 */
[----:B------:R-:W-:Y:S01]  /*32ac0*/  IADD3 R35, P6, PT, R5, R35, RZ ;  /* 0x0000002305237210 */ /* 0x000fe20007fde0ff */
        /* <DEDUP_REMOVED lines=38> */
[----:B0-----:R-:W5:Y:S04]  /*32d30*/  LDL.LU R7, [R1+0x1058] ;  /* 0x0010580001077983 */ /* 0x001f680000300800 */
[----:B------:R-:W-:Y:S01]  /*32d40*/  STL [R1+0x1228], R18 ;  /* 0x0012281201007387 */ /* 0x000fe20000100800 */
[----:B--2---:R-:W-:Y:S01]  /*32d50*/  IADD3 R14, P6, PT, R5, R14, RZ ;  /* 0x0000000e050e7210 */ /* 0x004fe20007fde0ff */
[----:B------:R-:W-:-:S04]  /*32d60*/  IMAD.X R16, R9, 0x1, R16, P1 ;  /* 0x0000000109107824 */ /* 0x000fc800008e0610 */
[----:B------:R0:W-:Y:S04]  /*32d70*/  STL [R1+0x1070], R14 ;  /* 0x0010700e01007387 */ /* 0x0001e80000100800 */
        /* <DEDUP_REMOVED lines=8> */
[----:B------:R0:W-:Y:S04]  /*32e00*/  STL [R1+0x1060], R12 ;  /* 0x0010600c01007387 */ /* 0x0001e80000100800 */
[----:B0-----:R-:W4:Y:S04]  /*32e10*/  LDL.LU R12, [R1+0x106c] ;  /* 0x00106c00010c7983 */ /* 0x001f280000300800 */
[----:B------:R-:W-:Y:S04]  /*32e20*/  STL [R1+0x1084], R15 ;  /* 0x0010840f01007387 */ /* 0x000fe80000100800 */
[----:B------:R-:W4:Y:S04]  /*32e30*/  LDL.LU R36, [R1+0x1048] ;  /* 0x0010480001247983 */ /* 0x000f280000300800 */
[----:B------:R-:W4:Y:S01]  /*32e40*/  LDL.LU R35, [R1+0x1064] ;  /* 0x0010640001237983 */ /* 0x000f220000300800 */
[----:B-----5:R-:W-:-:S03]  /*32e50*/  IMAD.X R11, R9, 0x1, R11, P3 ;  /* 0x00000001090b7824 */ /* 0x020fc600018e060b */
        /* <DEDUP_REMOVED lines=73> */
[----:B------:R-:W-:-:S02]  /*332f0*/  IADD3 R18, P5, PT, R5, R18, RZ ;  /* 0x0000001205127210 */ /* 0x000fc40007fbe0ff */
        /* <DEDUP_REMOVED lines=13> */
[----:B------:R0:W-:Y:S04]  /*333d0*/  STL [R1+0x1014], R13 ;  /* 0x0010140d01007387 */ /* 0x0001e80000100800 */
[----:B0-----:R-:W3:Y:S04]  /*333e0*/  LDL.LU R13, [R1+0xfe0] ;  /* 0x000fe000010d7983 */ /* 0x001ee80000300800 */
[----:B------:R-:W-:Y:S04]  /*333f0*/  STL [R1+0xff8], R15 ;  /* 0x000ff80f01007387 */ /* 0x000fe80000100800 */
[----:B------:R-:W3:Y:S04]  /*33400*/  LDL.LU R36, [R1+0xffc] ;  /* 0x000ffc0001247983 */ /* 0x000ee80000300800 */
[----:B------:R-:W3:Y:S04]  /*33410*/  LDL.LU R35, [R1+0xfd8] ;  /* 0x000fd80001237983 */ /* 0x000ee80000300800 */
[----:B------:R-:W3:Y:S01]  /*33420*/  LDL.LU R34, [R1+0xff4] ;  /* 0x000ff40001227983 */ /* 0x000ee20000300800 */
[----:B----4-:R-:W-:-:S05]  /*33430*/  IADD3 R12, P3, PT, R5, R12, RZ ;  /* 0x0000000c050c7210 */ /* 0x010fca0007f7e0ff */
        /* <DEDUP_REMOVED lines=18> */
[----:B------:R-:W4:Y:S01]  /*33560*/  LDL.LU R17, [R1+0x1258] ;  /* 0x0012580001117983 */ /* 0x000f220000300800 */
[----:B-----5:R-:W-:-:S05]  /*33570*/  IMAD.X R11, R9, 0x1, R11, P5 ;  /* 0x00000001090b7824 */ /* 0x020fca00028e060b */
        /* <DEDUP_REMOVED lines=15> */
[----:B------:R-:W-:-:S03]  /*33670*/  IMAD.X R34, R9, 0x1, R34, P2 ;  /* 0x0000000109227824 */ /* 0x000fc600010e0622 */
[----:B------:R-:W-:Y:S04]  /*33680*/  STL [R1+0xffc], R36 ;  /* 0x000ffc2401007387 */ /* 0x000fe80000100800 */
[----:B------:R-:W-:Y:S01]  /*33690*/  STL [R1+0xfd8], R35 ;  /* 0x000fd82301007387 */ /* 0x000fe20000100800 */
[----:B----4-:R-:W-:-:S03]  /*336a0*/  IADD3 R33, P2, PT, R5, R33, RZ ;  /* 0x0000002105217210 */ /* 0x010fc60007f5e0ff */
        /* <DEDUP_REMOVED lines=29> */
[----:B------:R-:W-:Y:S01]  /*33880*/  IADD3 R12, P6, PT, R5, R12, RZ ;  /* 0x0000000c050c7210 */ /* 0x000fe20007fde0ff */
[----:B------:R-:W-:Y:S01]  /*33890*/  STL [R1+0xfbc], R20 ;  /* 0x000fbc1401007387 */ /* 0x000fe20000100800 */
[----:B------:R-:W-:-:S03]  /*338a0*/  IMAD.X R17, R9, 0x1, R17, P1 ;  /* 0x0000000109117824 */ /* 0x000fc600008e0611 */
[----:B------:R0:W-:Y:S04]  /*338b0*/  STL [R1+0xfa0], R12 ;  /* 0x000fa00c01007387 */ /* 0x0001e80000100800 */
[----:B------:R-:W-:Y:S04]  /*338c0*/  STL [R1+0xfa8], R19 ;  /* 0x000fa81301007387 */ /* 0x000fe80000100800 */
[----:B0-----:R-:W4:Y:S04]  /*338d0*/  LDL.LU R12, [R1+0xf80] ;  /* 0x000f8000010c7983 */ /* 0x001f280000300800 */
[----:B------:R-:W-:Y:S01]  /*338e0*/  STL [R1+0x1244], R18 ;  /* 0x0012441201007387 */ /* 0x000fe20000100800 */
[----:B-----5:R-:W-:-:S05]  /*338f0*/  IADD3 R11, P1, PT, R5, R11, RZ ;  /* 0x0000000b050b7210 */ /* 0x020fca0007f3e0ff */
[----:B------:R0:W-:Y:S04]  /*33900*/  STL [R1+0xf98], R11 ;  /* 0x000f980b01007387 */ /* 0x0001e80000100800 */
        /* <DEDUP_REMOVED lines=8> */
[----:B--2---:R-:W-:-:S05]  /*33990*/  IADD3 R14, P3, PT, R5, R14, RZ ;  /* 0x0000000e050e7210 */ /* 0x004fca0007f7e0ff */
[----:B------:R0:W-:Y:S04]  /*339a0*/  STL [R1+0xf88], R14 ;  /* 0x000f880e01007387 */ /* 0x0001e80000100800 */
[----:B0-----:R-:W2:Y:S04]  /*339b0*/  LDL.LU R14, [R1+0xf94] ;  /* 0x000f9400010e7983 */ /* 0x001ea80000300800 */
[----:B------:R-:W-:Y:S04]  /*339c0*/  STL [R1+0xfac], R15 ;  /* 0x000fac0f01007387 */ /* 0x000fe80000100800 */
[----:B------:R-:W2:Y:S04]  /*339d0*/  LDL.LU R36, [R1+0xf70] ;  /* 0x000f700001247983 */ /* 0x000ea80000300800 */
[----:B------:R-:W2:Y:S01]  /*339e0*/  LDL.LU R35, [R1+0xf8c] ;  /* 0x000f8c0001237983 */ /* 0x000ea20000300800 */
[----:B---3--:R-:W-:-:S03]  /*339f0*/  IMAD.X R13, R9, 0x1, R13, P5 ;  /* 0x00000001090d7824 */ /* 0x008fc600028e060d */
        /* <DEDUP_REMOVED lines=20> */
[----:B----4-:R-:W-:-:S05]  /*33b40*/  IADD3 R12, P5, PT, R5, R12, RZ ;  /* 0x0000000c050c7210 */ /* 0x010fca0007fbe0ff */
[----:B------:R0:W-:Y:S04]  /*33b50*/  STL [R1+0xf80], R12 ;  /* 0x000f800c01007387 */ /* 0x0001e80000100800 */
        /* <DEDUP_REMOVED lines=49> */
[----:B------:R0:W-:Y:S04]  /*33e70*/  STL [R1+0x126c], R13 ;  /* 0x00126c0d01007387 */ /* 0x0001e80000100800 */
[----:B------:R-:W-:Y:S01]  /*33e80*/  STL [R1+0xf4c], R19 ;  /* 0x000f4c1301007387 */ /* 0x000fe20000100800 */
        /* <DEDUP_REMOVED lines=10> */
[C---:B------:R-:W-:Y:S02]  /*33f30*/  IADD3 R16, P2, PT, R5.reuse, R16, RZ ;  /* 0x0000001005107210 */ /* 0x040fe40007f5e0ff */
[----:B------:R-:W-:-:S03]  /*33f40*/  IADD3 R15, P3, PT, R5, R15, RZ ;  /* 0x0000000f050f7210 */ /* 0x000fc60007f7e0ff */
[----:B------:R-:W-:Y:S01]  /*33f50*/  STL [R1+0xf28], R16 ;  /* 0x000f281001007387 */ /* 0x000fe20000100800 */
[----:B------:R-:W-:-:S05]  /*33f60*/  IMAD.X R7, R9, 0x1, R7, P5 ;  /* 0x0000000109077824 */ /* 0x000fca00028e0607 */
[----:B------:R0:W-:Y:S04]  /*33f70*/  STL [R1+0xf3c], R7 ;  /* 0x000f3c0701007387 */ /* 0x0001e80000100800 */
[----:B0-----:R-:W5:Y:S04]  /*33f80*/  LDL.LU R7, [R1+0xf08] ;  /* 0x000f080001077983 */ /* 0x001f680000300800 */
[----:B------:R-:W-:Y:S04]  /*33f90*/  STL [R1+0xf20], R15 ;  /* 0x000f200f01007387 */ /* 0x000fe80000100800 */
[----:B------:R-:W5:Y:S04]  /*33fa0*/  LDL.LU R36, [R1+0xf24] ;  /* 0x000f240001247983 */ /* 0x000f680000300800 */
[----:B------:R-:W5:Y:S04]  /*33fb0*/  LDL.LU R35, [R1+0xf00] ;  /* 0x000f000001237983 */ /* 0x000f680000300800 */
[----:B------:R-:W5:Y:S01]  /*33fc0*/  LDL.LU R34, [R1+0xf1c] ;  /* 0x000f1c0001227983 */ /* 0x000f620000300800 */
        /* <DEDUP_REMOVED lines=20> */
[----:B---3--:R-:W-:-:S05]  /*34110*/  IMAD.X R13, R9, 0x1, R13, P6 ;  /* 0x00000001090d7824 */ /* 0x008fca00030e060d */
[----:B------:R0:W-:Y:S04]  /*34120*/  STL [R1+0xf34], R13 ;  /* 0x000f340d01007387 */ /* 0x0001e80000100800 */
        /* <DEDUP_REMOVED lines=66> */
[----:B0-----:R-:W5:Y:S04]  /*34550*/  LDL.LU R11, [R1+0xebc] ;  /* 0x000ebc00010b7983 */ /* 0x001f680000300800 */
[----:B------:R-:W-:Y:S04]  /*34560*/  STL [R1+0xed4], R15 ;  /* 0x000ed40f01007387 */ /* 0x000fe80000100800 */
[----:B------:R-:W5:Y:S04]  /*34570*/  LDL.LU R36, [R1+0xe98] ;  /* 0x000e980001247983 */ /* 0x000f680000300800 */
[----:B------:R-:W5:Y:S04]  /*34580*/  LDL.LU R35, [R1+0xeb4] ;  /* 0x000eb40001237983 */ /* 0x000f680000300800 */
[----:B------:R-:W5:Y:S01]  /*34590*/  LDL.LU R34, [R1+0xe90] ;  /* 0x000e900001227983 */ /* 0x000f620000300800 */
[----:B------:R-:W-:-:S05]  /*345a0*/  IMAD.X R7, R9, 0x1, R7, P6 ;  /* 0x0000000109077824 */ /* 0x000fca00030e0607 */
        /* <DEDUP_REMOVED lines=19> */
[----:B--2---:R-:W-:-:S05]  /*346e0*/  IADD3 R14, P6, PT, R5, R14, RZ ;  /* 0x0000000e050e7210 */ /* 0x004fca0007fde0ff */
[----:B------:R0:W-:Y:S04]  /*346f0*/  STL [R1+0xea8], R14 ;  /* 0x000ea80e01007387 */ /* 0x0001e80000100800 */
        /* <DEDUP_REMOVED lines=8> */
[----:B0-----:R-:W4:Y:S01]  /*34780*/  LDL.LU R12, [R1+0xe64] ;  /* 0x000e6400010c7983 */ /* 0x001f220000300800 */
[----:B-----5:R-:W-:-:S05]  /*34790*/  IMAD.X R11, R9, 0x1, R11, P2 ;  /* 0x00000001090b7824 */ /* 0x020fca00010e060b */
        /* <DEDUP_REMOVED lines=40> */
[----:B------:R0:W-:Y:S04]  /*34a20*/  STL [R1+0xe6c], R7 ;  /* 0x000e6c0701007387 */ /* 0x0001e80000100800 */
        /* <DEDUP_REMOVED lines=50> */
[----:B0-----:R-:W3:Y:S01]  /*34d50*/  LDL.LU R13, [R1+0xdd8] ;  /* 0x000dd800010d7983 */ /* 0x001ee20000300800 */
[----:B----4-:R-:W-:-:S05]  /*34d60*/  IADD3 R12, P2, PT, R5, R12, RZ ;  /* 0x0000000c050c7210 */ /* 0x010fca0007f5e0ff */
[----:B------:R0:W-:Y:S01]  /*34d70*/  STL [R1+0xe30], R12 ;  /* 0x000e300c01007387 */ /* 0x0001e20000100800 */
[----:B------:R-:W-:Y:S01]  /*34d80*/  IMAD.X R36, R9, 0x1, R36, P3 ;  /* 0x0000000109247824 */ /* 0x000fe200018e0624 */
[----:B------:R-:W-:Y:S02]  /*34d90*/  IADD3 R35, P3, PT, R5, R35, RZ ;  /* 0x0000002305237210 */ /* 0x000fe40007f7e0ff */
[----:B0-----:R-:W4:Y:S01]  /*34da0*/  LDL.LU R12, [R1+0xdf4] ;  /* 0x000df400010c7983 */ /* 0x001f220000300800 */
[----:B-----5:R-:W-:-:S03]  /*34db0*/  IMAD.X R34, R9, 0x1, R34, P5 ;  /* 0x0000000109227824 */ /* 0x020fc600028e0622 */
        /* <DEDUP_REMOVED lines=54> */
[----:B------:R-:W3:Y:S04]  /*35120*/  LDL.LU R35, [R1+0xddc] ;  /* 0x000ddc0001237983 */ /* 0x000ee80000300800 */
[----:B------:R-:W3:Y:S01]  /*35130*/  LDL.LU R34, [R1+0xdb8] ;  /* 0x000db80001227983 */ /* 0x000ee20000300800 */
[----:B----4-:R-:W-:-:S05]  /*35140*/  IMAD.X R12, R9, 0x1, R12, P1 ;  /* 0x00000001090c7824 */ /* 0x010fca00008e060c */
        /* <DEDUP_REMOVED lines=29> */
[----:B0-----:R-:W2:Y:S01]  /*35320*/  LDL.LU R14, [R1+0x12c4] ;  /* 0x0012c400010e7983 */ /* 0x001ea20000300800 */
[----:B---3--:R-:W-:-:S05]  /*35330*/  IMAD.X R13, R9, 0x1, R13, P3 ;  /* 0x00000001090d7824 */ /* 0x008fca00018e060d */
[----:B------:R0:W-:Y:S01]  /*35340*/  STL [R1+0xde4], R13 ;  /* 0x000de40d01007387 */ /* 0x0001e20000100800 */
[----:B------:R-:W-:Y:S01]  /*35350*/  IADD3 R36, P3, PT, R5, R36, RZ ;  /* 0x0000002405247210 */ /* 0x000fe20007f7e0ff */
[----:B------:R-:W-:Y:S02]  /*35360*/  IMAD.X R35, R9, 0x1, R35, P5 ;  /* 0x0000000109237824 */ /* 0x000fe400028e0623 */
[----:B0-----:R-:W3:Y:S01]  /*35370*/  LDL.LU R13, [R1+0xd78] ;  /* 0x000d7800010d7983 */ /* 0x001ee20000300800 */
[----:B------:R-:W-:-:S03]  /*35380*/  IADD3 R34, P5, PT, R5, R34, RZ ;  /* 0x0000002205227210 */ /* 0x000fc60007fbe0ff */
[----:B------:R-:W-:Y:S04]  /*35390*/  STL [R1+0xdc0], R36 ;  /* 0x000dc02401007387 */ /* 0x000fe80000100800 */
[----:B------:R-:W-:Y:S01]  /*353a0*/  STL [R1+0xddc], R35 ;  /* 0x000ddc2301007387 */ /* 0x000fe20000100800 */
        /* <DEDUP_REMOVED lines=33> */
[----:B------:R-:W-:Y:S04]  /*355c0*/  STL [R1+0xd9c], R19 ;  /* 0x000d9c1301007387 */ /* 0x000fe80000100800 */
        /* <DEDUP_REMOVED lines=185> */
[----:B------:R0:W-:Y:S04]  /*36160*/  STL [R1+0xcdc], R14 ;  /* 0x000cdc0e01007387 */ /* 0x0001e80000100800 */
[----:B------:R-:W-:Y:S04]  /*36170*/  STL [R1+0xce4], R19 ;  /* 0x000ce41301007387 */ /* 0x000fe80000100800 */
        /* <DEDUP_REMOVED lines=188> */
[----:B------:R-:W-:Y:S01]  /*36d40*/  IMAD.X R7, R9, 0x1, R7, P1 ;  /* 0x0000000109077824 */ /* 0x000fe200008e0607 */
[----:B------:R-:W-:-:S04]  /*36d50*/  IADD3 R16, P1, PT, R5, R16, RZ ;  /* 0x0000001005107210 */ /* 0x000fc80007f3e0ff */
[----:B------:R0:W-:Y:S04]  /*36d60*/  STL [R1+0xbf4], R7 ;  /* 0x000bf40701007387 */ /* 0x0001e80000100800 */
[----:B0-----:R-:W5:Y:S04]  /*36d70*/  LDL.LU R7, [R1+0xbb8] ;  /* 0x000bb80001077983 */ /* 0x001f680000300800 */
[----:B------:R-:W-:Y:S01]  /*36d80*/  STL [R1+0xbd8], R17 ;  /* 0x000bd81101007387 */ /* 0x000fe20000100800 */
[----:B--2---:R-:W-:Y:S01]  /*36d90*/  IMAD.X R14, R9, 0x1, R14, P2 ;  /* 0x00000001090e7824 */ /* 0x004fe200010e060e */
[----:B------:R-:W-:-:S04]  /*36da0*/  IADD3 R15, P2, PT, R5, R15, RZ ;  /* 0x0000000f050f7210 */ /* 0x000fc80007f5e0ff */
[----:B------:R0:W-:Y:S04]  /*36db0*/  STL [R1+0xbec], R14 ;  /* 0x000bec0e01007387 */ /* 0x0001e80000100800 */
        /* <DEDUP_REMOVED lines=94> */
[----:B------:R-:W-:Y:S04]  /*373a0*/  STL [R1+0xb74], R16 ;  /* 0x000b741001007387 */ /* 0x000fe80000100800 */
[----:B------:R-:W5:Y:S04]  /*373b0*/  LDL.LU R36, [R1+0xb54] ;  /* 0x000b540001247983 */ /* 0x000f680000300800 */
[----:B------:R0:W-:Y:S04]  /*373c0*/  STL [R1+0xb6c], R15 ;  /* 0x000b6c0f01007387 */ /* 0x0001e80000100800 */
[----:B------:R-:W5:Y:S01]  /*373d0*/  LDL.LU R35, [R1+0x344] ;  /* 0x0003440001237983 */ /* 0x000f620000300800 */
[----:B--2---:R-:W-:-:S05]  /*373e0*/  IADD3 R14, P3, PT, R5, R14, RZ ;  /* 0x0000000e050e7210 */ /* 0x004fca0007f7e0ff */
[----:B------:R1:W-:Y:S04]  /*373f0*/  STL [R1+0x340], R14 ;  /* 0x0003400e01007387 */ /* 0x0003e80000100800 */
[----:B------:R-:W2:Y:S04]  /*37400*/  LDL.LU R34, [R1+0x328] ;  /* 0x0003280001227983 */ /* 0x000ea80000300800 */
[----:B------:R-:W2:Y:S01]  /*37410*/  LDL.LU R33, [R1+0x33c] ;  /* 0x00033c0001217983 */ /* 0x000ea20000300800 */
[----:B---3--:R-:W-:-:S05]  /*37420*/  IMAD.X R13, R9, 0x1, R13, P5 ;  /* 0x00000001090d7824 */ /* 0x008fca00028e060d */
        /* <DEDUP_REMOVED lines=14> */
[----:B0-----:R-:W2:Y:S04]  /*37510*/  LDL R15, [R1+0x12d4] ;  /* 0x0012d400010f7983 */ /* 0x001ea80000100800 */
[----:B------:R-:W2:Y:S04]  /*37520*/  LDL.LU R19, [R1+0x304] ;  /* 0x0003040001137983 */ /* 0x000ea80000300800 */
[----:B------:R-:W2:Y:S04]  /*37530*/  LDL.LU R18, [R1+0x2e8] ;  /* 0x0002e80001127983 */ /* 0x000ea80000300800 */
[----:B------:R-:W2:Y:S04]  /*37540*/  LDL.LU R17, [R1+0x2fc] ;  /* 0x0002fc0001117983 */ /* 0x000ea80000300800 */
[----:B------:R-:W2:Y:S04]  /*37550*/  LDL.LU R16, [R1+0x2e0] ;  /* 0x0002e00001107983 */ /* 0x000ea80000300800 */
[----:B-1----:R-:W2:Y:S01]  /*37560*/  LDL.LU R14, [R1+0x2f4] ;  /* 0x0002f400010e7983 */ /* 0x002ea20000300800 */
[----:B----4-:R-:W-:-:S05]  /*37570*/  IADD3 R12, P5, PT, R5, R12, RZ ;  /* 0x0000000c050c7210 */ /* 0x010fca0007fbe0ff */
[----:B------:R0:W-:Y:S04]  /*37580*/  STL [R1+0x338], R12 ;  /* 0x0003380c01007387 */ /* 0x0001e80000100800 */
[----:B---3--:R-:W3:Y:S04]  /*37590*/  LDL.LU R13, [R1+0x2ec] ;  /* 0x0002ec00010d7983 */ /* 0x008ee80000300800 */
[----:B0-----:R-:W4:Y:S01]  /*375a0*/  LDL.LU R12, [R1+0x2e4] ;  /* 0x0002e400010c7983 */ /* 0x001f220000300800 */
[----:B-----5:R-:W-:-:S05]  /*375b0*/  IMAD.X R11, R9, 0x1, R11, P6 ;  /* 0x00000001090b7824 */ /* 0x020fca00030e060b */
[----:B------:R0:W-:Y:S04]  /*375c0*/  STL [R1+0xb5c], R11 ;  /* 0x000b5c0b01007387 */ /* 0x0001e80000100800 */
[----:B0-----:R-:W5:Y:S01]  /*375d0*/  LDL.LU R11, [R1+0x2dc] ;  /* 0x0002dc00010b7983 */ /* 0x001f620000300800 */
[----:B------:R-:W-:Y:S01]  /*375e0*/  IADD3 R7, P6, PT, R5, R7, RZ ;  /* 0x0000000705077210 */ /* 0x000fe20007fde0ff */
[----:B------:R-:W-:-:S04]  /*375f0*/  IMAD.X R36, R9, 0x1, R36, P1 ;  /* 0x0000000109247824 */ /* 0x000fc800008e0624 */
[----:B------:R0:W-:Y:S01]  /*37600*/  STL [R1+0x330], R7 ;  /* 0x0003300701007387 */ /* 0x0001e20000100800 */
[----:B------:R-:W1:Y:S01]  /*37610*/  SYNCS.PHASECHK.TRANS64.TRYWAIT P1, [UR11], R8 ;  /* 0x00000008ff0075a7 */ /* 0x000e62000802110b */
[----:B------:R-:W-:Y:S02]  /*37620*/  IMAD.X R35, R9, 0x1, R35, P2 ;  /* 0x0000000109237824 */ /* 0x000fe400010e0623 */
[----:B------:R1:W-:Y:S04]  /*37630*/  STL [R1+0xb54], R36 ;  /* 0x000b542401007387 */ /* 0x0003e80000100800 */
[----:B------:R1:W-:Y:S01]  /*37640*/  STL [R1+0x344], R35 ;  /* 0x0003442301007387 */ /* 0x0003e20000100800 */
[----:B------:R-:W-:Y:S01]  /*37650*/  PRMT R10, RZ, 0x7610, R10 ;  /* 0x00007610ff0a7816 */ /* 0x000fe2000000000a */
[----:B0-----:R-:W0:Y:S01]  /*37660*/  LDC R7, c[0x0][0x3a0] ;  /* 0x0000e800ff077b82 */ /* 0x001e220000000800 */
[----:B--2---:R-:W-:Y:S01]  /*37670*/  IADD3 R34, P2, PT, R5, R34, RZ ;  /* 0x0000002205227210 */ /* 0x004fe20007f5e0ff */
[----:B------:R-:W-:-:S04]  /*37680*/  IMAD.X R33, R9, 0x1, R33, P3 ;  /* 0x0000000109217824 */ /* 0x000fc800018e0621 */
[----:B------:R2:W-:Y:S04]  /*37690*/  STL [R1+0x328], R34 ;  /* 0x0003282201007387 */ /* 0x0005e80000100800 */
[----:B------:R2:W-:Y:S01]  /*376a0*/  STL [R1+0x33c], R33 ;  /* 0x00033c2101007387 */ /* 0x0005e20000100800 */
[----:B------:R-:W-:Y:S01]  /*376b0*/  IADD3 R32, P3, PT, R5, R32, RZ ;  /* 0x0000002005207210 */ /* 0x000fe20007f7e0ff */
[----:B------:R-:W-:-:S04]  /*376c0*/  IMAD.X R31, R9, 0x1, R31, P5 ;  /* 0x00000001091f7824 */ /* 0x000fc800028e061f */
[----:B------:R2:W-:Y:S01]  /*376d0*/  STL [R1+0x320], R32 ;  /* 0x0003202001007387 */ /* 0x0005e20000100800 */
[----:B------:R-:W-:-:S03]  /*376e0*/  IADD3 R30, P5, PT, R5, R30, RZ ;  /* 0x0000001e051e7210 */ /* 0x000fc60007fbe0ff */
[----:B------:R2:W-:Y:S01]  /*376f0*/  STL [R1+0x334], R31 ;  /* 0x0003341f01007387 */ /* 0x0005e20000100800 */
[----:B------:R-:W-:-:S03]  /*37700*/  IMAD.X R29, R9, 0x1, R29, P6 ;  /* 0x00000001091d7824 */ /* 0x000fc600030e061d */
        /* <DEDUP_REMOVED lines=19> */
[----:B------:R-:W-:-:S03]  /*37840*/  VIADD R15, R15, 0x1 ;  /* 0x000000010f0f7836 */ /* 0x000fc60000000000 */
[----:B------:R2:W-:Y:S01]  /*37850*/  STL [R1+0x2f0], R20 ;  /* 0x0002f01401007387 */ /* 0x0005e20000100800 */
[----:B------:R-:W-:-:S03]  /*37860*/  IMAD.X R19, R9, 0x1, R19, P2 ;  /* 0x0000000109137824 */ /* 0x000fc600010e0613 */
[----:B------:R2:W-:Y:S01]  /*37870*/  STL [R1+0x12d8], R15 ;  /* 0x0012d80f01007387 */ /* 0x0005e20000100800 */
[----:B------:R-:W-:Y:S01]  /*37880*/  IADD3 R18, P2, PT, R5, R18, RZ ;  /* 0x0000001205127210 */ /* 0x000fe20007f5e0ff */
[----:B------:R-:W-:Y:S02]  /*37890*/  IMAD.X R17, R9, 0x1, R17, P3 ;  /* 0x0000000109117824 */ /* 0x000fe400018e0611 */
[----:B------:R2:W-:Y:S01]  /*378a0*/  STL [R1+0x304], R19 ;  /* 0x0003041301007387 */ /* 0x0005e20000100800 */
[----:B------:R-:W-:-:S03]  /*378b0*/  IADD3 R16, P3, PT, R5, R16, RZ ;  /* 0x0000001005107210 */ /* 0x000fc60007f7e0ff */
[----:B------:R2:W-:Y:S01]  /*378c0*/  STL [R1+0x2e8], R18 ;  /* 0x0002e81201007387 */ /* 0x0005e20000100800 */
[----:B------:R-:W-:-:S03]  /*378d0*/  IMAD.X R14, R9, 0x1, R14, P5 ;  /* 0x00000001090e7824 */ /* 0x000fc600028e060e */
[----:B------:R2:W-:Y:S04]  /*378e0*/  STL [R1+0x2fc], R17 ;  /* 0x0002fc1101007387 */ /* 0x0005e80000100800 */
[----:B------:R2:W-:Y:S04]  /*378f0*/  STL [R1+0x2e0], R16 ;  /* 0x0002e01001007387 */ /* 0x0005e80000100800 */
[----:B------:R2:W-:Y:S01]  /*37900*/  STL [R1+0x2f4], R14 ;  /* 0x0002f40e01007387 */ /* 0x0005e20000100800 */
[C---:B---3--:R-:W-:Y:S02]  /*37910*/  IMAD.X R13, R9.reuse, 0x1, R13, P6 ;  /* 0x00000001090d7824 */ /* 0x048fe400030e060d */
[----:B----4-:R-:W-:-:S03]  /*37920*/  IMAD.X R12, R9, 0x1, R12, P2 ;  /* 0x00000001090c7824 */ /* 0x010fc600010e060c */
[----:B------:R2:W-:Y:S04]  /*37930*/  STL [R1+0x2ec], R13 ;  /* 0x0002ec0d01007387 */ /* 0x0005e80000100800 */
[----:B------:R2:W-:Y:S01]  /*37940*/  STL [R1+0x2e4], R12 ;  /* 0x0002e40c01007387 */ /* 0x0005e20000100800 */
[----:B0-----:R-:W-:Y:S01]  /*37950*/  IMAD R7, R15, -0x80, R7 ;  /* 0xffffff800f077824 */ /* 0x001fe200078e0207 */
[----:B------:R-:W-:Y:S01]  /*37960*/  IADD3 R2, P5, PT, R5, R2, RZ ;  /* 0x0000000205027210 */ /* 0x000fe20007fbe0ff */
[----:B-----5:R-:W-:-:S05]  /*37970*/  IMAD.X R11, R9, 0x1, R11, P3 ;  /* 0x00000001090b7824 */ /* 0x020fca00018e060b */
[----:B------:R2:W-:Y:S04]  /*37980*/  STL [R1+0x2dc], R11 ;  /* 0x0002dc0b01007387 */ /* 0x0005e80000100800 */
[----:B------:R2:W-:Y:S01]  /*37990*/  STL.S16 [R1+0x230], R10 ;  /* 0x0002300a01007387 */ /* 0x0005e20000100600 */
[----:B------:R-:W-:Y:S01]  /*379a0*/  IADD3 R0, P3, PT, R5, R0, RZ ;  /* 0x0000000005007210 */ /* 0x000fe20007f7e0ff */
[----:B------:R-:W-:Y:S01]  /*379b0*/  IMAD.X R4, R9, 0x1, R4, P5 ;  /* 0x0000000109047824 */ /* 0x000fe200028e0604 */
[C---:B------:R-:W-:Y:S02]  /*379c0*/  ISETP.GT.AND P2, PT, R7.reuse, RZ, PT ;  /* 0x000000ff0700720c */ /* 0x040fe40003f44270 */
[----:B------:R-:W-:Y:S01]  /*379d0*/  ISETP.GT.AND P6, PT, R7, 0x1, PT ;  /* 0x000000010700780c */ /* 0x000fe20003fc4270 */
[----:B------:R-:W-:Y:S01]  /*379e0*/  IMAD.X R3, R9, 0x1, R3, P3 ;  /* 0x0000000109037824 */ /* 0x000fe200018e0603 */
[----:B-1----:R-:W-:Y:S11]  /*379f0*/  @!P1 BRA `(.L_x_8) ;  /* 0x0000029400789947 */ /* 0x002ff60003800000 */
.L_x_16:
[----:B------:R0:W-:Y:S04]  /*37a00*/  STL [R1+0x19e4], R4 ;  /* 0x0019e40401007387 */ /* 0x0001e80000100800 */
[----:B0-----:R-:W3:Y:S01]  /*37a10*/  LDL R4, [R1+0x230] ;  /* 0x0002300001047983 */ /* 0x001ee20000100800 */
[----:B------:R-:W-:Y:S01]  /*37a20*/  @P2 IMAD.MOV.U32 R8, RZ, RZ, R0 ;  /* 0x000000ffff082224 */ /* 0x000fe200078e0000 */
[----:B------:R-:W-:Y:S01]  /*37a30*/  ISETP.GT.AND P1, PT, R7, 0x2, PT ;  /* 0x000000020700780c */ /* 0x000fe20003f24270 */
[----:B------:R-:W-:Y:S01]  /*37a40*/  @P2 IMAD.MOV.U32 R9, RZ, RZ, R3 ;  /* 0x000000ffff092224 */ /* 0x000fe200078e0003 */
        /* <DEDUP_REMOVED lines=21> */
[----:B0-2---:R-:W-:-:S03]  /*37ba0*/  PRMT R34, RZ, 0x7610, R34 ;  /* 0x00007610ff227816 */ /* 0x005fc60000000022 */
        /* <DEDUP_REMOVED lines=53> */
[----:B---3--:R-:W2:Y:S04]  /*37f00*/  @P2 LDG.E.U8 R4, desc[UR20][R8.64] ;  /* 0x0000001408042981 */ /* 0x008ea8000c1e1100 */
        /* <DEDUP_REMOVED lines=47> */
[----:B--2---:R0:W-:Y:S04]  /*38200*/  @P2 STL [R1+0x230], R4 ;  /* 0x0002300401002387 */ /* 0x0041e80000100800 */
[----:B0-----:R-:W2:Y:S01]  /*38210*/  LDL.LU R4, [R1+0x19e4] ;  /* 0x0019e40001047983 */ /* 0x001ea20000300800 */
[----:B------:R-:W-:-:S02]  /*38220*/  @P2 IMAD.MOV.U32 R8, RZ, RZ, R2 ;  /* 0x000000ffff082224 */ /* 0x000fc400078e0002 */
[----:B--2---:R-:W-:-:S05]  /*38230*/  @P2 IMAD.MOV.U32 R9, RZ, RZ, R4 ;  /* 0x000000ffff092224 */ /* 0x004fca00078e0004 */
[----:B------:R-:W2:Y:S04]  /*38240*/  @P2 LDG.E.U8 R34, desc[UR20][R8.64] ;  /* 0x0000001408222981 */ /* 0x000ea8000c1e1100 */
[----:B------:R-:W-:Y:S04]  /*38250*/  STL [R1+0x16f4], R2 ;  /* 0x0016f40201007387 */ /* 0x000fe80000100800 */
[----:B------:R-:W-:Y:S04]  /*38260*/  STL [R1+0x1728], R2 ;  /* 0x0017280201007387 */ /* 0x000fe80000100800 */
[----:B------:R-:W-:Y:S04]  /*38270*/  STL [R1+0x17c8], R2 ;  /* 0x0017c80201007387 */ /* 0x000fe80000100800 */
[----:B------:R-:W-:Y:S04]  /*38280*/  STL [R1+0x16f0], R4 ;  /* 0x0016f00401007387 */ /* 0x000fe80000100800 */
[----:B------:R-:W-:Y:S04]  /*38290*/  STL [R1+0x172c], R4 ;  /* 0x00172c0401007387 */ /* 0x000fe80000100800 */
[----:B------:R-:W-:Y:S04]  /*382a0*/  STL [R1+0x17cc], R4 ;  /* 0x0017cc0401007387 */ /* 0x000fe80000100800 */
[----:B--2---:R0:W-:Y:S04]  /*382b0*/  STL [R1+0x22c], R34 ;  /* 0x00022c2201007387 */ /* 0x0041e80000100800 */
[----:B0-----:R-:W2:Y:S04]  /*382c0*/  LDL.LU R34, [R1+0x19e0] ;  /* 0x0019e00001227983 */ /* 0x001ea80000300800 */
[----:B------:R-:W3:Y:S04]  /*382d0*/  LDL R8, [R1+0x2dc] ;  /* 0x0002dc0001087983 */ /* 0x000ee80000100800 */
[----:B------:R-:W3:Y:S01]  /*382e0*/  LDL R9, [R1+0x2e0] ;  /* 0x0002e00001097983 */ /* 0x000ee20000100800 */
[----:B------:R-:W-:-:S02]  /*382f0*/  PRMT R43, RZ, 0x7610, R43 ;  /* 0x00007610ff2b7816 */ /* 0x000fc4000000002b */
[----:B---3--:R-:W-:-:S04]  /*38300*/  @P6 LOP3.LUT R9, R9, R8, RZ, 0x3c, !PT ;  /* 0x0000000809096212 */ /* 0x008fc800078e3cff */
[----:B------:R-:W-:-:S04]  /*38310*/  @P6 LOP3.LUT R8, R9, R8, RZ, 0x3c, !PT ;  /* 0x0000000809086212 */ /* 0x000fc800078e3cff */
[----:B------:R-:W-:-:S05]  /*38320*/  @P6 LOP3.LUT R9, R9, R8, RZ, 0x3c, !PT ;  /* 0x0000000809096212 */ /* 0x000fca00078e3cff */
[----:B------:R-:W3:Y:S04]  /*38330*/  @P6 LDG.E.U8 R43, desc[UR20][R8.64] ;  /* 0x00000014082b6981 */ /* 0x000ee8000c1e1100 */
[----:B---3--:R0:W-:Y:S04]  /*38340*/  STL [R1+0x228], R43 ;  /* 0x0002282b01007387 */ /* 0x0081e80000100800 */
[----:B0-----:R-:W3:Y:S04]  /*38350*/  LDL.LU R43, [R1+0x19dc] ;  /* 0x0019dc00012b7983 */ /* 0x001ee80000300800 */
[----:B------:R-:W4:Y:S04]  /*38360*/  LDL R8, [R1+0x2e4] ;  /* 0x0002e40001087983 */ /* 0x000f280000100800 */
[----:B------:R-:W4:Y:S01]  /*38370*/  LDL R9, [R1+0x2e8] ;  /* 0x0002e80001097983 */ /* 0x000f220000100800 */
[----:B--2---:R-:W-:-:S02]  /*38380*/  PRMT R34, RZ, 0x7610, R34 ;  /* 0x00007610ff227816 */ /* 0x004fc40000000022 */
[----:B----4-:R-:W-:-:S04]  /*38390*/  @P6 LOP3.LUT R9, R9, R8, RZ, 0x3c, !PT ;  /* 0x0000000809096212 */ /* 0x010fc800078e3cff */
[----:B------:R-:W-:-:S04]  /*383a0*/  @P6 LOP3.LUT R8, R9, R8, RZ, 0x3c, !PT ;  /* 0x0000000809086212 */ /* 0x000fc800078e3cff */
[----:B------:R-:W-:-:S05]  /*383b0*/  @P6 LOP3.LUT R9, R9, R8, RZ, 0x3c, !PT ;  /* 0x0000000809096212 */ /* 0x000fca00078e3cff */
[----:B------:R-:W2:Y:S04]  /*383c0*/  @P6 LDG.E.U8 R34, desc[UR20][R8.64] ;  /* 0x0000001408226981 */ /* 0x000ea8000c1e1100 */
[----:B--2---:R0:W-:Y:S04]  /*383d0*/  STL [R1+0x224], R34 ;  /* 0x0002242201007387 */ /* 0x0041e80000100800 */
[----:B0-----:R-:W2:Y:S04]  /*383e0*/  LDL.LU R34, [R1+0x19d8] ;  /* 0x0019d80001227983 */ /* 0x001ea80000300800 */
[----:B------:R-:W4:Y:S04]  /*383f0*/  LDL R8, [R1+0x2ec] ;  /* 0x0002ec0001087983 */ /* 0x000f280000100800 */
[----:B------:R-:W4:Y:S01]  /*38400*/  LDL R9, [R1+0x2f0] ;  /* 0x0002f00001097983 */ /* 0x000f220000100800 */
[----:B---3--:R-:W-:-:S02]  /*38410*/  PRMT R43, RZ, 0x7610, R43 ;  /* 0x00007610ff2b7816 */ /* 0x008fc4000000002b */
[----:B----4-:R-:W-:-:S04]  /*38420*/  @P1 LOP3.LUT R9, R9, R8, RZ, 0x3c, !PT ;  /* 0x0000000809091212 */ /* 0x010fc800078e3cff */
        /* <DEDUP_REMOVED lines=11> */
[----:B------:R-:W2:Y:S01]  /*384e0*/  @P1 LDG.E.U8 R34, desc[UR20][R8.64] ;  /* 0x0000001408221981 */ /* 0x000ea2000c1e1100 */
[----:B------:R-:W-:-:S03]  /*384f0*/  ISETP.GT.AND P2, PT, R7, 0x3, PT ;  /* 0x000000030700780c */ /* 0x000fc60003f44270 */
        /* <DEDUP_REMOVED lines=137> */
[----:B------:R-:W-:-:S02]  /*38d90*/  PRMT R44, RZ, 0x7610, R44 ;  /* 0x00007610ff2c7816 */ /* 0x000fc4000000002c */
[----:B----4-:R-:W-:-:S04]  /*38da0*/  @P3 LOP3.LUT R9, R9, R8, RZ, 0x3c, !PT ;  /* 0x0000000809093212 */ /* 0x010fc800078e3cff */
[----:B------:R-:W-:-:S04]  /*38db0*/  @P3 LOP3.LUT R8, R9, R8, RZ, 0x3c, !PT ;  /* 0x0000000809083212 */ /* 0x000fc800078e3cff */
[----:B------:R-:W-:-:S05]  /*38dc0*/  @P3 LOP3.LUT R9, R9, R8, RZ, 0x3c, !PT ;  /* 0x0000000809093212 */ /* 0x000fca00078e3cff */
[----:B------:R-:W4:Y:S04]  /*38dd0*/  @P3 LDG.E.U8 R44, desc[UR20][R8.64] ;  /* 0x00000014082c3981 */ /* 0x000f28000c1e1100 */
[----:B----4-:R0:W-:Y:S04]  /*38de0*/  STL [R1+0x1cc], R44 ;  /* 0x0001cc2c01007387 */ /* 0x0101e80000100800 */
[----:B0-----:R-:W4:Y:S04]  /*38df0*/  LDL.LU R44, [R1+0x1994] ;  /* 0x00199400012c7983 */ /* 0x001f280000300800 */
[----:B------:R-:W2:Y:S04]  /*38e00*/  LDL R8, [R1+0xb7c] ;  /* 0x000b7c0001087983 */ /* 0x000ea80000100800 */
[----:B------:R-:W2:Y:S01]  /*38e10*/  LDL R9, [R1+0xb80] ;  /* 0x000b800001097983 */ /* 0x000ea20000100800 */
[----:B------:R-:W-:-:S02]  /*38e20*/  PRMT R14, RZ, 0x7610, R14 ;  /* 0x00007610ff0e7816 */ /* 0x000fc4000000000e */
[----:B--2---:R-:W-:-:S04]  /*38e30*/  @P3 LOP3.LUT R9, R9, R8, RZ, 0x3c, !PT ;  /* 0x0000000809093212 */ /* 0x004fc800078e3cff */
[----:B------:R-:W-:-:S04]  /*38e40*/  @P3 LOP3.LUT R8, R9, R8, RZ, 0x3c, !PT ;  /* 0x0000000809083212 */ /* 0x000fc800078e3cff */
[----:B------:R-:W-:-:S05]  /*38e50*/  @P3 LOP3.LUT R9, R9, R8, RZ, 0x3c, !PT ;  /* 0x0000000809093212 */ /* 0x000fca00078e3cff */
[----:B------:R-:W2:Y:S01]  /*38e60*/  @P3 LDG.E.U8 R14, desc[UR20][R8.64] ;  /* 0x00000014080e3981 */ /* 0x000ea2000c1e1100 */
[----:B------:R-:W-:-:S03]  /*38e70*/  ISETP.GT.AND P1, PT, R7, 0xb, PT ;  /* 0x0000000b0700780c */ /* 0x000fc60003f24270 */
[----:B--2---:R0:W-:Y:S04]  /*38e80*/  STL [R1+0x1c8], R14 ;  /* 0x0001c80e01007387 */ /* 0x0041e80000100800 */
[----:B0-----:R-:W2:Y:S04]  /*38e90*/  LDL.LU R14, [R1+0x1990] ;  /* 0x00199000010e7983 */ /* 0x001ea80000300800 */
[----:B------:R-:W2:Y:S04]  /*38ea0*/  LDL R8, [R1+0xb84] ;  /* 0x000b840001087983 */ /* 0x000ea80000100800 */
[----:B------:R-:W2:Y:S01]  /*38eb0*/  LDL R9, [R1+0xb88] ;  /* 0x000b880001097983 */ /* 0x000ea20000100800 */
[----:B------:R-:W-:-:S02]  /*38ec0*/  PRMT R47, RZ, 0x7610, R47 ;  /* 0x00007610ff2f7816 */ /* 0x000fc4000000002f */
[----:B--2---:R-:W-:-:S04]  /*38ed0*/  @P1 LOP3.LUT R9, R9, R8, RZ, 0x3c, !PT ;  /* 0x0000000809091212 */ /* 0x004fc800078e3cff */
[----:B------:R-:W-:-:S04]  /*38ee0*/  @P1 LOP3.LUT R8, R9, R8, RZ, 0x3c, !PT ;  /* 0x0000000809081212 */ /* 0x000fc800078e3cff */
[----:B------:R-:W-:-:S05]  /*38ef0*/  @P1 LOP3.LUT R9, R9, R8, RZ, 0x3c, !PT ;  /* 0x0000000809091212 */ /* 0x000fca00078e3cff */
[----:B------:R-:W2:Y:S04]  /*38f00*/  @P1 LDG.E.U8 R47, desc[UR20][R8.64] ;  /* 0x00000014082f1981 */ /* 0x000ea8000c1e1100 */
        /* <DEDUP_REMOVED lines=57> */
[----:B------:R-:W3:Y:S04]  /*392a0*/  LDL R8, [R1+0xbbc] ;  /* 0x000bbc0001087983 */ /* 0x000ee80000100800 */
[----:B------:R-:W3:Y:S01]  /*392b0*/  LDL R9, [R1+0xbc0] ;  /* 0x000bc00001097983 */ /* 0x000ee20000100800 */
[----:B------:R-:W-:-:S03]  /*392c0*/  PRMT R2, RZ, 0x7610, R2 ;  /* 0x00007610ff027816 */ /* 0x000fc60000000002 */
[----:B--2---:R-:W-:Y:S01]  /*392d0*/  STL [R1+0x17d0], R4 ;  /* 0x0017d00401007387 */ /* 0x004fe20000100800 */
[----:B---3--:R-:W-:-:S04]  /*392e0*/  @P1 LOP3.LUT R9, R9, R8, RZ, 0x3c, !PT ;  /* 0x0000000809091212 */ /* 0x008fc800078e3cff */
[----:B------:R-:W-:-:S04]  /*392f0*/  @P1 LOP3.LUT R8, R9, R8, RZ, 0x3c, !PT ;  /* 0x0000000809081212 */ /* 0x000fc800078e3cff */
[----:B------:R-:W-:-:S05]  /*39300*/  @P1 LOP3.LUT R9, R9, R8, RZ, 0x3c, !PT ;  /* 0x0000000809091212 */ /* 0x000fca00078e3cff */
[----:B------:R0:W2:Y:S04]  /*39310*/  @P1 LDG.E.U8 R2, desc[UR20][R8.64] ;  /* 0x0000001408021981 */ /* 0x0000a8000c1e1100 */
[----:B------:R-:W0:Y:S04]  /*39320*/  LDL R8, [R1+0xbc4] ;  /* 0x000bc40001087983 */ /* 0x000e280000100800 */
[----:B------:R-:W0:Y:S01]  /*39330*/  LDL R9, [R1+0xbc8] ;  /* 0x000bc80001097983 */ /* 0x000e220000100800 */
[----:B------:R-:W-:Y:S02]  /*39340*/  ISETP.GT.AND P2, PT, R7, 0xf, PT ;  /* 0x0000000f0700780c */ /* 0x000fe40003f44270 */
[----:B------:R-:W-:-:S11]  /*39350*/  PRMT R11, RZ, 0x7610, R11 ;  /* 0x00007610ff0b7816 */ /* 0x000fd6000000000b */
[----:B0-----:R-:W-:-:S04]  /*39360*/  @P2 LOP3.LUT R9, R9, R8, RZ, 0x3c, !PT ;  /* 0x0000000809092212 */ /* 0x001fc800078e3cff */
[----:B------:R-:W-:-:S04]  /*39370*/  @P2 LOP3.LUT R8, R9, R8, RZ, 0x3c, !PT ;  /* 0x0000000809082212 */ /* 0x000fc800078e3cff */
[----:B------:R-:W-:-:S05]  /*39380*/  @P2 LOP3.LUT R9, R9, R8, RZ, 0x3c, !PT ;  /* 0x0000000809092212 */ /* 0x000fca00078e3cff */
[----:B------:R-:W3:Y:S04]  /*39390*/  @P2 LDG.E.U8 R11, desc[UR20][R8.64] ;  /* 0x00000014080b2981 */ /* 0x000ee8000c1e1100 */
[----:B--2---:R-:W-:Y:S04]  /*393a0*/  STL [R1+0x17d4], R2 ;  /* 0x0017d40201007387 */ /* 0x004fe80000100800 */
[----:B---3--:R0:W-:Y:S04]  /*393b0*/  STL [R1+0x2d0], R11 ;  /* 0x0002d00b01007387 */ /* 0x0081e80000100800 */
[----:B0-----:R-:W2:Y:S04]  /*393c0*/  LDL.LU R11, [R1+0x1974] ;  /* 0x00197400010b7983 */ /* 0x001ea80000300800 */
[----:B------:R-:W3:Y:S04]  /*393d0*/  LDL R8, [R1+0xbcc] ;  /* 0x000bcc0001087983 */ /* 0x000ee80000100800 */
[----:B------:R-:W3:Y:S01]  /*393e0*/  LDL R9, [R1+0xbd0] ;  /* 0x000bd00001097983 */ /* 0x000ee20000100800 */
[----:B------:R-:W-:-:S02]  /*393f0*/  PRMT R42, RZ, 0x7610, R42 ;  /* 0x00007610ff2a7816 */ /* 0x000fc4000000002a */
[----:B---3--:R-:W-:-:S04]  /*39400*/  @P2 LOP3.LUT R9, R9, R8, RZ, 0x3c, !PT ;  /* 0x0000000809092212 */ /* 0x008fc800078e3cff */
[----:B------:R-:W-:-:S04]  /*39410*/  @P2 LOP3.LUT R8, R9, R8, RZ, 0x3c, !PT ;  /* 0x0000000809082212 */ /* 0x000fc800078e3cff */
[----:B------:R-:W-:-:S05]  /*39420*/  @P2 LOP3.LUT R9, R9, R8, RZ, 0x3c, !PT ;  /* 0x0000000809092212 */ /* 0x000fca00078e3cff */
[----:B------:R-:W3:Y:S01]  /*39430*/  @P2 LDG.E.U8 R42, desc[UR20][R8.64] ;  /* 0x00000014082a2981 */ /* 0x000ee2000c1e1100 */
[----:B------:R-:W-:-:S03]  /*39440*/  ISETP.GT.AND P3, PT, R7, 0x10, PT ;  /* 0x000000100700780c */ /* 0x000fc60003f64270 */
[----:B---3--:R0:W-:Y:S04]  /*39450*/  STL [R1+0x2cc], R42 ;  /* 0x0002cc2a01007387 */ /* 0x0081e80000100800 */
[----:B0-----:R-:W3:Y:S04]  /*39460*/  LDL.LU R42, [R1+0x1970] ;  /* 0x00197000012a7983 */ /* 0x001ee80000300800 */
        /* <DEDUP_REMOVED lines=113> */
[----:B------:R-:W-:Y:S02]  /*39b80*/  ISETP.GT.AND P3, PT, R7, 0x16, PT ;  /* 0x000000160700780c */ /* 0x000fe40003f64270 */
[----:B------:R-:W-:Y:S01]  /*39b90*/  PRMT R3, RZ, 0x7610, R3 ;  /* 0x00007610ff037816 */ /* 0x000fe20000000003 */
[----:B--2---:R-:W-:Y:S10]  /*39ba0*/  STL [R1+0x1800], R4 ;  /* 0x0018000401007387 */ /* 0x004ff40000100800 */
[----:B---3--:R-:W-:-:S04]  /*39bb0*/  @P3 LOP3.LUT R9, R9, R8, RZ, 0x3c, !PT ;  /* 0x0000000809093212 */ /* 0x008fc800078e3cff */
        /* <DEDUP_REMOVED lines=133> */
[----:B------:R0:W2:Y:S04]  /*3a410*/  @P1 LDG.E.U8 R2, desc[UR20][R8.64] ;  /* 0x0000001408021981 */ /* 0x0000a8000c1e1100 */
[----:B------:R-:W0:Y:S04]  /*3a420*/  LDL R8, [R1+0xcac] ;  /* 0x000cac0001087983 */ /* 0x000e280000100800 */
[----:B------:R-:W0:Y:S01]  /*3a430*/  LDL R9, [R1+0xcb0] ;  /* 0x000cb00001097983 */ /* 0x000e220000100800 */
[----:B------:R-:W-:Y:S02]  /*3a440*/  PRMT R83, RZ, 0x7610, R83 ;  /* 0x00007610ff537816 */ /* 0x000fe40000000053 */
[----:B0-----:R-:W-:-:S04]  /*3a450*/  @P1 LOP3.LUT R9, R9, R8, RZ, 0x3c, !PT ;  /* 0x0000000809091212 */ /* 0x001fc800078e3cff */
[----:B------:R-:W-:-:S04]  /*3a460*/  @P1 LOP3.LUT R8, R9, R8, RZ, 0x3c, !PT ;  /* 0x0000000809081212 */ /* 0x000fc800078e3cff */
[----:B------:R-:W-:-:S05]  /*3a470*/  @P1 LOP3.LUT R9, R9, R8, RZ, 0x3c, !PT ;  /* 0x0000000809091212 */ /* 0x000fca00078e3cff */
[----:B------:R-:W3:Y:S04]  /*3a480*/  @P1 LDG.E.U8 R83, desc[UR20][R8.64] ;  /* 0x0000001408531981 */ /* 0x000ee8000c1e1100 */
[----:B--2---:R-:W-:Y:S01]  /*3a490*/  STL [R1+0x1804], R2 ;  /* 0x0018040201007387 */ /* 0x004fe20000100800 */
[----:B------:R-:W-:-:S03]  /*3a4a0*/  ISETP.GT.AND P2, PT, R7, 0x1e, PT ;  /* 0x0000001e0700780c */ /* 0x000fc60003f44270 */
        /* <DEDUP_REMOVED lines=9> */
[----:B------:R-:W2:Y:S04]  /*3a540*/  LDL R8, [R1+0xcbc] ;  /* 0x000cbc0001087983 */ /* 0x000ea80000100800 */
[----:B------:R-:W2:Y:S01]  /*3a550*/  LDL R9, [R1+0xcc0] ;  /* 0x000cc00001097983 */ /* 0x000ea20000100800 */
[----:B------:R-:W-:-:S03]  /*3a560*/  PRMT R6, RZ, 0x7610, R6 ;  /* 0x00007610ff067816 */ /* 0x000fc60000000006 */
[----:B---3--:R-:W-:Y:S01]  /*3a570*/  STL [R1+0x17e0], R0 ;  /* 0x0017e00001007387 */ /* 0x008fe20000100800 */
[----:B--2---:R-:W-:-:S04]  /*3a580*/  @P2 LOP3.LUT R9, R9, R8, RZ, 0x3c, !PT ;  /* 0x0000000809092212 */ /* 0x004fc800078e3cff */
        /* <DEDUP_REMOVED lines=380> */
[----:B--2---:R0:W-:Y:S04]  /*3bd50*/  STL [R1+0x80], R43 ;  /* 0x0000802b01007387 */ /* 0x0041e80000100800 */
[----:B0-----:R-:W2:Y:S04]  /*3bd60*/  LDL R43, [R1+0xdc8] ;  /* 0x000dc800012b7983 */ /* 0x001ea80000100800 */
[----:B---3--:R0:W-:Y:S04]  /*3bd70*/  STL [R1+0x7c], R29 ;  /* 0x00007c1d01007387 */ /* 0x0081e80000100800 */
[----:B0-----:R-:W3:Y:S04]  /*3bd80*/  LDL.LU R29, [R1+0x1874] ;  /* 0x00187400011d7983 */ /* 0x001ee80000300800 */
[----:B------:R-:W2:Y:S04]  /*3bd90*/  LDL R8, [R1+0xdac] ;  /* 0x000dac0001087983 */ /* 0x000ea80000100800 */
[----:B------:R-:W2:Y:S01]  /*3bda0*/  LDL R9, [R1+0xdb0] ;  /* 0x000db00001097983 */ /* 0x000ea20000100800 */
[----:B------:R-:W-:-:S02]  /*3bdb0*/  ISETP.GT.AND P2, PT, R7, 0x33, PT ;  /* 0x000000330700780c */ /* 0x000fc40003f44270 */
[----:B------:R-:W-:-:S11]  /*3bdc0*/  PRMT R49, RZ, 0x7610, R49 ;  /* 0x00007610ff317816 */ /* 0x000fd60000000031 */
        /* <DEDUP_REMOVED lines=23> */
[----:B------:R-:W-:-:S03]  /*3bf40*/  PRMT R4, RZ, 0x7610, R4 ;  /* 0x00007610ff047816 */ /* 0x000fc60000000004 */
[----:B--2---:R0:W-:Y:S04]  /*3bf50*/  STL [R1+0x70], R53 ;  /* 0x0000703501007387 */ /* 0x0041e80000100800 */
[----:B0-----:R-:W2:Y:S04]  /*3bf60*/  LDL.LU R53, [R1+0x1868] ;  /* 0x0018680001357983 */ /* 0x001ea80000300800 */
[----:B------:R-:W2:Y:S01]  /*3bf70*/  LDL R9, [R1+0xdc4] ;  /* 0x000dc40001097983 */ /* 0x000ea20000100800 */
[----:B------:R-:W-:Y:S01]  /*3bf80*/  @P3 IMAD.MOV.U32 R8, RZ, RZ, R43 ;  /* 0x000000ffff083224 */ /* 0x000fe200078e002b */
[----:B------:R-:W-:-:S02]  /*3bf90*/  ISETP.GT.AND P1, PT, R7, 0x35, PT ;  /* 0x000000350700780c */ /* 0x000fc40003f24270 */
[----:B------:R-:W-:Y:S01]  /*3bfa0*/  PRMT R55, RZ, 0x7610, R55 ;  /* 0x00007610ff377816 */ /* 0x000fe20000000037 */
[----:B------:R-:W3:Y:S04]  /*3bfb0*/  LDL R43, [R1+0xdf0] ;  /* 0x000df000012b7983 */ /* 0x000ee80000100800 */
[----:B--2---:R0:W2:Y:S04]  /*3bfc0*/  @P3 LDG.E.U8 R4, desc[UR20][R8.64] ;  /* 0x0000001408043981 */ /* 0x0040a8000c1e1100 */
[----:B------:R-:W0:Y:S04]  /*3bfd0*/  LDL R8, [R1+0xdcc] ;  /* 0x000dcc0001087983 */ /* 0x000e280000100800 */
[----:B------:R-:W0:Y:S02]  /*3bfe0*/  LDL R9, [R1+0xdd0] ;  /* 0x000dd00001097983 */ /* 0x000e240000100800 */
        /* <DEDUP_REMOVED lines=33> */
[C---:B------:R-:W-:Y:S02]  /*3c200*/  ISETP.GT.AND P3, PT, R7.reuse, 0x37, PT ;  /* 0x000000370700780c */ /* 0x040fe40003f64270 */
[----:B------:R-:W-:Y:S01]  /*3c210*/  PRMT R34, RZ, 0x7610, R34 ;  /* 0x00007610ff227816 */ /* 0x000fe20000000022 */
[----:B--2---:R0:W-:Y:S04]  /*3c220*/  STL [R1+0x294], R61 ;  /* 0x0002943d01007387 */ /* 0x0041e80000100800 */
[----:B0-----:R-:W2:Y:S04]  /*3c230*/  LDL.LU R61, [R1+0x1858] ;  /* 0x00185800013d7983 */ /* 0x001ea80000300800 */
[----:B------:R-:W2:Y:S02]  /*3c240*/  LDL R9, [R1+0xdec] ;  /* 0x000dec0001097983 */ /* 0x000ea40000100800 */
[----:B------:R-:W-:Y:S01]  /*3c250*/  @P3 IMAD.MOV.U32 R8, RZ, RZ, R43 ;  /* 0x000000ffff083224 */ /* 0x000fe200078e002b */
[----:B----4-:R-:W-:Y:S01]  /*3c260*/  PRMT R44, RZ, 0x7610, R44 ;  /* 0x00007610ff2c7816 */ /* 0x010fe2000000002c */
[----:B------:R-:W4:Y:S04]  /*3c270*/  LDL R43, [R1+0xdfc] ;  /* 0x000dfc00012b7983 */ /* 0x000f280000100800 */
[----:B--2---:R-:W2:Y:S04]  /*3c280*/  @P3 LDG.E.U8 R34, desc[UR20][R8.64] ;  /* 0x0000001408223981 */ /* 0x004ea8000c1e1100 */
[----:B------:R-:W3:Y:S04]  /*3c290*/  LDL R8, [R1+0xdf4] ;  /* 0x000df40001087983 */ /* 0x000ee80000100800 */
[----:B------:R-:W3:Y:S04]  /*3c2a0*/  LDL R9, [R1+0xdf8] ;  /* 0x000df80001097983 */ /* 0x000ee80000100800 */
[----:B--2---:R0:W-:Y:S01]  /*3c2b0*/  STL [R1+0x290], R34 ;  /* 0x0002902201007387 */ /* 0x0041e20000100800 */
[----:B------:R-:W-:-:S02]  /*3c2c0*/  ISETP.GT.AND P1, PT, R7, 0x38, PT ;  /* 0x000000380700780c */ /* 0x000fc40003f24270 */
[----:B------:R-:W-:Y:S01]  /*3c2d0*/  PRMT R14, RZ, 0x7610, R14 ;  /* 0x00007610ff0e7816 */ /* 0x000fe2000000000e */
[----:B0-----:R-:W2:Y:S01]  /*3c2e0*/  LDL R34, [R1+0xe00] ;  /* 0x000e000001227983 */ /* 0x001ea20000100800 */
[----:B---3--:R-:W-:-:S04]  /*3c2f0*/  @P3 LOP3.LUT R9, R9, R8, RZ, 0x3c, !PT ;  /* 0x0000000809093212 */ /* 0x008fc800078e3cff */
[----:B------:R-:W-:-:S04]  /*3c300*/  @P3 LOP3.LUT R8, R9, R8, RZ, 0x3c, !PT ;  /* 0x0000000809083212 */ /* 0x000fc800078e3cff */
[----:B------:R-:W-:-:S05]  /*3c310*/  @P3 LOP3.LUT R9, R9, R8, RZ, 0x3c, !PT ;  /* 0x0000000809093212 */ /* 0x000fca00078e3cff */
[----:B------:R-:W3:Y:S04]  /*3c320*/  @P3 LDG.E.U8 R44, desc[UR20][R8.64] ;  /* 0x00000014082c3981 */ /* 0x000ee8000c1e1100 */
[----:B------:R-:W2:Y:S04]  /*3c330*/  LDL R8, [R1+0x12b8] ;  /* 0x0012b80001087983 */ /* 0x000ea80000100800 */
[----:B------:R-:W2:Y:S04]  /*3c340*/  LDL R9, [R1+0x12bc] ;  /* 0x0012bc0001097983 */ /* 0x000ea80000100800 */
[----:B---3--:R0:W-:Y:S01]  /*3c350*/  STL [R1+0x28c], R44 ;  /* 0x00028c2c01007387 */ /* 0x0081e20000100800 */
[----:B------:R-:W-:-:S02]  /*3c360*/  ISETP.GT.AND P2, PT, R7, 0x39, PT ;  /* 0x000000390700780c */ /* 0x000fc40003f44270 */
[----:B------:R-:W-:Y:S02]  /*3c370*/  PRMT R47, RZ, 0x7610, R47 ;  /* 0x00007610ff2f7816 */ /* 0x000fe4000000002f */
[----:B------:R-:W-:Y:S01]  /*3c380*/  PRMT R63, RZ, 0x7610, R63 ;  /* 0x00007610ff3f7816 */ /* 0x000fe2000000003f */
[----:B0-----:R-:W3:Y:S01]  /*3c390*/  LDL R44, [R1+0xe08] ;  /* 0x000e0800012c7983 */ /* 0x001ee20000100800 */
[----:B--2---:R-:W-:-:S04]  /*3c3a0*/  @P1 LOP3.LUT R9, R9, R8, RZ, 0x3c, !PT ;  /* 0x0000000809091212 */ /* 0x004fc800078e3cff */
[----:B------:R-:W-:-:S04]  /*3c3b0*/  @P1 LOP3.LUT R8, R9, R8, RZ, 0x3c, !PT ;  /* 0x0000000809081212 */ /* 0x000fc800078e3cff */
[----:B------:R-:W-:-:S05]  /*3c3c0*/  @P1 LOP3.LUT R9, R9, R8, RZ, 0x3c, !PT ;  /* 0x0000000809091212 */ /* 0x000fca00078e3cff */
[----:B------:R0:W2:Y:S04]  /*3c3d0*/  @P1 LDG.E.U8 R14, desc[UR20][R8.64] ;  /* 0x00000014080e1981 */ /* 0x0000a8000c1e1100 */
[----:B------:R-:W0:Y:S04]  /*3c3e0*/  LDL R8, [R1+0x12a4] ;  /* 0x0012a40001087983 */ /* 0x000e280000100800 */
[----:B------:R-:W0:Y:S02]  /*3c3f0*/  LDL R9, [R1+0x12c0] ;  /* 0x0012c00001097983 */ /* 0x000e240000100800 */
[----:B0-----:R-:W-:-:S04]  /*3c400*/  @P1 LOP3.LUT R9, R9, R8, RZ, 0x3c, !PT ;  /* 0x0000000809091212 */ /* 0x001fc800078e3cff */
[----:B------:R-:W-:-:S04]  /*3c410*/  @P1 LOP3.LUT R8, R9, R8, RZ, 0x3c, !PT ;  /* 0x0000000809081212 */ /* 0x000fc800078e3cff */
[----:B------:R-:W-:-:S05]  /*3c420*/  @P1 LOP3.LUT R9, R9, R8, RZ, 0x3c, !PT ;  /* 0x0000000809091212 */ /* 0x000fca00078e3cff */
[----:B------:R0:W3:Y:S02]  /*3c430*/  @P1 LDG.E.U8 R47, desc[UR20][R8.64] ;  /* 0x00000014082f1981 */ /* 0x0000e4000c1e1100 */
[----:B0-----:R-:W-:Y:S02]  /*3c440*/  @P2 IMAD.MOV.U32 R8, RZ, RZ, R34 ;  /* 0x000000ffff082224 */ /* 0x001fe400078e0022 */
[----:B----4-:R-:W-:-:S05]  /*3c450*/  @P2 IMAD.MOV.U32 R9, RZ, RZ, R43 ;  /* 0x000000ffff092224 */ /* 0x010fca00078e002b */
[----:B------:R-:W4:Y:S04]  /*3c460*/  @P2 LDG.E.U8 R63, desc[UR20][R8.64] ;  /* 0x00000014083f2981 */ /* 0x000f28000c1e1100 */
[----:B--2---:R0:W-:Y:S04]  /*3c470*/  STL [R1+0x60], R14 ;  /* 0x0000600e01007387 */ /* 0x0041e80000100800 */
[----:B0-----:R-:W2:Y:S04]  /*3c480*/  LDL R14, [R1+0xe10] ;  /* 0x000e1000010e7983 */ /* 0x001ea80000100800 */
[----:B---3--:R0:W-:Y:S04]  /*3c490*/  STL [R1+0x5c], R47 ;  /* 0x00005c2f01007387 */ /* 0x0081e80000100800 */
[----:B------:R-:W3:Y:S04]  /*3c4a0*/  LDL R43, [R1+0xe1c] ;  /* 0x000e1c00012b7983 */ /* 0x000ee80000100800 */
[----:B------:R-:W2:Y:S04]  /*3c4b0*/  LDL R34, [R1+0xe20] ;  /* 0x000e200001227983 */ /* 0x000ea80000100800 */
[----:B0-----:R-:W2:Y:S04]  /*3c4c0*/  LDL R47, [R1+0xe18] ;  /* 0x000e1800012f7983 */ /* 0x001ea80000100800 */
[----:B----4-:R0:W-:Y:S04]  /*3c4d0*/  STL [R1+0x58], R63 ;  /* 0x0000583f01007387 */ /* 0x0101e80000100800 */
[----:B0-----:R-:W4:Y:S04]  /*3c4e0*/  LDL.LU R63, [R1+0x1854] ;  /* 0x00185400013f7983 */ /* 0x001f280000300800 */
[----:B------:R-:W2:Y:S01]  /*3c4f0*/  LDL R9, [R1+0xe04] ;  /* 0x000e040001097983 */ /* 0x000ea20000100800 */
[----:B------:R-:W-:Y:S01]  /*3c500*/  PRMT R33, RZ, 0x7610, R33 ;  /* 0x00007610ff217816 */ /* 0x000fe20000000021 */
[----:B------:R-:W-:Y:S01]  /*3c510*/  @P2 IMAD.MOV.U32 R8, RZ, RZ, R44 ;  /* 0x000000ffff082224 */ /* 0x000fe200078e002c */
[----:B------:R-:W-:Y:S01]  /*3c520*/  ISETP.GT.AND P3, PT, R7, 0x3a, PT ;  /* 0x0000003a0700780c */ /* 0x000fe20003f64270 */
[----:B------:R-:W3:Y:S01]  /*3c530*/  LDL R44, [R1+0xe24] ;  /* 0x000e2400012c7983 */ /* 0x000ee20000100800 */
[----:B------:R-:W-:-:S03]  /*3c540*/  PRMT R12, RZ, 0x7610, R12 ;  /* 0x00007610ff0c7816 */ /* 0x000fc6000000000c */
[----:B--2---:R0:W2:Y:S04]  /*3c550*/  @P2 LDG.E.U8 R33, desc[UR20][R8.64] ;  /* 0x0000001408212981 */ /* 0x0040a8000c1e1100 */
[----:B------:R-:W3:Y:S04]  /*3c560*/  LDL R9, [R1+0xe0c] ;  /* 0x000e0c0001097983 */ /* 0x000ee80000100800 */
[----:B0-----:R-:W-:Y:S01]  /*3c570*/  @P3 IMAD.MOV.U32 R8, RZ, RZ, R14 ;  /* 0x000000ffff083224 */ /* 0x001fe200078e000e */
[----:B--2---:R0:W-:Y:S01]  /*3c580*/  STL [R1+0x54], R33 ;  /* 0x0000542101007387 */ /* 0x0041e20000100800 */
[----:B------:R-:W-:-:S02]  /*3c590*/  ISETP.GT.AND P1, PT, R7, 0x3b, PT ;  /* 0x0000003b0700780c */ /* 0x000fc40003f24270 */
[----:B------:R-:W-:Y:S01]  /*3c5a0*/  PRMT R46, RZ, 0x7610, R46 ;  /* 0x00007610ff2e7816 */ /* 0x000fe2000000002e */
[----:B------:R-:W2:Y:S04]  /*3c5b0*/  LDL R14, [R1+0xe2c] ;  /* 0x000e2c00010e7983 */ /* 0x000ea80000100800 */
[----:B---3--:R1:W3:Y:S01]  /*3c5c0*/  @P3 LDG.E.U8 R12, desc[UR20][R8.64] ;  /* 0x00000014080c3981 */ /* 0x0082e2000c1e1100 */
[----:B------:R-:W-:-:S03]  /*3c5d0*/  PRMT R45, RZ, 0x7610, R45 ;  /* 0x00007610ff2d7816 */ /* 0x000fc6000000002d */
[----:B0-----:R-:W2:Y:S04]  /*3c5e0*/  LDL R33, [R1+0xe28] ;  /* 0x000e280001217983 */ /* 0x001ea80000100800 */
[----:B------:R-:W2:Y:S01]  /*3c5f0*/  LDL R9, [R1+0xe14] ;  /* 0x000e140001097983 */ /* 0x000ea20000100800 */
[----:B-1----:R-:W-:-:S05]  /*3c600*/  @P3 IMAD.MOV.U32 R8, RZ, RZ, R47 ;  /* 0x000000ffff083224 */ /* 0x002fca00078e002f */
[----:B--2---:R0:W2:Y:S02]  /*3c610*/  @P3 LDG.E.U8 R46, desc[UR20][R8.64] ;  /* 0x00000014082e3981 */ /* 0x0040a4000c1e1100 */
[----:B0-----:R-:W-:Y:S02]  /*3c620*/  @P1 IMAD.MOV.U32 R8, RZ, RZ, R34 ;  /* 0x000000ffff081224 */ /* 0x001fe400078e0022 */
[----:B------:R-:W-:-:S05]  /*3c630*/  @P1 IMAD.MOV.U32 R9, RZ, RZ, R43 ;  /* 0x000000ffff091224 */ /* 0x000fca00078e002b */
[----:B------:R0:W2:Y:S04]  /*3c640*/  @P1 LDG.E.U8 R45, desc[UR20][R8.64] ;  /* 0x00000014082d1981 */ /* 0x0000a8000c1e1100 */
[----:B---3--:R1:W-:Y:S04]  /*3c650*/  STL [R1+0x50], R12 ;  /* 0x0000500c01007387 */ /* 0x0083e80000100800 */
[----:B------:R-:W3:Y:S04]  /*3c660*/  LDL R43, [R1+0xe34] ;  /* 0x000e3400012b7983 */ /* 0x000ee80000100800 */
[----:B------:R-:W3:Y:S04]  /*3c670*/  LDL R34, [R1+0xe38] ;  /* 0x000e380001227983 */ /* 0x000ee80000100800 */
[----:B-1----:R-:W3:Y:S01]  /*3c680*/  LDL R12, [R1+0xe30] ;  /* 0x000e3000010c7983 */ /* 0x002ee20000100800 */
[----:B0-----:R-:W-:Y:S01]  /*3c690*/  @P1 IMAD.MOV.U32 R8, RZ, RZ, R33 ;  /* 0x000000ffff081224 */ /* 0x001fe200078e0021 */
[----:B------:R-:W-:Y:S01]  /*3c6a0*/  PRMT R4, RZ, 0x7610, R4 ;  /* 0x00007610ff047816 */ /* 0x000fe20000000004 */
[----:B------:R-:W-:-:S05]  /*3c6b0*/  @P1 IMAD.MOV.U32 R9, RZ, RZ, R44 ;  /* 0x000000ffff091224 */ /* 0x000fca00078e002c */
[----:B------:R3:W3:Y:S04]  /*3c6c0*/  @P1 LDG.E.U8 R4, desc[UR20][R8.64] ;  /* 0x0000001408041981 */ /* 0x0006e8000c1e1100 */
[----:B--2---:R0:W-:Y:S04]  /*3c6d0*/  STL [R1+0x48], R45 ;  /* 0x0000482d01007387 */ /* 0x0041e80000100800 */
[----:B------:R-:W2:Y:S04]  /*3c6e0*/  LDL R33, [R1+0xe40] ;  /* 0x000e400001217983 */ /* 0x000ea80000100800 */
[----:B0-----:R-:W4:Y:S01]  /*3c6f0*/  LDL R45, [R1+0xe3c] ;  /* 0x000e3c00012d7983 */ /* 0x001f220000100800 */
[----:B------:R-:W-:-:S02]  /*3c700*/  ISETP.GT.AND P2, PT, R7, 0x3c, PT ;  /* 0x0000003c0700780c */ /* 0x000fc40003f44270 */
[----:B------:R-:W-:Y:S02]  /*3c710*/  ISETP.GT.AND P3, PT, R7, 0x3d, PT ;  /* 0x0000003d0700780c */ /* 0x000fe40003f64270 */
[----:B------:R-:W-:Y:S02]  /*3c720*/  PRMT R2, RZ, 0x7610, R2 ;  /* 0x00007610ff027816 */ /* 0x000fe40000000002 */
[----:B------:R-:W-:-:S07]  /*3c730*/  PRMT R16, RZ, 0x7610, R16 ;  /* 0x00007610ff107816 */ /* 0x000fce0000000010 */
[----:B---3--:R-:W-:Y:S02]  /*3c740*/  @P2 IMAD.MOV.U32 R8, RZ, RZ, R12 ;  /* 0x000000ffff082224 */ /* 0x008fe400078e000c */
[----:B------:R-:W-:-:S05]  /*3c750*/  @P2 IMAD.MOV.U32 R9, RZ, RZ, R14 ;  /* 0x000000ffff092224 */ /* 0x000fca00078e000e */
[----:B------:R0:W3:Y:S01]  /*3c760*/  @P2 LDG.E.U8 R2, desc[UR20][R8.64] ;  /* 0x0000001408022981 */ /* 0x0000e2000c1e1100 */
[----:B------:R-:W-:Y:S01]  /*3c770*/  PRMT R11, RZ, 0x7610, R11 ;  /* 0x00007610ff0b7816 */ /* 0x000fe2000000000b */
[----:B0-----:R-:W-:Y:S02]  /*3c780*/  @P2 IMAD.MOV.U32 R8, RZ, RZ, R34 ;  /* 0x000000ffff082224 */ /* 0x001fe400078e0022 */
[----:B------:R-:W-:-:S05]  /*3c790*/  @P2 IMAD.MOV.U32 R9, RZ, RZ, R43 ;  /* 0x000000ffff092224 */ /* 0x000fca00078e002b */
[----:B------:R2:W3:Y:S04]  /*3c7a0*/  @P2 LDG.E.U8 R16, desc[UR20][R8.64] ;  /* 0x0000001408102981 */ /* 0x0004e8000c1e1100 */
[----:B------:R-:W-:Y:S04]  /*3c7b0*/  STL [R1+0x1830], R4 ;  /* 0x0018300401007387 */ /* 0x000fe80000100800 */
[----:B------:R-:W3:Y:S04]  /*3c7c0*/  LDL R14, [R1+0xe44] ;  /* 0x000e4400010e7983 */ /* 0x000ee80000100800 */
[----:B------:R-:W3:Y:S01]  /*3c7d0*/  LDL R12, [R1+0xe48] ;  /* 0x000e4800010c7983 */ /* 0x000ee20000100800 */
[----:B--2---:R-:W-:-:S02]  /*3c7e0*/  @P3 IMAD.MOV.U32 R8, RZ, RZ, R33 ;  /* 0x000000ffff083224 */ /* 0x004fc400078e0021 */
[----:B----4-:R-:W-:-:S05]  /*3c7f0*/  @P3 IMAD.MOV.U32 R9, RZ, RZ, R45 ;  /* 0x000000ffff093224 */ /* 0x010fca00078e002d */
[----:B------:R0:W2:Y:S04]  /*3c800*/  @P3 LDG.E.U8 R11, desc[UR20][R8.64] ;  /* 0x00000014080b3981 */ /* 0x0000a8000c1e1100 */
[----:B---3--:R-:W-:Y:S04]  /*3c810*/  STL [R1+0x181c], R2 ;  /* 0x00181c0201007387 */ /* 0x008fe80000100800 */
[----:B------:R-:W3:Y:S04]  /*3c820*/  LDL R44, [R1+0xe4c] ;  /* 0x000e4c00012c7983 */ /* 0x000ee80000100800 */
[----:B------:R-:W4:Y:S04]  /*3c830*/  LDL R43, [R1+0xe50] ;  /* 0x000e5000012b7983 */ /* 0x000f280000100800 */
[----:B------:R-:W4:Y:S04]  /*3c840*/  LDL R34, [R1+0xe54] ;  /* 0x000e540001227983 */ /* 0x000f280000100800 */
[----:B------:R1:W-:Y:S04]  /*3c850*/  STL [R1+0x3c], R16 ;  /* 0x00003c1001007387 */ /* 0x0003e80000100800 */
[----:B-1----:R-:W4:Y:S04]  /*3c860*/  LDL R16, [R1+0xe58] ;  /* 0x000e580001107983 */ /* 0x002f280000100800 */
[----:B------:R-:W-:Y:S04]  /*3c870*/  STL [R1+0x4c], R46 ;  /* 0x00004c2e01007387 */ /* 0x000fe80000100800 */
[----:B------:R-:W4:Y:S01]  /*3c880*/  LDL R33, [R1+0xe5c] ;  /* 0x000e5c0001217983 */ /* 0x000f220000100800 */
[----:B------:R-:W-:Y:S01]  /*3c890*/  PRMT R6, RZ, 0x7610, R6 ;  /* 0x00007610ff067816 */ /* 0x000fe20000000006 */
[----:B0-----:R-:W-:-:S02]  /*3c8a0*/  @P3 IMAD.MOV.U32 R8, RZ, RZ, R12 ;  /* 0x000000ffff083224 */ /* 0x001fc400078e000c */
[----:B------:R-:W-:-:S05]  /*3c8b0*/  @P3 IMAD.MOV.U32 R9, RZ, RZ, R14 ;  /* 0x000000ffff093224 */ /* 0x000fca00078e000e */
[----:B------:R3:W4:Y:S04]  /*3c8c0*/  @P3 LDG.E.U8 R6, desc[UR20][R8.64] ;  /* 0x0000001408063981 */ /* 0x000728000c1e1100 */
[----:B--2---:R0:W-:Y:S01]  /*3c8d0*/  STL [R1+0x38], R11 ;  /* 0x0000380b01007387 */ /* 0x0041e20000100800 */
[C---:B------:R-:W-:Y:S02]  /*3c8e0*/  ISETP.GT.AND P1, PT, R7.reuse, 0x3e, PT ;  /* 0x0000003e0700780c */ /* 0x040fe40003f24270 */
[----:B------:R-:W-:Y:S01]  /*3c8f0*/  ISETP.GT.AND P2, PT, R7, 0x3f, PT ;  /* 0x0000003f0700780c */ /* 0x000fe20003f44270 */
[----:B------:R-:W2:Y:S01]  /*3c900*/  LDL R12, [R1+0xe68] ;  /* 0x000e6800010c7983 */ /* 0x000ea20000100800 */
[----:B------:R-:W-:Y:S02]  /*3c910*/  PRMT R42, RZ, 0x7610, R42 ;  /* 0x00007610ff2a7816 */ /* 0x000fe4000000002a */
[----:B------:R-:W-:Y:S01]  /*3c920*/  PRMT R37, RZ, 0x7610, R37 ;  /* 0x00007610ff257816 */ /* 0x000fe20000000025 */
[----:B------:R-:W2:Y:S04]  /*3c930*/  LDL R14, [R1+0xe64] ;  /* 0x000e6400010e7983 */ /* 0x000ea80000100800 */
[----:B0-----:R-:W2:Y:S02]  /*3c940*/  LDL R11, [R1+0xe60] ;  /* 0x000e6000010b7983 */ /* 0x001ea40000100800 */
[----:B---3--:R-:W-:-:S02]  /*3c950*/  @P1 IMAD.MOV.U32 R9, RZ, RZ, R44 ;  /* 0x000000ffff091224 */ /* 0x008fc400078e002c */
[----:B----4-:R-:W-:-:S05]  /*3c960*/  @P1 IMAD.MOV.U32 R8, RZ, RZ, R43 ;  /* 0x000000ffff081224 */ /* 0x010fca00078e002b */
[----:B------:R0:W3:Y:S01]  /*3c970*/  @P1 LDG.E.U8 R42, desc[UR20][R8.64] ;  /* 0x00000014082a1981 */ /* 0x0000e2000c1e1100 */
[----:B------:R-:W-:Y:S01]  /*3c980*/  PRMT R19, RZ, 0x7610, R19 ;  /* 0x00007610ff137816 */ /* 0x000fe20000000013 */
[----:B0-----:R-:W-:Y:S02]  /*3c990*/  @P1 IMAD.MOV.U32 R9, RZ, RZ, R34 ;  /* 0x000000ffff091224 */ /* 0x001fe400078e0022 */
[----:B------:R-:W-:-:S05]  /*3c9a0*/  @P1 IMAD.MOV.U32 R8, RZ, RZ, R16 ;  /* 0x000000ffff081224 */ /* 0x000fca00078e0010 */
[----:B------:R0:W4:Y:S02]  /*3c9b0*/  @P1 LDG.E.U8 R37, desc[UR20][R8.64] ;  /* 0x0000001408251981 */ /* 0x000124000c1e1100 */
[----:B0-----:R-:W-:Y:S02]  /*3c9c0*/  @P2 IMAD.MOV.U32 R9, RZ, RZ, R33 ;  /* 0x000000ffff092224 */ /* 0x001fe400078e0021 */
[----:B------:R-:W-:Y:S04]  /*3c9d0*/  STL [R1+0x17e8], R6 ;  /* 0x0017e80601007387 */ /* 0x000fe80000100800 */
[----:B------:R-:W3:Y:S04]  /*3c9e0*/  LDL R34, [R1+0x1298] ;  /* 0x0012980001227983 */ /* 0x000ee80000100800 */
[----:B------:R-:W4:Y:S04]  /*3c9f0*/  LDL R16, [R1+0x12a8] ;  /* 0x0012a80001107983 */ /* 0x000f280000100800 */
[----:B------:R-:W4:Y:S01]  /*3ca00*/  LDL R33, [R1+0x129c] ;  /* 0x00129c0001217983 */ /* 0x000f220000100800 */
[----:B--2---:R-:W-:-:S03]  /*3ca10*/  @P2 IMAD.MOV.U32 R8, RZ, RZ, R11 ;  /* 0x000000ffff082224 */ /* 0x004fc600078e000b */
[----:B------:R-:W2:Y:S04]  /*3ca20*/  LDL R11, [R1+0x12a0] ;  /* 0x0012a000010b7983 */ /* 0x000ea80000100800 */
[----:B------:R0:W2:Y:S01]  /*3ca30*/  @P2 LDG.E.U8 R19, desc[UR20][R8.64] ;  /* 0x0000001408132981 */ /* 0x0000a2000c1e1100 */
[----:B------:R-:W-:Y:S02]  /*3ca40*/  ISETP.GT.AND P3, PT, R7, 0x40, PT ;  /* 0x000000400700780c */ /* 0x000fe40003f64270 */
[----:B------:R-:W-:Y:S01]  /*3ca50*/  PRMT R41, RZ, 0x7610, R41 ;  /* 0x00007610ff297816 */ /* 0x000fe20000000029 */
[----:B0-----:R-:W-:Y:S02]  /*3ca60*/  @P2 IMAD.MOV.U32 R8, RZ, RZ, R12 ;  /* 0x000000ffff082224 */ /* 0x001fe400078e000c */
[----:B------:R-:W-:-:S05]  /*3ca70*/  @P2 IMAD.MOV.U32 R9, RZ, RZ, R14 ;  /* 0x000000ffff092224 */ /* 0x000fca00078e000e */
[----:B------:R3:W2:Y:S03]  /*3ca80*/  @P2 LDG.E.U8 R41, desc[UR20][R8.64] ;  /* 0x0000001408292981 */ /* 0x0006a6000c1e1100 */
[----:B---3--:R-:W-:Y:S02]  /*3ca90*/  @P3 IMAD.MOV.U32 R9, RZ, RZ, R34 ;  /* 0x000000ffff093224 */ /* 0x008fe400078e0022 */
[----:B----4-:R-:W-:Y:S01]  /*3caa0*/  @P3 IMAD.MOV.U32 R8, RZ, RZ, R16 ;  /* 0x000000ffff083224 */ /* 0x010fe200078e0010 */
[----:B--2---:R0:W-:Y:S04]  /*3cab0*/  STL [R1+0x280], R19 ;  /* 0x0002801301007387 */ /* 0x0041e80000100800 */
[----:B------:R-:W2:Y:S04]  /*3cac0*/  LDL R12, [R1+0xe70] ;  /* 0x000e7000010c7983 */ /* 0x000ea80000100800 */
[----:B0-----:R-:W3:Y:S04]  /*3cad0*/  LDL R19, [R1+0xe6c] ;  /* 0x000e6c0001137983 */ /* 0x001ee80000100800 */
[----:B------:R0:W-:Y:S04]  /*3cae0*/  STL [R1+0x284], R37 ;  /* 0x0002842501007387 */ /* 0x0001e80000100800 */
[----:B------:R-:W4:Y:S04]  /*3caf0*/  LDL R14, [R1+0xe78] ;  /* 0x000e7800010e7983 */ /* 0x000f280000100800 */
[----:B------:R-:W4:Y:S04]  /*3cb00*/  LDL R34, [R1+0xe7c] ;  /* 0x000e7c0001227983 */ /* 0x000f280000100800 */
[----:B0-----:R-:W4:Y:S04]  /*3cb10*/  LDL R37, [R1+0xe74] ;  /* 0x000e740001257983 */ /* 0x001f280000100800 */
[----:B------:R-:W4:Y:S01]  /*3cb20*/  LDL R16, [R1+0xe80] ;  /* 0x000e800001107983 */ /* 0x000f220000100800 */
[----:B------:R-:W-:-:S02]  /*3cb30*/  ISETP.GT.AND P1, PT, R7, 0x41, PT ;  /* 0x000000410700780c */ /* 0x000fc40003f24270 */
[----:B------:R-:W-:Y:S02]  /*3cb40*/  PRMT R40, RZ, 0x7610, R40 ;  /* 0x00007610ff287816 */ /* 0x000fe40000000028 */
[----:B------:R-:W-:-:S04]  /*3cb50*/  PRMT R39, RZ, 0x7610, R39 ;  /* 0x00007610ff277816 */ /* 0x000fc80000000027 */
[----:B------:R0:W4:Y:S01]  /*3cb60*/  @P3 LDG.E.U8 R40, desc[UR20][R8.64] ;  /* 0x0000001408283981 */ /* 0x000122000c1e1100 */
[----:B------:R-:W-:Y:S02]  /*3cb70*/  ISETP.GT.AND P2, PT, R7, 0x42, PT ;  /* 0x000000420700780c */ /* 0x000fe40003f44270 */
[----:B------:R-:W-:Y:S01]  /*3cb80*/  PRMT R38, RZ, 0x7610, R38 ;  /* 0x00007610ff267816 */ /* 0x000fe20000000026 */
[----:B0-----:R-:W-:Y:S02]  /*3cb90*/  @P3 IMAD.MOV.U32 R8, RZ, RZ, R11 ;  /* 0x000000ffff083224 */ /* 0x001fe400078e000b */
[----:B------:R-:W-:Y:S01]  /*3cba0*/  @P3 IMAD.MOV.U32 R9, RZ, RZ, R33 ;  /* 0x000000ffff093224 */ /* 0x000fe200078e0021 */
[----:B------:R-:W-:Y:S01]  /*3cbb0*/  PRMT R35, RZ, 0x7610, R35 ;  /* 0x00007610ff237816 */ /* 0x000fe20000000023 */
[----:B------:R-:W4:Y:S04]  /*3cbc0*/  LDL R33, [R1+0xe84] ;  /* 0x000e840001217983 */ /* 0x000f280000100800 */
[----:B------:R2:W4:Y:S01]  /*3cbd0*/  @P3 LDG.E.U8 R39, desc[UR20][R8.64] ;  /* 0x0000001408273981 */ /* 0x000522000c1e1100 */
[----:B------:R-:W-:-:S03]  /*3cbe0*/  PRMT R4, RZ, 0x7610, R4 ;  /* 0x00007610ff047816 */ /* 0x000fc60000000004 */
[----:B------:R-:W4:Y:S01]  /*3cbf0*/  LDL R11, [R1+0xe88] ;  /* 0x000e8800010b7983 */ /* 0x000f220000100800 */
[----:B--2---:R-:W-:Y:S02]  /*3cc00*/  @P1 IMAD.MOV.U32 R8, RZ, RZ, R12 ;  /* 0x000000ffff081224 */ /* 0x004fe400078e000c */
[----:B---3--:R-:W-:-:S05]  /*3cc10*/  @P1 IMAD.MOV.U32 R9, RZ, RZ, R19 ;  /* 0x000000ffff091224 */ /* 0x008fca00078e0013 */
[----:B------:R4:W2:Y:S02]  /*3cc20*/  @P1 LDG.E.U8 R38, desc[UR20][R8.64] ;  /* 0x0000001408261981 */ /* 0x0008a4000c1e1100 */
[----:B----4-:R-:W-:Y:S02]  /*3cc30*/  @P1 IMAD.MOV.U32 R8, RZ, RZ, R14 ;  /* 0x000000ffff081224 */ /* 0x010fe400078e000e */
[----:B------:R-:W-:-:S05]  /*3cc40*/  @P1 IMAD.MOV.U32 R9, RZ, RZ, R37 ;  /* 0x000000ffff091224 */ /* 0x000fca00078e0025 */
[----:B------:R0:W3:Y:S02]  /*3cc50*/  @P1 LDG.E.U8 R35, desc[UR20][R8.64] ;  /* 0x0000001408231981 */ /* 0x0000e4000c1e1100 */
[----:B0-----:R-:W-:Y:S02]  /*3cc60*/  @P2 IMAD.MOV.U32 R8, RZ, RZ, R16 ;  /* 0x000000ffff082224 */ /* 0x001fe400078e0010 */
[----:B------:R-:W-:-:S05]  /*3cc70*/  @P2 IMAD.MOV.U32 R9, RZ, RZ, R34 ;  /* 0x000000ffff092224 */ /* 0x000fca00078e0022 */
[----:B------:R0:W4:Y:S04]  /*3cc80*/  @P2 LDG.E.U8 R4, desc[UR20][R8.64] ;  /* 0x0000001408042981 */ /* 0x000128000c1e1100 */
[----:B------:R-:W-:Y:S04]  /*3cc90*/  STL [R1+0x288], R42 ;  /* 0x0002882a01007387 */ /* 0x000fe80000100800 */
[----:B------:R-:W2:Y:S04]  /*3cca0*/  LDL R19, [R1+0xe8c] ;  /* 0x000e8c0001137983 */ /* 0x000ea80000100800 */
[----:B------:R-:W2:Y:S01]  /*3ccb0*/  LDL R12, [R1+0xe90] ;  /* 0x000e9000010c7983 */ /* 0x000ea20000100800 */
[----:B------:R-:W-:-:S03]  /*3ccc0*/  PRMT R2, RZ, 0x7610, R2 ;  /* 0x00007610ff027816 */ /* 0x000fc60000000002 */
[----:B------:R-:W2:Y:S01]  /*3ccd0*/  LDL R14, [R1+0xe98] ;  /* 0x000e9800010e7983 */ /* 0x000ea20000100800 */
[----:B0-----:R-:W-:-:S03]  /*3cce0*/  @P2 IMAD.MOV.U32 R8, RZ, RZ, R11 ;  /* 0x000000ffff082224 */ /* 0x001fc600078e000b */
[----:B------:R-:W2:Y:S01]  /*3ccf0*/  LDL R16, [R1+0xe94] ;  /* 0x000e940001107983 */ /* 0x000ea20000100800 */
[----:B------:R-:W-:-:S05]  /*3cd00*/  @P2 IMAD.MOV.U32 R9, RZ, RZ, R33 ;  /* 0x000000ffff092224 */ /* 0x000fca00078e0021 */
[----:B------:R2:W2:Y:S01]  /*3cd10*/  @P2 LDG.E.U8 R2, desc[UR20][R8.64] ;  /* 0x0000001408022981 */ /* 0x0004a2000c1e1100 */
[----:B------:R-:W-:-:S03]  /*3cd20*/  ISETP.GT.AND P3, PT, R7, 0x43, PT ;  /* 0x000000430700780c */ /* 0x000fc60003f64270 */
[----:B----4-:R-:W-:Y:S04]  /*3cd30*/  STL [R1+0x183c], R4 ;  /* 0x00183c0401007387 */ /* 0x010fe80000100800 */
[----:B---3--:R0:W-:Y:S04]  /*3cd40*/  STL [R1+0x24], R35 ;  /* 0x0000242301007387 */ /* 0x0081e80000100800 */
[----:B0-----:R-:W3:Y:S04]  /*3cd50*/  LDL R35, [R1+0xe9c] ;  /* 0x000e9c0001237983 */ /* 0x001ee80000100800 */
[----:B------:R-:W-:Y:S04]  /*3cd60*/  STL [R1+0x27c], R41 ;  /* 0x00027c2901007387 */ /* 0x000fe80000100800 */
[----:B------:R-:W4:Y:S01]  /*3cd70*/  LDL R11, [R1+0xea0] ;  /* 0x000ea000010b7983 */ /* 0x000f220000100800 */
[----:B------:R-:W-:Y:S01]  /*3cd80*/  PRMT R18, RZ, 0x7610, R18 ;  /* 0x00007610ff127816 */ /* 0x000fe20000000012 */
[----:B--2---:R-:W-:-:S02]  /*3cd90*/  @P3 IMAD.MOV.U32 R8, RZ, RZ, R12 ;  /* 0x000000ffff083224 */ /* 0x004fc400078e000c */
[----:B------:R-:W-:Y:S01]  /*3cda0*/  @P3 IMAD.MOV.U32 R9, RZ, RZ, R19 ;  /* 0x000000ffff093224 */ /* 0x000fe200078e0013 */
[----:B------:R-:W-:-:S04]  /*3cdb0*/  ISETP.GT.AND P1, PT, R7, 0x44, PT ;  /* 0x000000440700780c */ /* 0x000fc80003f24270 */
[----:B------:R0:W2:Y:S01]  /*3cdc0*/  @P3 LDG.E.U8 R18, desc[UR20][R8.64] ;  /* 0x0000001408123981 */ /* 0x0000a2000c1e1100 */
[----:B------:R-:W-:Y:S02]  /*3cdd0*/  PRMT R36, RZ, 0x7610, R36 ;  /* 0x00007610ff247816 */ /* 0x000fe40000000024 */
[----:B------:R-:W-:Y:S01]  /*3cde0*/  PRMT R6, RZ, 0x7610, R6 ;  /* 0x00007610ff067816 */ /* 0x000fe20000000006 */
[----:B0-----:R-:W-:Y:S02]  /*3cdf0*/  @P3 IMAD.MOV.U32 R8, RZ, RZ, R14 ;  /* 0x000000ffff083224 */ /* 0x001fe400078e000e */
[----:B------:R-:W-:Y:S01]  /*3ce00*/  @P3 IMAD.MOV.U32 R9, RZ, RZ, R16 ;  /* 0x000000ffff093224 */ /* 0x000fe200078e0010 */
[----:B------:R-:W-:Y:S04]  /*3ce10*/  STL [R1+0x1840], R2 ;  /* 0x0018400201007387 */ /* 0x000fe80000100800 */
[----:B------:R3:W2:Y:S04]  /*3ce20*/  @P3 LDG.E.U8 R36, desc[UR20][R8.64] ;  /* 0x0000001408243981 */ /* 0x0006a8000c1e1100 */
[----:B------:R-:W2:Y:S04]  /*3ce30*/  LDL R34, [R1+0xea4] ;  /* 0x000ea40001227983 */ /* 0x000ea80000100800 */
[----:B------:R-:W-:Y:S04]  /*3ce40*/  STL [R1+0x30], R40 ;  /* 0x0000302801007387 */ /* 0x000fe80000100800 */
[----:B------:R-:W2:Y:S04]  /*3ce50*/  LDL R12, [R1+0xea8] ;  /* 0x000ea800010c7983 */ /* 0x000ea80000100800 */
[----:B------:R-:W2:Y:S04]  /*3ce60*/  LDL R19, [R1+0xeac] ;  /* 0x000eac0001137983 */ /* 0x000ea80000100800 */
[----:B------:R-:W2:Y:S01]  /*3ce70*/  LDL R4, [R1+0xeb0] ;  /* 0x000eb00001047983 */ /* 0x000ea20000100800 */
[----:B---3--:R-:W-:-:S02]  /*3ce80*/  @P1 IMAD.MOV.U32 R9, RZ, RZ, R35 ;  /* 0x000000ffff091224 */ /* 0x008fc400078e0023 */
[----:B----4-:R-:W-:-:S05]  /*3ce90*/  @P1 IMAD.MOV.U32 R8, RZ, RZ, R11 ;  /* 0x000000ffff081224 */ /* 0x010fca00078e000b */
[----:B------:R0:W3:Y:S04]  /*3cea0*/  @P1 LDG.E.U8 R6, desc[UR20][R8.64] ;  /* 0x0000001408061981 */ /* 0x0000e8000c1e1100 */
[----:B------:R-:W-:Y:S04]  /*3ceb0*/  STL [R1+0x2c], R39 ;  /* 0x00002c2701007387 */ /* 0x000fe80000100800 */
[----:B------:R-:W4:Y:S04]  /*3cec0*/  LDL R33, [R1+0xeb4] ;  /* 0x000eb40001217983 */ /* 0x000f280000100800 */
[----:B--2---:R1:W-:Y:S04]  /*3ced0*/  STL [R1+0x18], R18 ;  /* 0x0000181201007387 */ /* 0x0043e80000100800 */
[----:B------:R-:W2:Y:S04]  /*3cee0*/  LDL R16, [R1+0xebc] ;  /* 0x000ebc0001107983 */ /* 0x000ea80000100800 */
[----:B-1----:R-:W2:Y:S04]  /*3cef0*/  LDL R18, [R1+0xeb8] ;  /* 0x000eb80001127983 */ /* 0x002ea80000100800 */
[----:B------:R-:W-:Y:S04]  /*3cf00*/  STL [R1+0x28], R38 ;  /* 0x0000282601007387 */ /* 0x000fe80000100800 */
[----:B------:R-:W2:Y:S01]  /*3cf10*/  LDL R14, [R1+0xec0] ;  /* 0x000ec000010e7983 */ /* 0x000ea20000100800 */
[----:B------:R-:W-:Y:S01]  /*3cf20*/  PRMT R3, RZ, 0x7610, R3 ;  /* 0x00007610ff037816 */ /* 0x000fe20000000003 */
[----:B0-----:R-:W-:-:S02]  /*3cf30*/  @P1 IMAD.MOV.U32 R9, RZ, RZ, R34 ;  /* 0x000000ffff091224 */ /* 0x001fc400078e0022 */
[----:B------:R-:W2:Y:S01]  /*3cf40*/  LDL R11, [R1+0xec8] ;  /* 0x000ec800010b7983 */ /* 0x000ea20000100800 */
[----:B------:R-:W-:-:S05]  /*3cf50*/  @P1 IMAD.MOV.U32 R8, RZ, RZ, R12 ;  /* 0x000000ffff081224 */ /* 0x000fca00078e000c */
[----:B------:R0:W4:Y:S04]  /*3cf60*/  @P1 LDG.E.U8 R3, desc[UR20][R8.64] ;  /* 0x0000001408031981 */ /* 0x000128000c1e1100 */
[----:B---3--:R-:W-:Y:S04]  /*3cf70*/  STL [R1+0x1820], R6 ;  /* 0x0018200601007387 */ /* 0x008fe80000100800 */
[----:B------:R-:W3:Y:S01]  /*3cf80*/  LDL R12, [R1+0xec4] ;  /* 0x000ec400010c7983 */ /* 0x000ee20000100800 */
[----:B------:R-:W-:Y:S02]  /*3cf90*/  ISETP.GT.AND P2, PT, R7, 0x45, PT ;  /* 0x000000450700780c */ /* 0x000fe40003f44270 */
[----:B------:R-:W-:-:S02]  /*3cfa0*/  PRMT R0, RZ, 0x7610, R0 ;  /* 0x00007610ff007816 */ /* 0x000fc40000000000 */
[----:B------:R-:W-:Y:S02]  /*3cfb0*/  PRMT R64, RZ, 0x7610, R64 ;  /* 0x00007610ff407816 */ /* 0x000fe40000000040 */
[----:B------:R-:W-:-:S07]  /*3cfc0*/  ISETP.GT.AND P3, PT, R7, 0x46, PT ;  /* 0x000000460700780c */ /* 0x000fce0003f64270 */
[----:B0-----:R-:W-:Y:S02]  /*3cfd0*/  @P2 IMAD.MOV.U32 R8, RZ, RZ, R4 ;  /* 0x000000ffff082224 */ /* 0x001fe400078e0004 */
[----:B------:R-:W-:-:S05]  /*3cfe0*/  @P2 IMAD.MOV.U32 R9, RZ, RZ, R19 ;  /* 0x000000ffff092224 */ /* 0x000fca00078e0013 */
[----:B------:R2:W3:Y:S02]  /*3cff0*/  @P2 LDG.E.U8 R0, desc[UR20][R8.64] ;  /* 0x0000001408002981 */ /* 0x0004e4000c1e1100 */
[----:B--2---:R-:W-:Y:S02]  /*3d000*/  @P2 IMAD.MOV.U32 R8, RZ, RZ, R18 ;  /* 0x000000ffff082224 */ /* 0x004fe400078e0012 */
[----:B----4-:R-:W-:-:S05]  /*3d010*/  @P2 IMAD.MOV.U32 R9, RZ, RZ, R33 ;  /* 0x000000ffff092224 */ /* 0x010fca00078e0021 */
[----:B------:R0:W2:Y:S01]  /*3d020*/  @P2 LDG.E.U8 R64, desc[UR20][R8.64] ;  /* 0x0000001408402981 */ /* 0x0000a2000c1e1100 */
[----:B------:R-:W-:Y:S02]  /*3d030*/  PRMT R13, RZ, 0x7610, R13 ;  /* 0x00007610ff0d7816 */ /* 0x000fe4000000000d */
[----:B------:R-:W-:Y:S01]  /*3d040*/  PRMT R21, RZ, 0x7610, R21 ;  /* 0x00007610ff157816 */ /* 0x000fe20000000015 */
[----:B0-----:R-:W-:Y:S02]  /*3d050*/  @P3 IMAD.MOV.U32 R8, RZ, RZ, R14 ;  /* 0x000000ffff083224 */ /* 0x001fe400078e000e */
[----:B------:R-:W-:-:S05]  /*3d060*/  @P3 IMAD.MOV.U32 R9, RZ, RZ, R16 ;  /* 0x000000ffff093224 */ /* 0x000fca00078e0010 */
[----:B------:R0:W4:Y:S04]  /*3d070*/  @P3 LDG.E.U8 R13, desc[UR20][R8.64] ;  /* 0x00000014080d3981 */ /* 0x000128000c1e1100 */
[----:B------:R-:W-:Y:S04]  /*3d080*/  STL [R1+0x1824], R3 ;  /* 0x0018240301007387 */ /* 0x000fe80000100800 */
[----:B------:R-:W4:Y:S01]  /*3d090*/  LDL R19, [R1+0xecc] ;  /* 0x000ecc0001137983 */ /* 0x000f220000100800 */
[----:B0-----:R-:W-:-:S03]  /*3d0a0*/  @P3 IMAD.MOV.U32 R8, RZ, RZ, R11 ;  /* 0x000000ffff083224 */ /* 0x001fc600078e000b */
[----:B------:R-:W4:Y:S01]  /*3d0b0*/  LDL R4, [R1+0xed0] ;  /* 0x000ed00001047983 */ /* 0x000f220000100800 */
[----:B---3--:R-:W-:-:S05]  /*3d0c0*/  @P3 IMAD.MOV.U32 R9, RZ, RZ, R12 ;  /* 0x000000ffff093224 */ /* 0x008fca00078e000c */
[----:B------:R0:W3:Y:S01]  /*3d0d0*/  @P3 LDG.E.U8 R21, desc[UR20][R8.64] ;  /* 0x0000001408153981 */ /* 0x0000e2000c1e1100 */
[----:B------:R-:W-:-:S03]  /*3d0e0*/  ISETP.GT.AND P1, PT, R7, 0x47, PT ;  /* 0x000000470700780c */ /* 0x000fc60003f24270 */
[----:B------:R-:W-:Y:S04]  /*3d0f0*/  STL [R1+0x17ec], R0 ;  /* 0x0017ec0001007387 */ /* 0x000fe80000100800 */
[----:B--2---:R-:W-:Y:S04]  /*3d100*/  STL [R1+0x17f0], R64 ;  /* 0x0017f04001007387 */ /* 0x004fe80000100800 */
[----:B------:R-:W2:Y:S04]  /*3d110*/  LDL R14, [R1+0xed8] ;  /* 0x000ed800010e7983 */ /* 0x000ea80000100800 */
[----:B------:R-:W2:Y:S04]  /*3d120*/  LDL R16, [R1+0xed4] ;  /* 0x000ed40001107983 */ /* 0x000ea80000100800 */
[----:B------:R-:W2:Y:S04]  /*3d130*/  LDL R18, [R1+0x1288] ;  /* 0x0012880001127983 */ /* 0x000ea80000100800 */
[----:B------:R-:W-:Y:S04]  /*3d140*/  STL [R1+0x14], R36 ;  /* 0x0000142401007387 */ /* 0x000fe80000100800 */
[----:B------:R-:W2:Y:S04]  /*3d150*/  LDL R11, [R1+0x128c] ;  /* 0x00128c00010b7983 */ /* 0x000ea80000100800 */
[----:B----4-:R1:W-:Y:S04]  /*3d160*/  STL [R1+0x274], R13 ;  /* 0x0002740d01007387 */ /* 0x0103e80000100800 */
[----:B------:R-:W4:Y:S01]  /*3d170*/  LDL R12, [R1+0x1290] ;  /* 0x00129000010c7983 */ /* 0x000f220000100800 */
[----:B0-----:R-:W-:-:S03]  /*3d180*/  @P1 IMAD.MOV.U32 R9, RZ, RZ, R19 ;  /* 0x000000ffff091224 */ /* 0x001fc600078e0013 */
[----:B-1----:R-:W4:Y:S04]  /*3d190*/  LDL R13, [R1+0x1274] ;  /* 0x00127400010d7983 */ /* 0x002f280000100800 */
[----:B---3--:R0:W-:Y:S04]  /*3d1a0*/  STL [R1+0x270], R21 ;  /* 0x0002701501007387 */ /* 0x0081e80000100800 */
[----:B------:R-:W3:Y:S04]  /*3d1b0*/  LDL R19, [R1+0xee0] ;  /* 0x000ee00001137983 */ /* 0x000ee80000100800 */
[----:B0-----:R-:W3:Y:S01]  /*3d1c0*/  LDL R21, [R1+0xedc] ;  /* 0x000edc0001157983 */ /* 0x001ee20000100800 */
[----:B------:R-:W-:Y:S01]  /*3d1d0*/  PRMT R17, RZ, 0x7610, R17 ;  /* 0x00007610ff117816 */ /* 0x000fe20000000011 */
[----:B------:R-:W-:Y:S01]  /*3d1e0*/  @P1 IMAD.MOV.U32 R8, RZ, RZ, R4 ;  /* 0x000000ffff081224 */ /* 0x000fe200078e0004 */
[----:B------:R-:W-:Y:S01]  /*3d1f0*/  ISETP.GT.AND P2, PT, R7, 0x48, PT ;  /* 0x000000480700780c */ /* 0x000fe20003f44270 */
[----:B------:R-:W3:Y:S04]  /*3d200*/  LDL R4, [R1+0xee8] ;  /* 0x000ee80001047983 */ /* 0x000ee80000100800 */
[----:B------:R2:W3:Y:S01]  /*3d210*/  @P1 LDG.E.U8 R17, desc[UR20][R8.64] ;  /* 0x0000001408111981 */ /* 0x0004e2000c1e1100 */
[----:B------:R-:W-:-:S02]  /*3d220*/  PRMT R32, RZ, 0x7610, R32 ;  /* 0x00007610ff207816 */ /* 0x000fc40000000020 */
[----:B------:R-:W-:Y:S02]  /*3d230*/  ISETP.GT.AND P3, PT, R7, 0x49, PT ;  /* 0x000000490700780c */ /* 0x000fe40003f64270 */
[----:B------:R-:W-:Y:S02]  /*3d240*/  PRMT R0, RZ, 0x7610, R0 ;  /* 0x00007610ff007816 */ /* 0x000fe40000000000 */
[----:B------:R-:W-:Y:S01]  /*3d250*/  PRMT R93, RZ, 0x7610, R93 ;  /* 0x00007610ff5d7816 */ /* 0x000fe2000000005d */
[----:B--2---:R-:W-:Y:S02]  /*3d260*/  @P1 IMAD.MOV.U32 R8, RZ, RZ, R14 ;  /* 0x000000ffff081224 */ /* 0x004fe400078e000e */
[----:B------:R-:W2:Y:S01]  /*3d270*/  LDL R14, [R1+0xee4] ;  /* 0x000ee400010e7983 */ /* 0x000ea20000100800 */
[----:B------:R-:W-:-:S05]  /*3d280*/  @P1 IMAD.MOV.U32 R9, RZ, RZ, R16 ;  /* 0x000000ffff091224 */ /* 0x000fca00078e0010 */
[----:B------:R0:W2:Y:S02]  /*3d290*/  @P1 LDG.E.U8 R32, desc[UR20][R8.64] ;  /* 0x0000001408201981 */ /* 0x0000a4000c1e1100 */
[----:B0-----:R-:W-:Y:S02]  /*3d2a0*/  @P2 IMAD.MOV.U32 R8, RZ, RZ, R11 ;  /* 0x000000ffff082224 */ /* 0x001fe400078e000b */
[----:B------:R-:W-:-:S05]  /*3d2b0*/  @P2 IMAD.MOV.U32 R9, RZ, RZ, R18 ;  /* 0x000000ffff092224 */ /* 0x000fca00078e0012 */
[----:B------:R4:W2:Y:S01]  /*3d2c0*/  @P2 LDG.E.U8 R0, desc[UR20][R8.64] ;  /* 0x0000001408002981 */ /* 0x0008a2000c1e1100 */
[----:B------:R-:W-:Y:S01]  /*3d2d0*/  PRMT R92, RZ, 0x7610, R92 ;  /* 0x00007610ff5c7816 */ /* 0x000fe2000000005c */
[----:B----4-:R-:W-:Y:S02]  /*3d2e0*/  @P2 IMAD.MOV.U32 R8, RZ, RZ, R12 ;  /* 0x000000ffff082224 */ /* 0x010fe400078e000c */
[----:B------:R-:W-:-:S05]  /*3d2f0*/  @P2 IMAD.MOV.U32 R9, RZ, RZ, R13 ;  /* 0x000000ffff092224 */ /* 0x000fca00078e000d */
[----:B------:R3:W4:Y:S02]  /*3d300*/  @P2 LDG.E.U8 R93, desc[UR20][R8.64] ;  /* 0x00000014085d2981 */ /* 0x000724000c1e1100 */
[----:B---3--:R-:W-:Y:S02]  /*3d310*/  @P3 IMAD.MOV.U32 R8, RZ, RZ, R19 ;  /* 0x000000ffff083224 */ /* 0x008fe400078e0013 */
[----:B------:R-:W-:-:S05]  /*3d320*/  @P3 IMAD.MOV.U32 R9, RZ, RZ, R21 ;  /* 0x000000ffff093224 */ /* 0x000fca00078e0015 */
[----:B------:R0:W3:Y:S04]  /*3d330*/  @P3 LDG.E.U8 R92, desc[UR20][R8.64] ;  /* 0x00000014085c3981 */ /* 0x0000e8000c1e1100 */
[----:B------:R1:W-:Y:S04]  /*3d340*/  STL [R1+0x26c], R17 ;  /* 0x00026c1101007387 */ /* 0x0003e80000100800 */
[----:B------:R-:W4:Y:S01]  /*3d350*/  LDL R16, [R1+0xef0] ;  /* 0x000ef00001107983 */ /* 0x000f220000100800 */
[----:B------:R-:W-:Y:S01]  /*3d360*/  PRMT R91, RZ, 0x7610, R91 ;  /* 0x00007610ff5b7816 */ /* 0x000fe2000000005b */
[----:B0-----:R-:W-:-:S02]  /*3d370*/  @P3 IMAD.MOV.U32 R8, RZ, RZ, R4 ;  /* 0x000000ffff083224 */ /* 0x001fc400078e0004 */
[----:B------:R-:W4:Y:S04]  /*3d380*/  LDL R18, [R1+0xef4] ;  /* 0x000ef40001127983 */ /* 0x000f280000100800 */
[----:B-1----:R-:W4:Y:S04]  /*3d390*/  LDL R17, [R1+0xeec] ;  /* 0x000eec0001117983 */ /* 0x002f280000100800 */
[----:B------:R-:W4:Y:S01]  /*3d3a0*/  LDL R11, [R1+0xef8] ;  /* 0x000ef800010b7983 */ /* 0x000f220000100800 */
[----:B--2---:R-:W-:-:S03]  /*3d3b0*/  @P3 IMAD.MOV.U32 R9, RZ, RZ, R14 ;  /* 0x000000ffff093224 */ /* 0x004fc600078e000e */
[----:B------:R-:W2:Y:S04]  /*3d3c0*/  LDL R13, [R1+0xefc] ;  /* 0x000efc00010d7983 */ /* 0x000ea80000100800 */
[----:B------:R4:W2:Y:S04]  /*3d3d0*/  @P3 LDG.E.U8 R91, desc[UR20][R8.64] ;  /* 0x00000014085b3981 */ /* 0x0008a8000c1e1100 */
[----:B------:R-:W2:Y:S04]  /*3d3e0*/  LDL R12, [R1+0xf00] ;  /* 0x000f0000010c7983 */ /* 0x000ea80000100800 */
[----:B------:R0:W-:Y:S04]  /*3d3f0*/  STL [R1+0x268], R32 ;  /* 0x0002682001007387 */ /* 0x0001e80000100800 */
[----:B0-----:R-:W2:Y:S04]  /*3d400*/  LDL R32, [R1+0xf08] ;  /* 0x000f080001207983 */ /* 0x001ea80000100800 */
[----:B---3--:R-:W-:Y:S04]  /*3d410*/  STL [R1+0x1844], R92 ;  /* 0x0018445c01007387 */ /* 0x008fe80000100800 */
[----:B------:R-:W3:Y:S04]  /*3d420*/  LDL R33, [R1+0xf04] ;  /* 0x000f040001217983 */ /* 0x000ee80000100800 */
[----:B------:R-:W3:Y:S04]  /*3d430*/  LDL R14, [R1+0xf0c] ;  /* 0x000f0c00010e7983 */ /* 0x000ee80000100800 */
[----:B------:R-:W3:Y:S01]  /*3d440*/  LDL R4, [R1+0xf10] ;  /* 0x000f100001047983 */ /* 0x000ee20000100800 */
[----:B------:R-:W-:-:S02]  /*3d450*/  ISETP.GT.AND P1, PT, R7, 0x4a, PT ;  /* 0x0000004a0700780c */ /* 0x000fc40003f24270 */
[----:B------:R-:W-:-:S11]  /*3d460*/  PRMT R90, RZ, 0x7610, R90 ;  /* 0x00007610ff5a7816 */ /* 0x000fd6000000005a */
[----:B----4-:R-:W-:Y:S02]  /*3d470*/  @P1 IMAD.MOV.U32 R8, RZ, RZ, R16 ;  /* 0x000000ffff081224 */ /* 0x010fe400078e0010 */
[----:B------:R-:W-:-:S05]  /*3d480*/  @P1 IMAD.MOV.U32 R9, RZ, RZ, R17 ;  /* 0x000000ffff091224 */ /* 0x000fca00078e0011 */
[----:B------:R0:W4:Y:S01]  /*3d490*/  @P1 LDG.E.U8 R90, desc[UR20][R8.64] ;  /* 0x00000014085a1981 */ /* 0x000122000c1e1100 */
[----:B------:R-:W-:-:S03]  /*3d4a0*/  ISETP.GT.AND P2, PT, R7, 0x4b, PT ;  /* 0x0000004b0700780c */ /* 0x000fc60003f44270 */
[----:B--2---:R-:W-:Y:S04]  /*3d4b0*/  STL [R1+0x1848], R91 ;  /* 0x0018485b01007387 */ /* 0x004fe80000100800 */
[----:B------:R-:W2:Y:S04]  /*3d4c0*/  LDL R17, [R1+0xf14] ;  /* 0x000f140001117983 */ /* 0x000ea80000100800 */
[----:B------:R-:W2:Y:S01]  /*3d4d0*/  LDL R16, [R1+0xf18] ;  /* 0x000f180001107983 */ /* 0x000ea20000100800 */
[----:B------:R-:W-:Y:S01]  /*3d4e0*/  PRMT R89, RZ, 0x7610, R89 ;  /* 0x00007610ff597816 */ /* 0x000fe20000000059 */
[----:B0-----:R-:W-:-:S02]  /*3d4f0*/  @P1 IMAD.MOV.U32 R8, RZ, RZ, R11 ;  /* 0x000000ffff081224 */ /* 0x001fc400078e000b */
[----:B------:R-:W-:Y:S01]  /*3d500*/  @P1 IMAD.MOV.U32 R9, RZ, RZ, R18 ;  /* 0x000000ffff091224 */ /* 0x000fe200078e0012 */
[----:B------:R-:W-:Y:S02]  /*3d510*/  ISETP.GT.AND P3, PT, R7, 0x4c, PT ;  /* 0x0000004c0700780c */ /* 0x000fe40003f64270 */
[----:B------:R-:W-:Y:S02]  /*3d520*/  PRMT R88, RZ, 0x7610, R88 ;  /* 0x00007610ff587816 */ /* 0x000fe40000000058 */
[----:B------:R0:W2:Y:S01]  /*3d530*/  @P1 LDG.E.U8 R89, desc[UR20][R8.64] ;  /* 0x0000001408591981 */ /* 0x0000a2000c1e1100 */
[----:B------:R-:W-:Y:S01]  /*3d540*/  PRMT R87, RZ, 0x7610, R87 ;  /* 0x00007610ff577816 */ /* 0x000fe20000000057 */
[----:B0-----:R-:W-:Y:S02]  /*3d550*/  @P2 IMAD.MOV.U32 R8, RZ, RZ, R12 ;  /* 0x000000ffff082224 */ /* 0x001fe400078e000c */
[----:B------:R-:W-:-:S05]  /*3d560*/  @P2 IMAD.MOV.U32 R9, RZ, RZ, R13 ;  /* 0x000000ffff092224 */ /* 0x000fca00078e000d */
[----:B------:R0:W2:Y:S01]  /*3d570*/  @P2 LDG.E.U8 R88, desc[UR20][R8.64] ;  /* 0x0000001408582981 */ /* 0x0000a2000c1e1100 */
[----:B------:R-:W-:Y:S01]  /*3d580*/  PRMT R86, RZ, 0x7610, R86 ;  /* 0x00007610ff567816 */ /* 0x000fe20000000056 */
[----:B0-----:R-:W-:Y:S02]  /*3d590*/  @P2 IMAD.MOV.U32 R8, RZ, RZ, R32 ;  /* 0x000000ffff082224 */ /* 0x001fe400078e0020 */
[----:B---3--:R-:W-:-:S05]  /*3d5a0*/  @P2 IMAD.MOV.U32 R9, RZ, RZ, R33 ;  /* 0x000000ffff092224 */ /* 0x008fca00078e0021 */
[----:B------:R0:W3:Y:S02]  /*3d5b0*/  @P2 LDG.E.U8 R87, desc[UR20][R8.64] ;  /* 0x0000001408572981 */ /* 0x0000e4000c1e1100 */
[----:B0-----:R-:W-:Y:S02]  /*3d5c0*/  @P3 IMAD.MOV.U32 R8, RZ, RZ, R4 ;  /* 0x000000ffff083224 */ /* 0x001fe400078e0004 */
[----:B------:R-:W-:-:S05]  /*3d5d0*/  @P3 IMAD.MOV.U32 R9, RZ, RZ, R14 ;  /* 0x000000ffff093224 */ /* 0x000fca00078e000e */
[----:B------:R2:W3:Y:S04]  /*3d5e0*/  @P3 LDG.E.U8 R86, desc[UR20][R8.64] ;  /* 0x0000001408563981 */ /* 0x0004e8000c1e1100 */
[----:B----4-:R-:W-:Y:S04]  /*3d5f0*/  STL [R1+0x184c], R90 ;  /* 0x00184c5a01007387 */ /* 0x010fe80000100800 */
[----:B------:R-:W4:Y:S04]  /*3d600*/  LDL R21, [R1+0xf1c] ;  /* 0x000f1c0001157983 */ /* 0x000f280000100800 */
[----:B------:R-:W4:Y:S01]  /*3d610*/  LDL R11, [R1+0xf20] ;  /* 0x000f2000010b7983 */ /* 0x000f220000100800 */
[----:B------:R-:W-:Y:S01]  /*3d620*/  PRMT R85, RZ, 0x7610, R85 ;  /* 0x00007610ff557816 */ /* 0x000fe20000000055 */
[----:B--2---:R-:W-:-:S02]  /*3d630*/  @P3 IMAD.MOV.U32 R9, RZ, RZ, R17 ;  /* 0x000000ffff093224 */ /* 0x004fc400078e0011 */
[----:B------:R-:W2:Y:S01]  /*3d640*/  LDL R19, [R1+0xf24] ;  /* 0x000f240001137983 */ /* 0x000ea20000100800 */
[----:B------:R-:W-:-:S03]  /*3d650*/  @P3 IMAD.MOV.U32 R8, RZ, RZ, R16 ;  /* 0x000000ffff083224 */ /* 0x000fc600078e0010 */
[----:B------:R-:W2:Y:S04]  /*3d660*/  LDL R18, [R1+0xf28] ;  /* 0x000f280001127983 */ /* 0x000ea80000100800 */
[----:B------:R4:W2:Y:S04]  /*3d670*/  @P3 LDG.E.U8 R85, desc[UR20][R8.64] ;  /* 0x0000001408553981 */ /* 0x0008a8000c1e1100 */
[----:B------:R-:W2:Y:S04]  /*3d680*/  LDL R13, [R1+0xf2c] ;  /* 0x000f2c00010d7983 */ /* 0x000ea80000100800 */
[----:B------:R-:W2:Y:S04]  /*3d690*/  LDL R12, [R1+0xf30] ;  /* 0x000f3000010c7983 */ /* 0x000ea80000100800 */
[----:B------:R-:W-:Y:S04]  /*3d6a0*/  STL [R1+0x182c], R88 ;  /* 0x00182c5801007387 */ /* 0x000fe80000100800 */
[----:B---3--:R-:W-:Y:S04]  /*3d6b0*/  STL [R1+0x1834], R87 ;  /* 0x0018345701007387 */ /* 0x008fe80000100800 */
[----:B------:R-:W3:Y:S04]  /*3d6c0*/  LDL R14, [R1+0xf34] ;  /* 0x000f3400010e7983 */ /* 0x000ee80000100800 */
[----:B------:R-:W3:Y:S04]  /*3d6d0*/  LDL R4, [R1+0xf38] ;  /* 0x000f380001047983 */ /* 0x000ee80000100800 */
[----:B------:R-:W-:Y:S04]  /*3d6e0*/  STL [R1+0x1828], R86 ;  /* 0x0018285601007387 */ /* 0x000fe80000100800 */
[----:B------:R-:W3:Y:S04]  /*3d6f0*/  LDL R17, [R1+0xf3c] ;  /* 0x000f3c0001117983 */ /* 0x000ee80000100800 */
[----:B------:R-:W3:Y:S01]  /*3d700*/  LDL R16, [R1+0xf40] ;  /* 0x000f400001107983 */ /* 0x000ee20000100800 */
[----:B------:R-:W-:-:S02]  /*3d710*/  ISETP.GT.AND P1, PT, R7, 0x4d, PT ;  /* 0x0000004d0700780c */ /* 0x000fc40003f24270 */
[----:B------:R-:W-:Y:S02]  /*3d720*/  PRMT R84, RZ, 0x7610, R84 ;  /* 0x00007610ff547816 */ /* 0x000fe40000000054 */
[----:B------:R-:W-:-:S09]  /*3d730*/  PRMT R83, RZ, 0x7610, R83 ;  /* 0x00007610ff537816 */ /* 0x000fd20000000053 */
[----:B----4-:R-:W-:Y:S02]  /*3d740*/  @P1 IMAD.MOV.U32 R8, RZ, RZ, R11 ;  /* 0x000000ffff081224 */ /* 0x010fe400078e000b */
[----:B------:R-:W-:-:S05]  /*3d750*/  @P1 IMAD.MOV.U32 R9, RZ, RZ, R21 ;  /* 0x000000ffff091224 */ /* 0x000fca00078e0015 */
[----:B------:R0:W4:Y:S01]  /*3d760*/  @P1 LDG.E.U8 R84, desc[UR20][R8.64] ;  /* 0x0000001408541981 */ /* 0x000122000c1e1100 */
[----:B------:R-:W-:-:S03]  /*3d770*/  ISETP.GT.AND P2, PT, R7, 0x4e, PT ;  /* 0x0000004e0700780c */ /* 0x000fc60003f44270 */
[----:B--2---:R-:W-:Y:S04]  /*3d780*/  STL [R1+0x1838], R85 ;  /* 0x0018385501007387 */ /* 0x004fe80000100800 */
[----:B------:R-:W2:Y:S01]  /*3d790*/  LDL R21, [R1+0xf44] ;  /* 0x000f440001157983 */ /* 0x000ea20000100800 */
[----:B0-----:R-:W-:Y:S02]  /*3d7a0*/  @P1 IMAD.MOV.U32 R8, RZ, RZ, R18 ;  /* 0x000000ffff081224 */ /* 0x001fe400078e0012 */
[----:B------:R-:W-:Y:S01]  /*3d7b0*/  @P1 IMAD.MOV.U32 R9, RZ, RZ, R19 ;  /* 0x000000ffff091224 */ /* 0x000fe200078e0013 */
[----:B------:R-:W2:Y:S04]  /*3d7c0*/  LDL R11, [R1+0xf48] ;  /* 0x000f4800010b7983 */ /* 0x000ea80000100800 */
[----:B------:R0:W2:Y:S01]  /*3d7d0*/  @P1 LDG.E.U8 R83, desc[UR20][R8.64] ;  /* 0x0000001408531981 */ /* 0x0000a2000c1e1100 */
[----:B------:R-:W-:-:S02]  /*3d7e0*/  ISETP.GT.AND P3, PT, R7, 0x4f, PT ;  /* 0x0000004f0700780c */ /* 0x000fc40003f64270 */
[----:B------:R-:W-:Y:S02]  /*3d7f0*/  PRMT R31, RZ, 0x7610, R31 ;  /* 0x00007610ff1f7816 */ /* 0x000fe4000000001f */
[----:B------:R-:W-:Y:S01]  /*3d800*/  PRMT R30, RZ, 0x7610, R30 ;  /* 0x00007610ff1e7816 */ /* 0x000fe2000000001e */
[----:B0-----:R-:W-:Y:S02]  /*3d810*/  @P2 IMAD.MOV.U32 R8, RZ, RZ, R12 ;  /* 0x000000ffff082224 */ /* 0x001fe400078e000c */
[----:B------:R-:W-:-:S05]  /*3d820*/  @P2 IMAD.MOV.U32 R9, RZ, RZ, R13 ;  /* 0x000000ffff092224 */ /* 0x000fca00078e000d */
[----:B------:R3:W2:Y:S01]  /*3d830*/  @P2 LDG.E.U8 R31, desc[UR20][R8.64] ;  /* 0x00000014081f2981 */ /* 0x0006a2000c1e1100 */
[----:B------:R-:W-:Y:S01]  /*3d840*/  PRMT R10, RZ, 0x7610, R10 ;  /* 0x00007610ff0a7816 */ /* 0x000fe2000000000a */
[----:B---3--:R-:W-:Y:S02]  /*3d850*/  @P2 IMAD.MOV.U32 R9, RZ, RZ, R14 ;  /* 0x000000ffff092224 */ /* 0x008fe400078e000e */
[----:B------:R-:W-:-:S05]  /*3d860*/  @P2 IMAD.MOV.U32 R8, RZ, RZ, R4 ;  /* 0x000000ffff082224 */ /* 0x000fca00078e0004 */
[----:B------:R0:W3:Y:S02]  /*3d870*/  @P2 LDG.E.U8 R30, desc[UR20][R8.64] ;  /* 0x00000014081e2981 */ /* 0x0000e4000c1e1100 */
[----:B0-----:R-:W-:Y:S02]  /*3d880*/  @P3 IMAD.MOV.U32 R9, RZ, RZ, R17 ;  /* 0x000000ffff093224 */ /* 0x001fe400078e0011 */
[----:B------:R-:W-:-:S05]  /*3d890*/  @P3 IMAD.MOV.U32 R8, RZ, RZ, R16 ;  /* 0x000000ffff083224 */ /* 0x000fca00078e0010 */
[----:B------:R2:W3:Y:S01]  /*3d8a0*/  @P3 LDG.E.U8 R10, desc[UR20][R8.64] ;  /* 0x00000014080a3981 */ /* 0x0004e2000c1e1100 */
[----:B------:R-:W-:-:S03]  /*3d8b0*/  PRMT R20, RZ, 0x7610, R20 ;  /* 0x00007610ff147816 */ /* 0x000fc60000000014 */
[----:B----4-:R-:W-:Y:S01]  /*3d8c0*/  STL [R1+0x17f4], R84 ;  /* 0x0017f45401007387 */ /* 0x010fe20000100800 */
[----:B--2---:R-:W-:Y:S02]  /*3d8d0*/  @P3 IMAD.MOV.U32 R9, RZ, RZ, R21 ;  /* 0x000000ffff093224 */ /* 0x004fe400078e0015 */
[----:B------:R-:W-:Y:S01]  /*3d8e0*/  @P3 IMAD.MOV.U32 R8, RZ, RZ, R11 ;  /* 0x000000ffff083224 */ /* 0x000fe200078e000b */
[----:B------:R-:W-:Y:S04]  /*3d8f0*/  STL [R1+0x17f8], R83 ;  /* 0x0017f85301007387 */ /* 0x000fe80000100800 */
[----:B------:R-:W2:Y:S04]  /*3d900*/  LDL R13, [R1+0x1268] ;  /* 0x00126800010d7983 */ /* 0x000ea80000100800 */
[----:B------:R-:W4:Y:S04]  /*3d910*/  LDL R12, [R1+0x1278] ;  /* 0x00127800010c7983 */ /* 0x000f280000100800 */
[----:B------:R2:W4:Y:S04]  /*3d920*/  @P3 LDG.E.U8 R20, desc[UR20][R8.64] ;  /* 0x0000001408143981 */ /* 0x000528000c1e1100 */
[----:B------:R-:W4:Y:S04]  /*3d930*/  LDL R19, [R1+0x126c] ;  /* 0x00126c0001137983 */ /* 0x000f280000100800 */
[----:B------:R-:W4:Y:S04]  /*3d940*/  LDL R18, [R1+0x1270] ;  /* 0x0012700001127983 */ /* 0x000f280000100800 */
[----:B------:R-:W4:Y:S04]  /*3d950*/  LDL R14, [R1+0xf4c] ;  /* 0x000f4c00010e7983 */ /* 0x000f280000100800 */
[----:B------:R-:W4:Y:S04]  /*3d960*/  LDL R4, [R1+0xf50] ;  /* 0x000f500001047983 */ /* 0x000f280000100800 */
[----:B------:R-:W4:Y:S04]  /*3d970*/  LDL R16, [R1+0xf58] ;  /* 0x000f580001107983 */ /* 0x000f280000100800 */
[----:B------:R-:W4:Y:S04]  /*3d980*/  LDL R17, [R1+0xf54] ;  /* 0x000f540001117983 */ /* 0x000f280000100800 */
[----:B---3--:R0:W-:Y:S04]  /*3d990*/  STL [R1+0x25c], R10 ;  /* 0x00025c0a01007387 */ /* 0x0081e80000100800 */
[----:B------:R-:W3:Y:S04]  /*3d9a0*/  LDL R11, [R1+0xf5c] ;  /* 0x000f5c00010b7983 */ /* 0x000ee80000100800 */
[----:B0-----:R-:W3:Y:S01]  /*3d9b0*/  LDL R10, [R1+0xf60] ;  /* 0x000f6000010a7983 */ /* 0x001ee20000100800 */
[----:B------:R-:W-:-:S03]  /*3d9c0*/  ISETP.GT.AND P1, PT, R7, 0x50, PT ;  /* 0x000000500700780c */ /* 0x000fc60003f24270 */
[----:B------:R0:W-:Y:S01]  /*3d9d0*/  STL [R1+0x264], R31 ;  /* 0x0002641f01007387 */ /* 0x0001e20000100800 */
[----:B------:R-:W-:Y:S02]  /*3d9e0*/  ISETP.GT.AND P2, PT, R7, 0x51, PT ;  /* 0x000000510700780c */ /* 0x000fe40003f44270 */
[----:B------:R-:W-:Y:S01]  /*3d9f0*/  PRMT R82, RZ, 0x7610, R82 ;  /* 0x00007610ff527816 */ /* 0x000fe20000000052 */
[----:B0-----:R-:W3:Y:S04]  /*3da00*/  LDL R31, [R1+0xf64] ;  /* 0x000f6400011f7983 */ /* 0x001ee80000100800 */
[----:B------:R0:W-:Y:S01]  /*3da10*/  STL [R1+0x260], R30 ;  /* 0x0002601e01007387 */ /* 0x0001e20000100800 */
[----:B------:R-:W-:-:S03]  /*3da20*/  PRMT R81, RZ, 0x7610, R81 ;  /* 0x00007610ff517816 */ /* 0x000fc60000000051 */
[----:B------:R-:W3:Y:S04]  /*3da30*/  LDL R21, [R1+0xf74] ;  /* 0x000f740001157983 */ /* 0x000ee80000100800 */
[----:B0-----:R-:W3:Y:S01]  /*3da40*/  LDL R30, [R1+0xf68] ;  /* 0x000f6800011e7983 */ /* 0x001ee20000100800 */
[----:B--2---:R-:W-:Y:S02]  /*3da50*/  @P1 IMAD.MOV.U32 R9, RZ, RZ, R13 ;  /* 0x000000ffff091224 */ /* 0x004fe400078e000d */
[----:B----4-:R-:W-:Y:S01]  /*3da60*/  @P1 IMAD.MOV.U32 R8, RZ, RZ, R12 ;  /* 0x000000ffff081224 */ /* 0x010fe200078e000c */
[----:B------:R-:W2:Y:S04]  /*3da70*/  LDL R13, [R1+0xf6c] ;  /* 0x000f6c00010d7983 */ /* 0x000ea80000100800 */
[----:B------:R-:W4:Y:S04]  /*3da80*/  LDL R12, [R1+0xf70] ;  /* 0x000f7000010c7983 */ /* 0x000f280000100800 */
[----:B------:R0:W2:Y:S04]  /*3da90*/  @P1 LDG.E.U8 R82, desc[UR20][R8.64] ;  /* 0x0000001408521981 */ /* 0x0000a8000c1e1100 */
[----:B------:R1:W-:Y:S01]  /*3daa0*/  STL [R1+0x258], R20 ;  /* 0x0002581401007387 */ /* 0x0003e20000100800 */
[----:B------:R-:W-:Y:S01]  /*3dab0*/  PRMT R80, RZ, 0x7610, R80 ;  /* 0x00007610ff507816 */ /* 0x000fe20000000050 */
[----:B0-----:R-:W-:-:S02]  /*3dac0*/  @P1 IMAD.MOV.U32 R8, RZ, RZ, R18 ;  /* 0x000000ffff081224 */ /* 0x001fc400078e0012 */
[----:B------:R-:W-:Y:S01]  /*3dad0*/  @P1 IMAD.MOV.U32 R9, RZ, RZ, R19 ;  /* 0x000000ffff091224 */ /* 0x000fe200078e0013 */
[----:B------:R-:W-:Y:S01]  /*3dae0*/  ISETP.GT.AND P3, PT, R7, 0x52, PT ;  /* 0x000000520700780c */ /* 0x000fe20003f64270 */
[----:B-1----:R-:W2:Y:S04]  /*3daf0*/  LDL R20, [R1+0xf78] ;  /* 0x000f780001147983 */ /* 0x002ea80000100800 */
[----:B------:R0:W2:Y:S04]  /*3db00*/  @P1 LDG.E.U8 R81, desc[UR20][R8.64] ;  /* 0x0000001408511981 */ /* 0x0000a8000c1e1100 */
[----:B------:R-:W2:Y:S01]  /*3db10*/  LDL R19, [R1+0xf84] ;  /* 0x000f840001137983 */ /* 0x000ea20000100800 */
[----:B------:R-:W-:-:S03]  /*3db20*/  PRMT R79, RZ, 0x7610, R79 ;  /* 0x00007610ff4f7816 */ /* 0x000fc6000000004f */
[----:B------:R-:W2:Y:S01]  /*3db30*/  LDL R18, [R1+0xf8c] ;  /* 0x000f8c0001127983 */ /* 0x000ea20000100800 */
[----:B0-----:R-:W-:Y:S02]  /*3db40*/  @P2 IMAD.MOV.U32 R8, RZ, RZ, R4 ;  /* 0x000000ffff082224 */ /* 0x001fe400078e0004 */
[----:B------:R-:W-:Y:S01]  /*3db50*/  @P2 IMAD.MOV.U32 R9, RZ, RZ, R14 ;  /* 0x000000ffff092224 */ /* 0x000fe200078e000e */
[----:B------:R-:W2:Y:S04]  /*3db60*/  LDL R4, [R1+0xf80] ;  /* 0x000f800001047983 */ /* 0x000ea80000100800 */
[----:B------:R-:W2:Y:S04]  /*3db70*/  LDL R14, [R1+0xf7c] ;  /* 0x000f7c00010e7983 */ /* 0x000ea80000100800 */
[----:B------:R0:W2:Y:S02]  /*3db80*/  @P2 LDG.E.U8 R80, desc[UR20][R8.64] ;  /* 0x0000001408502981 */ /* 0x0000a4000c1e1100 */
[----:B0-----:R-:W-:-:S02]  /*3db90*/  @P2 IMAD.MOV.U32 R8, RZ, RZ, R16 ;  /* 0x000000ffff082224 */ /* 0x001fc400078e0010 */
[----:B------:R-:W2:Y:S01]  /*3dba0*/  LDL R16, [R1+0xf88] ;  /* 0x000f880001107983 */ /* 0x000ea20000100800 */
[----:B------:R-:W-:-:S03]  /*3dbb0*/  @P2 IMAD.MOV.U32 R9, RZ, RZ, R17 ;  /* 0x000000ffff092224 */ /* 0x000fc600078e0011 */
[----:B------:R-:W2:Y:S04]  /*3dbc0*/  LDL R17, [R1+0xf90] ;  /* 0x000f900001117983 */ /* 0x000ea80000100800 */
[----:B------:R3:W2:Y:S02]  /*3dbd0*/  @P2 LDG.E.U8 R79, desc[UR20][R8.64] ;  /* 0x00000014084f2981 */ /* 0x0006a4000c1e1100 */
[----:B---3--:R-:W-:Y:S02]  /*3dbe0*/  @P3 IMAD.MOV.U32 R9, RZ, RZ, R11 ;  /* 0x000000ffff093224 */ /* 0x008fe400078e000b */
[----:B------:R-:W3:Y:S01]  /*3dbf0*/  LDL R11, [R1+0xf94] ;  /* 0x000f9400010b7983 */ /* 0x000ee20000100800 */
[----:B------:R-:W-:-:S03]  /*3dc00*/  @P3 IMAD.MOV.U32 R8, RZ, RZ, R10 ;  /* 0x000000ffff083224 */ /* 0x000fc600078e000a */
[----:B------:R-:W3:Y:S01]  /*3dc10*/  LDL R10, [R1+0xf98] ;  /* 0x000f9800010a7983 */ /* 0x000ee20000100800 */
[----:B------:R-:W-:Y:S02]  /*3dc20*/  ISETP.GT.AND P1, PT, R7, 0x53, PT ;  /* 0x000000530700780c */ /* 0x000fe40003f24270 */
[----:B------:R-:W-:Y:S02]  /*3dc30*/  PRMT R78, RZ, 0x7610, R78 ;  /* 0x00007610ff4e7816 */ /* 0x000fe4000000004e */
[----:B------:R-:W-:-:S04]  /*3dc40*/  PRMT R77, RZ, 0x7610, R77 ;  /* 0x00007610ff4d7816 */ /* 0x000fc8000000004d */
[----:B------:R0:W3:Y:S01]  /*3dc50*/  @P3 LDG.E.U8 R78, desc[UR20][R8.64] ;  /* 0x00000014084e3981 */ /* 0x0000e2000c1e1100 */
[----:B------:R-:W-:Y:S02]  /*3dc60*/  PRMT R76, RZ, 0x7610, R76 ;  /* 0x00007610ff4c7816 */ /* 0x000fe4000000004c */
[----:B------:R-:W-:Y:S01]  /*3dc70*/  ISETP.GT.AND P2, PT, R7, 0x54, PT ;  /* 0x000000540700780c */ /* 0x000fe20003f44270 */
[----:B0-----:R-:W-:Y:S02]  /*3dc80*/  @P3 IMAD.MOV.U32 R9, RZ, RZ, R31 ;  /* 0x000000ffff093224 */ /* 0x001fe400078e001f */
[----:B------:R-:W-:-:S05]  /*3dc90*/  @P3 IMAD.MOV.U32 R8, RZ, RZ, R30 ;  /* 0x000000ffff083224 */ /* 0x000fca00078e001e */
[----:B------:R4:W3:Y:S01]  /*3dca0*/  @P3 LDG.E.U8 R77, desc[UR20][R8.64] ;  /* 0x00000014084d3981 */ /* 0x0008e2000c1e1100 */
[----:B------:R-:W-:Y:S01]  /*3dcb0*/  PRMT R75, RZ, 0x7610, R75 ;  /* 0x00007610ff4b7816 */ /* 0x000fe2000000004b */
[----:B----4-:R-:W-:Y:S02]  /*3dcc0*/  @P1 IMAD.MOV.U32 R8, RZ, RZ, R12 ;  /* 0x000000ffff081224 */ /* 0x010fe400078e000c */
[----:B--2---:R-:W-:Y:S01]  /*3dcd0*/  @P1 IMAD.MOV.U32 R9, RZ, RZ, R13 ;  /* 0x000000ffff091224 */ /* 0x004fe200078e000d */
[----:B------:R-:W-:Y:S01]  /*3dce0*/  PRMT R74, RZ, 0x7610, R74 ;  /* 0x00007610ff4a7816 */ /* 0x000fe2000000004a */
[----:B------:R-:W2:Y:S04]  /*3dcf0*/  LDL R13, [R1+0xf9c] ;  /* 0x000f9c00010d7983 */ /* 0x000ea80000100800 */
[----:B------:R0:W4:Y:S01]  /*3dd00*/  @P1 LDG.E.U8 R76, desc[UR20][R8.64] ;  /* 0x00000014084c1981 */ /* 0x000122000c1e1100 */
[----:B------:R-:W-:-:S02]  /*3dd10*/  PRMT R73, RZ, 0x7610, R73 ;  /* 0x00007610ff497816 */ /* 0x000fc40000000049 */
[----:B------:R-:W-:Y:S01]  /*3dd20*/  PRMT R72, RZ, 0x7610, R72 ;  /* 0x00007610ff487816 */ /* 0x000fe20000000048 */
[----:B------:R-:W4:Y:S01]  /*3dd30*/  LDL R12, [R1+0xfa0] ;  /* 0x000fa000010c7983 */ /* 0x000f220000100800 */
[----:B0-----:R-:W-:Y:S02]  /*3dd40*/  @P1 IMAD.MOV.U32 R8, RZ, RZ, R20 ;  /* 0x000000ffff081224 */ /* 0x001fe400078e0014 */
[----:B------:R-:W-:Y:S01]  /*3dd50*/  @P1 IMAD.MOV.U32 R9, RZ, RZ, R21 ;  /* 0x000000ffff091224 */ /* 0x000fe200078e0015 */
[----:B------:R-:W-:Y:S01]  /*3dd60*/  PRMT R71, RZ, 0x7610, R71 ;  /* 0x00007610ff477816 */ /* 0x000fe20000000047 */
[----:B------:R-:W4:Y:S04]  /*3dd70*/  LDL R21, [R1+0xfa4] ;  /* 0x000fa40001157983 */ /* 0x000f280000100800 */
[----:B------:R0:W4:Y:S01]  /*3dd80*/  @P1 LDG.E.U8 R75, desc[UR20][R8.64] ;  /* 0x00000014084b1981 */ /* 0x000122000c1e1100 */
[----:B------:R-:W-:-:S03]  /*3dd90*/  ISETP.GT.AND P1, PT, R7, 0x55, PT ;  /* 0x000000550700780c */ /* 0x000fc60003f24270 */
[----:B------:R-:W4:Y:S01]  /*3dda0*/  LDL R20, [R1+0xfa8] ;  /* 0x000fa80001147983 */ /* 0x000f220000100800 */
[----:B0-----:R-:W-:Y:S02]  /*3ddb0*/  @P2 IMAD.MOV.U32 R8, RZ, RZ, R4 ;  /* 0x000000ffff082224 */ /* 0x001fe400078e0004 */
[----:B------:R-:W-:Y:S01]  /*3ddc0*/  @P2 IMAD.MOV.U32 R9, RZ, RZ, R14 ;  /* 0x000000ffff092224 */ /* 0x000fe200078e000e */
[----:B------:R-:W4:Y:S04]  /*3ddd0*/  LDL R4, [R1+0xfb0] ;  /* 0x000fb00001047983 */ /* 0x000f280000100800 */
[----:B------:R0:W4:Y:S04]  /*3dde0*/  @P2 LDG.E.U8 R74, desc[UR20][R8.64] ;  /* 0x00000014084a2981 */ /* 0x000128000c1e1100 */
[----:B------:R-:W4:Y:S01]  /*3ddf0*/  LDL R14, [R1+0xfac] ;  /* 0x000fac00010e7983 */ /* 0x000f220000100800 */
[----:B0-----:R-:W-:-:S02]  /*3de00*/  @P2 IMAD.MOV.U32 R8, RZ, RZ, R16 ;  /* 0x000000ffff082224 */ /* 0x001fc400078e0010 */
[----:B------:R-:W-:Y:S01]  /*3de10*/  @P2 IMAD.MOV.U32 R9, RZ, RZ, R19 ;  /* 0x000000ffff092224 */ /* 0x000fe200078e0013 */
[----:B------:R-:W4:Y:S04]  /*3de20*/  LDL R16, [R1+0xfb8] ;  /* 0x000fb80001107983 */ /* 0x000f280000100800 */
[----:B------:R0:W4:Y:S02]  /*3de30*/  @P2 LDG.E.U8 R73, desc[UR20][R8.64] ;  /* 0x0000001408492981 */ /* 0x000124000c1e1100 */
[----:B0-----:R-:W-:Y:S02]  /*3de40*/  @P1 IMAD.MOV.U32 R8, RZ, RZ, R17 ;  /* 0x000000ffff081224 */ /* 0x001fe400078e0011 */
[----:B------:R-:W-:Y:S01]  /*3de50*/  @P1 IMAD.MOV.U32 R9, RZ, RZ, R18 ;  /* 0x000000ffff091224 */ /* 0x000fe200078e0012 */
[----:B------:R-:W4:Y:S04]  /*3de60*/  LDL R17, [R1+0xfb4] ;  /* 0x000fb40001117983 */ /* 0x000f280000100800 */
[----:B------:R3:W4:Y:S02]  /*3de70*/  @P1 LDG.E.U8 R72, desc[UR20][R8.64] ;  /* 0x0000001408481981 */ /* 0x000724000c1e1100 */
[----:B---3--:R-:W-:-:S02]  /*3de80*/  @P1 IMAD.MOV.U32 R9, RZ, RZ, R11 ;  /* 0x000000ffff091224 */ /* 0x008fc400078e000b */
[----:B------:R-:W-:-:S05]  /*3de90*/  @P1 IMAD.MOV.U32 R8, RZ, RZ, R10 ;  /* 0x000000ffff081224 */ /* 0x000fca00078e000a */
[----:B------:R2:W3:Y:S01]  /*3dea0*/  @P1 LDG.E.U8 R71, desc[UR20][R8.64] ;  /* 0x0000001408471981 */ /* 0x0004e2000c1e1100 */
[C---:B------:R-:W-:Y:S02]  /*3deb0*/  ISETP.GT.AND P2, PT, R7.reuse, 0x56, PT ;  /* 0x000000560700780c */ /* 0x040fe40003f44270 */
[----:B------:R-:W-:Y:S02]  /*3dec0*/  PRMT R28, RZ, 0x7610, R28 ;  /* 0x00007610ff1c7816 */ /* 0x000fe4000000001c */
[----:B------:R-:W-:Y:S02]  /*3ded0*/  PRMT R27, RZ, 0x7610, R27 ;  /* 0x00007610ff1b7816 */ /* 0x000fe4000000001b */
[----:B------:R-:W-:Y:S02]  /*3dee0*/  ISETP.GT.AND P1, PT, R7, 0x57, PT ;  /* 0x000000570700780c */ /* 0x000fe40003f24270 */
[----:B------:R-:W-:-:S05]  /*3def0*/  PRMT R26, RZ, 0x7610, R26 ;  /* 0x00007610ff1a7816 */ /* 0x000fca000000001a */
[----:B--2---:R-:W-:Y:S02]  /*3df00*/  @P2 IMAD.MOV.U32 R9, RZ, RZ, R13 ;  /* 0x000000ffff092224 */ /* 0x004fe400078e000d */
[----:B----4-:R-:W-:-:S05]  /*3df10*/  @P2 IMAD.MOV.U32 R8, RZ, RZ, R12 ;  /* 0x000000ffff082224 */ /* 0x010fca00078e000c */
[----:B------:R0:W2:Y:S02]  /*3df20*/  @P2 LDG.E.U8 R28, desc[UR20][R8.64] ;  /* 0x00000014081c2981 */ /* 0x0000a4000c1e1100 */
[----:B0-----:R-:W-:Y:S02]  /*3df30*/  @P2 IMAD.MOV.U32 R9, RZ, RZ, R21 ;  /* 0x000000ffff092224 */ /* 0x001fe400078e0015 */
[----:B------:R-:W-:-:S05]  /*3df40*/  @P2 IMAD.MOV.U32 R8, RZ, RZ, R20 ;  /* 0x000000ffff082224 */ /* 0x000fca00078e0014 */
[----:B------:R0:W4:Y:S04]  /*3df50*/  @P2 LDG.E.U8 R27, desc[UR20][R8.64] ;  /* 0x00000014081b2981 */ /* 0x000128000c1e1100 */
[----:B------:R-:W-:Y:S04]  /*3df60*/  STL [R1+0x17fc], R72 ;  /* 0x0017fc4801007387 */ /* 0x000fe80000100800 */
[----:B------:R-:W2:Y:S04]  /*3df70*/  LDL R11, [R1+0x1258] ;  /* 0x00125800010b7983 */ /* 0x000ea80000100800 */
[----:B------:R-:W4:Y:S04]  /*3df80*/  LDL R10, [R1+0x125c] ;  /* 0x00125c00010a7983 */ /* 0x000f280000100800 */
[----:B------:R-:W4:Y:S01]  /*3df90*/  LDL R18, [R1+0x1260] ;  /* 0x0012600001127983 */ /* 0x000f220000100800 */
[----:B0-----:R-:W-:-:S02]  /*3dfa0*/  @P1 IMAD.MOV.U32 R8, RZ, RZ, R4 ;  /* 0x000000ffff081224 */ /* 0x001fc400078e0004 */
[----:B------:R-:W-:-:S05]  /*3dfb0*/  @P1 IMAD.MOV.U32 R9, RZ, RZ, R14 ;  /* 0x000000ffff091224 */ /* 0x000fca00078e000e */
[----:B------:R0:W4:Y:S01]  /*3dfc0*/  @P1 LDG.E.U8 R26, desc[UR20][R8.64] ;  /* 0x00000014081a1981 */ /* 0x000122000c1e1100 */
[----:B------:R-:W-:Y:S01]  /*3dfd0*/  PRMT R25, RZ, 0x7610, R25 ;  /* 0x00007610ff197816 */ /* 0x000fe20000000019 */
[----:B0-----:R-:W-:Y:S02]  /*3dfe0*/  @P1 IMAD.MOV.U32 R8, RZ, RZ, R16 ;  /* 0x000000ffff081224 */ /* 0x001fe400078e0010 */
[----:B------:R-:W-:-:S05]  /*3dff0*/  @P1 IMAD.MOV.U32 R9, RZ, RZ, R17 ;  /* 0x000000ffff091224 */ /* 0x000fca00078e0011 */
[----:B------:R2:W4:Y:S04]  /*3e000*/  @P1 LDG.E.U8 R25, desc[UR20][R8.64] ;  /* 0x0000001408191981 */ /* 0x000528000c1e1100 */
[----:B---3--:R-:W-:Y:S04]  /*3e010*/  STL [R1+0x1808], R71 ;  /* 0x0018084701007387 */ /* 0x008fe80000100800 */
[----:B------:R-:W3:Y:S04]  /*3e020*/  LDL R19, [R1+0x1244] ;  /* 0x0012440001137983 */ /* 0x000ee80000100800 */
[----:B------:R-:W3:Y:S04]  /*3e030*/  LDL R13, [R1+0xfbc] ;  /* 0x000fbc00010d7983 */ /* 0x000ee80000100800 */
[----:B------:R-:W3:Y:S04]  /*3e040*/  LDL R12, [R1+0xfc0] ;  /* 0x000fc000010c7983 */ /* 0x000ee80000100800 */
[----:B------:R-:W3:Y:S04]  /*3e050*/  LDL R21, [R1+0xfc4] ;  /* 0x000fc40001157983 */ /* 0x000ee80000100800 */
[----:B------:R-:W3:Y:S04]  /*3e060*/  LDL R20, [R1+0xfc8] ;  /* 0x000fc80001147983 */ /* 0x000ee80000100800 */
[----:B------:R-:W3:Y:S04]  /*3e070*/  LDL R14, [R1+0xfcc] ;  /* 0x000fcc00010e7983 */ /* 0x000ee80000100800 */
[----:B------:R-:W3:Y:S04]  /*3e080*/  LDL R4, [R1+0xfd0] ;  /* 0x000fd00001047983 */ /* 0x000ee80000100800 */
[----:B------:R-:W3:Y:S04]  /*3e090*/  LDL R17, [R1+0xfd4] ;  /* 0x000fd40001117983 */ /* 0x000ee80000100800 */
[----:B------:R-:W3:Y:S01]  /*3e0a0*/  LDL R16, [R1+0xfd8] ;  /* 0x000fd80001107983 */ /* 0x000ee20000100800 */
[----:B------:R-:W-:-:S02]  /*3e0b0*/  ISETP.GT.AND P2, PT, R7, 0x58, PT ;  /* 0x000000580700780c */ /* 0x000fc40003f44270 */
[----:B------:R-:W-:Y:S02]  /*3e0c0*/  PRMT R70, RZ, 0x7610, R70 ;  /* 0x00007610ff467816 */ /* 0x000fe40000000046 */
[----:B------:R-:W-:Y:S02]  /*3e0d0*/  ISETP.GT.AND P1, PT, R7, 0x59, PT ;  /* 0x000000590700780c */ /* 0x000fe40003f24270 */
[----:B------:R-:W-:Y:S02]  /*3e0e0*/  PRMT R69, RZ, 0x7610, R69 ;  /* 0x00007610ff457816 */ /* 0x000fe40000000045 */
[----:B------:R-:W-:Y:S02]  /*3e0f0*/  PRMT R68, RZ, 0x7610, R68 ;  /* 0x00007610ff447816 */ /* 0x000fe40000000044 */
[----:B------:R-:W-:Y:S02]  /*3e100*/  PRMT R67, RZ, 0x7610, R67 ;  /* 0x00007610ff437816 */ /* 0x000fe40000000043 */
[----:B------:R-:W-:Y:S01]  /*3e110*/  PRMT R66, RZ, 0x7610, R66 ;  /* 0x00007610ff427816 */ /* 0x000fe20000000042 */
[----:B--2---:R-:W-:-:S02]  /*3e120*/  @P2 IMAD.MOV.U32 R9, RZ, RZ, R11 ;  /* 0x000000ffff092224 */ /* 0x004fc400078e000b */
[----:B------:R-:W2:Y:S01]  /*3e130*/  LDL R11, [R1+0xfdc] ;  /* 0x000fdc00010b7983 */ /* 0x000ea20000100800 */
[----:B----4-:R-:W-:-:S03]  /*3e140*/  @P2 IMAD.MOV.U32 R8, RZ, RZ, R10 ;  /* 0x000000ffff082224 */ /* 0x010fc600078e000a */
[----:B------:R-:W4:Y:S04]  /*3e150*/  LDL R10, [R1+0xfe0] ;  /* 0x000fe000010a7983 */ /* 0x000f280000100800 */
[----:B------:R0:W2:Y:S02]  /*3e160*/  @P2 LDG.E.U8 R70, desc[UR20][R8.64] ;  /* 0x0000001408462981 */ /* 0x0000a4000c1e1100 */
[----:B0-----:R-:W-:Y:S02]  /*3e170*/  @P2 IMAD.MOV.U32 R8, RZ, RZ, R18 ;  /* 0x000000ffff082224 */ /* 0x001fe400078e0012 */
[----:B------:R-:W2:Y:S01]  /*3e180*/  LDL R18, [R1+0xfe8] ;  /* 0x000fe80001127983 */ /* 0x000ea20000100800 */
[----:B---3--:R-:W-:-:S03]  /*3e190*/  @P2 IMAD.MOV.U32 R9, RZ, RZ, R19 ;  /* 0x000000ffff092224 */ /* 0x008fc600078e0013 */
[----:B------:R-:W3:Y:S04]  /*3e1a0*/  LDL R19, [R1+0xfe4] ;  /* 0x000fe40001137983 */ /* 0x000ee80000100800 */
[----:B------:R0:W3:Y:S02]  /*3e1b0*/  @P2 LDG.E.U8 R69, desc[UR20][R8.64] ;  /* 0x0000001408452981 */ /* 0x0000e4000c1e1100 */
[----:B0-----:R-:W-:Y:S02]  /*3e1c0*/  @P1 IMAD.MOV.U32 R8, RZ, RZ, R12 ;  /* 0x000000ffff081224 */ /* 0x001fe400078e000c */
[----:B------:R-:W-:Y:S02]  /*3e1d0*/  @P1 IMAD.MOV.U32 R9, RZ, RZ, R13 ;  /* 0x000000ffff091224 */ /* 0x000fe400078e000d */
[----:B------:R-:W3:Y:S04]  /*3e1e0*/  LDL R13, [R1+0xfec] ;  /* 0x000fec00010d7983 */ /* 0x000ee80000100800 */
[----:B------:R-:W-:Y:S04]  /*3e1f0*/  STL [R1+0x254], R28 ;  /* 0x0002541c01007387 */ /* 0x000fe80000100800 */
[----:B------:R-:W3:Y:S04]  /*3e200*/  LDL R12, [R1+0xff0] ;  /* 0x000ff000010c7983 */ /* 0x000ee80000100800 */
[----:B------:R0:W3:Y:S01]  /*3e210*/  @P1 LDG.E.U8 R68, desc[UR20][R8.64] ;  /* 0x0000001408441981 */ /* 0x0000e2000c1e1100 */
[----:B------:R-:W-:Y:S01]  /*3e220*/  ISETP.GT.AND P2, PT, R7, 0x5a, PT ;  /* 0x0000005a0700780c */ /* 0x000fe20003f44270 */
[----:B0-----:R-:W-:-:S02]  /*3e230*/  @P1 IMAD.MOV.U32 R9, RZ, RZ, R21 ;  /* 0x000000ffff091224 */ /* 0x001fc400078e0015 */
[----:B------:R-:W3:Y:S01]  /*3e240*/  LDL R21, [R1+0xff4] ;  /* 0x000ff40001157983 */ /* 0x000ee20000100800 */
[----:B------:R-:W-:-:S03]  /*3e250*/  @P1 IMAD.MOV.U32 R8, RZ, RZ, R20 ;  /* 0x000000ffff081224 */ /* 0x000fc600078e0014 */
[----:B------:R-:W-:Y:S04]  /*3e260*/  STL [R1+0x250], R27 ;  /* 0x0002501b01007387 */ /* 0x000fe80000100800 */
[----:B------:R-:W3:Y:S04]  /*3e270*/  LDL R20, [R1+0xff8] ;  /* 0x000ff80001147983 */ /* 0x000ee80000100800 */
[----:B------:R0:W3:Y:S02]  /*3e280*/  @P1 LDG.E.U8 R67, desc[UR20][R8.64] ;  /* 0x0000001408431981 */ /* 0x0000e4000c1e1100 */
        /* <DEDUP_REMOVED lines=10> */
[----:B------:R-:W3:Y:S01]  /*3e330*/  LDL R16, [R1+0x1008] ;  /* 0x0010080001107983 */ /* 0x000ee20000100800 */
[----:B------:R-:W-:Y:S02]  /*3e340*/  ISETP.GT.AND P1, PT, R7, 0x5b, PT ;  /* 0x0000005b0700780c */ /* 0x000fe40003f24270 */
[----:B------:R-:W-:Y:S02]  /*3e350*/  PRMT R65, RZ, 0x7610, R65 ;  /* 0x00007610ff417816 */ /* 0x000fe40000000041 */
[----:B------:R-:W-:-:S04]  /*3e360*/  PRMT R62, RZ, 0x7610, R62 ;  /* 0x00007610ff3e7816 */ /* 0x000fc8000000003e */
[----:B------:R4:W3:Y:S01]  /*3e370*/  @P2 LDG.E.U8 R65, desc[UR20][R8.64] ;  /* 0x0000001408412981 */ /* 0x0008e2000c1e1100 */
[----:B------:R-:W-:Y:S02]  /*3e380*/  ISETP.GT.AND P2, PT, R7, 0x5c, PT ;  /* 0x0000005c0700780c */ /* 0x000fe40003f44270 */
[----:B------:R-:W-:Y:S02]  /*3e390*/  PRMT R60, RZ, 0x7610, R60 ;  /* 0x00007610ff3c7816 */ /* 0x000fe4000000003c */
[----:B----4-:R-:W-:Y:S02]  /*3e3a0*/  @P1 IMAD.MOV.U32 R8, RZ, RZ, R10 ;  /* 0x000000ffff081224 */ /* 0x010fe400078e000a */
[----:B--2---:R-:W-:Y:S01]  /*3e3b0*/  @P1 IMAD.MOV.U32 R9, RZ, RZ, R11 ;  /* 0x000000ffff091224 */ /* 0x004fe200078e000b */
[----:B------:R-:W2:Y:S04]  /*3e3c0*/  LDL R10, [R1+0x1010] ;  /* 0x00101000010a7983 */ /* 0x000ea80000100800 */
[----:B------:R-:W4:Y:S04]  /*3e3d0*/  LDL R11, [R1+0x100c] ;  /* 0x00100c00010b7983 */ /* 0x000f280000100800 */
[----:B------:R0:W4:Y:S01]  /*3e3e0*/  @P1 LDG.E.U8 R62, desc[UR20][R8.64] ;  /* 0x00000014083e1981 */ /* 0x000122000c1e1100 */
[----:B------:R-:W-:Y:S01]  /*3e3f0*/  PRMT R58, RZ, 0x7610, R58 ;  /* 0x00007610ff3a7816 */ /* 0x000fe2000000003a */
[----:B0-----:R-:W-:-:S02]  /*3e400*/  @P1 IMAD.MOV.U32 R8, RZ, RZ, R18 ;  /* 0x000000ffff081224 */ /* 0x001fc400078e0012 */
[----:B------:R-:W4:Y:S01]  /*3e410*/  LDL R18, [R1+0x1018] ;  /* 0x0010180001127983 */ /* 0x000f220000100800 */
[----:B------:R-:W-:Y:S02]  /*3e420*/  PRMT R56, RZ, 0x7610, R56 ;  /* 0x00007610ff387816 */ /* 0x000fe40000000038 */
[----:B------:R-:W-:Y:S02]  /*3e430*/  PRMT R54, RZ, 0x7610, R54 ;  /* 0x00007610ff367816 */ /* 0x000fe40000000036 */
[----:B------:R-:W-:Y:S01]  /*3e440*/  PRMT R52, RZ, 0x7610, R52 ;  /* 0x00007610ff347816 */ /* 0x000fe20000000034 */
[----:B---3--:R-:W-:Y:S02]  /*3e450*/  @P1 IMAD.MOV.U32 R9, RZ, RZ, R19 ;  /* 0x000000ffff091224 */ /* 0x008fe400078e0013 */
[----:B------:R-:W3:Y:S04]  /*3e460*/  LDL R19, [R1+0x1014] ;  /* 0x0010140001137983 */ /* 0x000ee80000100800 */
[----:B------:R0:W3:Y:S02]  /*3e470*/  @P1 LDG.E.U8 R60, desc[UR20][R8.64] ;  /* 0x00000014083c1981 */ /* 0x0000e4000c1e1100 */
[----:B0-----:R-:W-:-:S02]  /*3e480*/  @P2 IMAD.MOV.U32 R9, RZ, RZ, R13 ;  /* 0x000000ffff092224 */ /* 0x001fc400078e000d */
[----:B------:R-:W3:Y:S01]  /*3e490*/  LDL R13, [R1+0x101c] ;  /* 0x00101c00010d7983 */ /* 0x000ee20000100800 */
[----:B------:R-:W-:-:S03]  /*3e4a0*/  @P2 IMAD.MOV.U32 R8, RZ, RZ, R12 ;  /* 0x000000ffff082224 */ /* 0x000fc600078e000c */
[----:B------:R-:W3:Y:S04]  /*3e4b0*/  LDL R12, [R1+0x1020] ;  /* 0x00102000010c7983 */ /* 0x000ee80000100800 */
[----:B------:R0:W3:Y:S01]  /*3e4c0*/  @P2 LDG.E.U8 R58, desc[UR20][R8.64] ;  /* 0x00000014083a2981 */ /* 0x0000e2000c1e1100 */
[----:B------:R-:W-:Y:S01]  /*3e4d0*/  ISETP.GT.AND P1, PT, R7, 0x5d, PT ;  /* 0x0000005d0700780c */ /* 0x000fe20003f24270 */
[----:B0-----:R-:W-:Y:S02]  /*3e4e0*/  @P2 IMAD.MOV.U32 R9, RZ, RZ, R21 ;  /* 0x000000ffff092224 */ /* 0x001fe400078e0015 */
[----:B------:R-:W3:Y:S01]  /*3e4f0*/  LDL R21, [R1+0x1024] ;  /* 0x0010240001157983 */ /* 0x000ee20000100800 */
[----:B------:R-:W-:-:S03]  /*3e500*/  @P2 IMAD.MOV.U32 R8, RZ, RZ, R20 ;  /* 0x000000ffff082224 */ /* 0x000fc600078e0014 */
[----:B------:R-:W3:Y:S04]  /*3e510*/  LDL R20, [R1+0x1028] ;  /* 0x0010280001147983 */ /* 0x000ee80000100800 */
[----:B------:R0:W3:Y:S02]  /*3e520*/  @P2 LDG.E.U8 R56, desc[UR20][R8.64] ;  /* 0x0000001408382981 */ /* 0x0000e4000c1e1100 */
[----:B0-----:R-:W-:Y:S02]  /*3e530*/  @P1 IMAD.MOV.U32 R9, RZ, RZ, R14 ;  /* 0x000000ffff091224 */ /* 0x001fe400078e000e */
[----:B------:R-:W-:Y:S01]  /*3e540*/  @P1 IMAD.MOV.U32 R8, RZ, RZ, R4 ;  /* 0x000000ffff081224 */ /* 0x000fe200078e0004 */
[----:B------:R-:W-:Y:S01]  /*3e550*/  ISETP.GT.AND P2, PT, R7, 0x5e, PT ;  /* 0x0000005e0700780c */ /* 0x000fe20003f44270 */
[----:B------:R-:W3:Y:S04]  /*3e560*/  LDL R14, [R1+0x1238] ;  /* 0x00123800010e7983 */ /* 0x000ee80000100800 */
[----:B------:R0:W3:Y:S01]  /*3e570*/  @P1 LDG.E.U8 R54, desc[UR20][R8.64] ;  /* 0x0000001408361981 */ /* 0x0000e2000c1e1100 */
[----:B------:R-:W-:-:S02]  /*3e580*/  PRMT R24, RZ, 0x7610, R24 ;  /* 0x00007610ff187816 */ /* 0x000fc40000000018 */
[----:B------:R-:W-:Y:S01]  /*3e590*/  PRMT R23, RZ, 0x7610, R23 ;  /* 0x00007610ff177816 */ /* 0x000fe20000000017 */
[----:B------:R-:W3:Y:S01]  /*3e5a0*/  LDL R4, [R1+0x1248] ;  /* 0x0012480001047983 */ /* 0x000ee20000100800 */
[----:B0-----:R-:W-:Y:S02]  /*3e5b0*/  @P1 IMAD.MOV.U32 R9, RZ, RZ, R17 ;  /* 0x000000ffff091224 */ /* 0x001fe400078e0011 */
[----:B------:R-:W-:-:S05]  /*3e5c0*/  @P1 IMAD.MOV.U32 R8, RZ, RZ, R16 ;  /* 0x000000ffff081224 */ /* 0x000fca00078e0010 */
[----:B------:R2:W3:Y:S01]  /*3e5d0*/  @P1 LDG.E.U8 R52, desc[UR20][R8.64] ;  /* 0x0000001408341981 */ /* 0x0004e2000c1e1100 */
[----:B------:R-:W-:Y:S02]  /*3e5e0*/  ISETP.GT.AND P1, PT, R7, 0x5f, PT ;  /* 0x0000005f0700780c */ /* 0x000fe40003f24270 */
[----:B------:R-:W-:Y:S01]  /*3e5f0*/  PRMT R22, RZ, 0x7610, R22 ;  /* 0x00007610ff167816 */ /* 0x000fe20000000016 */
[----:B--2---:R-:W-:Y:S02]  /*3e600*/  @P2 IMAD.MOV.U32 R8, RZ, RZ, R10 ;  /* 0x000000ffff082224 */ /* 0x004fe400078e000a */
[----:B----4-:R-:W-:-:S05]  /*3e610*/  @P2 IMAD.MOV.U32 R9, RZ, RZ, R11 ;  /* 0x000000ffff092224 */ /* 0x010fca00078e000b */
[----:B------:R0:W2:Y:S02]  /*3e620*/  @P2 LDG.E.U8 R24, desc[UR20][R8.64] ;  /* 0x0000001408182981 */ /* 0x0000a4000c1e1100 */
[----:B0-----:R-:W-:Y:S01]  /*3e630*/  @P2 IMAD.MOV.U32 R8, RZ, RZ, R18 ;  /* 0x000000ffff082224 */ /* 0x001fe200078e0012 */
[----:B------:R-:W-:Y:S01]  /*3e640*/  PRMT R15, RZ, 0x7610, R15 ;  /* 0x00007610ff0f7816 */ /* 0x000fe2000000000f */
[----:B---3--:R-:W-:-:S05]  /*3e650*/  @P2 IMAD.MOV.U32 R9, RZ, RZ, R19 ;  /* 0x000000ffff092224 */ /* 0x008fca00078e0013 */
[----:B------:R0:W3:Y:S02]  /*3e660*/  @P2 LDG.E.U8 R23, desc[UR20][R8.64] ;  /* 0x0000001408172981 */ /* 0x0000e4000c1e1100 */
[----:B0-----:R-:W-:Y:S02]  /*3e670*/  @P1 IMAD.MOV.U32 R9, RZ, RZ, R13 ;  /* 0x000000ffff091224 */ /* 0x001fe400078e000d */
[----:B------:R-:W-:-:S05]  /*3e680*/  @P1 IMAD.MOV.U32 R8, RZ, RZ, R12 ;  /* 0x000000ffff081224 */ /* 0x000fca00078e000c */
[----:B------:R0:W4:Y:S02]  /*3e690*/  @P1 LDG.E.U8 R22, desc[UR20][R8.64] ;  /* 0x0000001408161981 */ /* 0x000124000c1e1100 */
[----:B0-----:R-:W-:Y:S02]  /*3e6a0*/  @P1 IMAD.MOV.U32 R9, RZ, RZ, R21 ;  /* 0x000000ffff091224 */ /* 0x001fe400078e0015 */
[----:B------:R-:W-:-:S05]  /*3e6b0*/  @P1 IMAD.MOV.U32 R8, RZ, RZ, R20 ;  /* 0x000000ffff081224 */ /* 0x000fca00078e0014 */
[----:B------:R0:W3:Y:S04]  /*3e6c0*/  @P1 LDG.E.U8 R15, desc[UR20][R8.64] ;  /* 0x00000014080f1981 */ /* 0x0000e8000c1e1100 */
[----:B------:R-:W-:Y:S04]  /*3e6d0*/  STL [R1+0x180c], R54 ;  /* 0x00180c3601007387 */ /* 0x000fe80000100800 */
[----:B------:R-:W4:Y:S04]  /*3e6e0*/  LDL R17, [R1+0x123c] ;  /* 0x00123c0001117983 */ /* 0x000f280000100800 */
[----:B------:R-:W4:Y:S04]  /*3e6f0*/  LDL R16, [R1+0x1240] ;  /* 0x0012400001107983 */ /* 0x000f280000100800 */
[----:B------:R-:W-:Y:S04]  /*3e700*/  STL [R1+0x1810], R52 ;  /* 0x0018103401007387 */ /* 0x000fe80000100800 */
[----:B------:R-:W4:Y:S04]  /*3e710*/  LDL R11, [R1+0x102c] ;  /* 0x00102c00010b7983 */ /* 0x000f280000100800 */
[----:B------:R-:W4:Y:S04]  /*3e720*/  LDL R10, [R1+0x1030] ;  /* 0x00103000010a7983 */ /* 0x000f280000100800 */
[----:B------:R-:W4:Y:S04]  /*3e730*/  LDL R19, [R1+0x1034] ;  /* 0x0010340001137983 */ /* 0x000f280000100800 */
[----:B------:R-:W4:Y:S01]  /*3e740*/  LDL R18, [R1+0x1038] ;  /* 0x0010380001127983 */ /* 0x000f220000100800 */
[----:B------:R-:W-:-:S03]  /*3e750*/  ISETP.GT.AND P2, PT, R7, 0x60, PT ;  /* 0x000000600700780c */ /* 0x000fc60003f44270 */
[----:B------:R-:W4:Y:S04]  /*3e760*/  LDL R13, [R1+0x103c] ;  /* 0x00103c00010d7983 */ /* 0x000f280000100800 */
[----:B------:R-:W4:Y:S04]  /*3e770*/  LDL R12, [R1+0x1040] ;  /* 0x00104000010c7983 */ /* 0x000f280000100800 */
[----:B--2---:R1:W-:Y:S02]  /*3e780*/  STL [R1+0x244], R24 ;  /* 0x0002441801007387 */ /* 0x0043e40000100800 */
[----:B0-----:R-:W-:-:S02]  /*3e790*/  @P2 IMAD.MOV.U32 R9, RZ, RZ, R14 ;  /* 0x000000ffff092224 */ /* 0x001fc400078e000e */
[----:B-1----:R-:W2:Y:S01]  /*3e7a0*/  LDL R24, [R1+0x1044] ;  /* 0x0010440001187983 */ /* 0x002ea20000100800 */
[----:B------:R-:W-:Y:S01]  /*3e7b0*/  @P2 IMAD.MOV.U32 R8, RZ, RZ, R4 ;  /* 0x000000ffff082224 */ /* 0x000fe200078e0004 */
[----:B------:R-:W-:Y:S02]  /*3e7c0*/  PRMT R50, RZ, 0x7610, R50 ;  /* 0x00007610ff327816 */ /* 0x000fe40000000032 */
[----:B------:R-:W-:-:S04]  /*3e7d0*/  ISETP.GT.AND P1, PT, R7, 0x61, PT ;  /* 0x000000610700780c */ /* 0x000fc80003f24270 */
[----:B------:R4:W2:Y:S01]  /*3e7e0*/  @P2 LDG.E.U8 R50, desc[UR20][R8.64] ;  /* 0x0000001408322981 */ /* 0x0008a2000c1e1100 */
[----:B------:R-:W-:-:S03]  /*3e7f0*/  PRMT R48, RZ, 0x7610, R48 ;  /* 0x00007610ff307816 */ /* 0x000fc60000000030 */
[----:B---3--:R0:W-:Y:S04]  /*3e800*/  STL [R1+0x238], R15 ;  /* 0x0002380f01007387 */ /* 0x0081e80000100800 */
[----:B------:R-:W3:Y:S04]  /*3e810*/  LDL R14, [R1+0x104c] ;  /* 0x00104c00010e7983 */ /* 0x000ee80000100800 */
[----:B------:R-:W3:Y:S04]  /*3e820*/  LDL R4, [R1+0x1050] ;  /* 0x0010500001047983 */ /* 0x000ee80000100800 */
[----:B0-----:R-:W3:Y:S04]  /*3e830*/  LDL R15, [R1+0x1048] ;  /* 0x00104800010f7983 */ /* 0x001ee80000100800 */
[----:B------:R-:W3:Y:S04]  /*3e840*/  LDL R21, [R1+0x1054] ;  /* 0x0010540001157983 */ /* 0x000ee80000100800 */
[----:B------:R-:W3:Y:S01]  /*3e850*/  LDL R20, [R1+0x1058] ;  /* 0x0010580001147983 */ /* 0x000ee20000100800 */
[----:B----4-:R-:W-:-:S03]  /*3e860*/  @P2 IMAD.MOV.U32 R9, RZ, RZ, R17 ;  /* 0x000000ffff092224 */ /* 0x010fc600078e0011 */
[----:B------:R-:W4:Y:S01]  /*3e870*/  LDL R17, [R1+0x105c] ;  /* 0x00105c0001117983 */ /* 0x000f220000100800 */
[----:B------:R-:W-:-:S03]  /*3e880*/  @P2 IMAD.MOV.U32 R8, RZ, RZ, R16 ;  /* 0x000000ffff082224 */ /* 0x000fc600078e0010 */
[----:B------:R-:W4:Y:S04]  /*3e890*/  LDL R16, [R1+0x1060] ;  /* 0x0010600001107983 */ /* 0x000f280000100800 */
[----:B------:R0:W-:Y:S04]  /*3e8a0*/  STL [R1+0x240], R23 ;  /* 0x0002401701007387 */ /* 0x0001e80000100800 */
[----:B------:R1:W4:Y:S04]  /*3e8b0*/  @P2 LDG.E.U8 R48, desc[UR20][R8.64] ;  /* 0x0000001408302981 */ /* 0x000328000c1e1100 */
[----:B0-----:R-:W4:Y:S04]  /*3e8c0*/  LDL R23, [R1+0x1064] ;  /* 0x0010640001177983 */ /* 0x001f280000100800 */
[----:B------:R0:W-:Y:S01]  /*3e8d0*/  STL [R1+0x23c], R22 ;  /* 0x00023c1601007387 */ /* 0x0001e20000100800 */
[----:B-1----:R-:W-:-:S02]  /*3e8e0*/  PRMT R8, RZ, 0x7610, R8 ;  /* 0x00007610ff087816 */ /* 0x002fc40000000008 */
[----:B------:R-:W-:Y:S01]  /*3e8f0*/  ISETP.GT.AND P2, PT, R7, 0x62, PT ;  /* 0x000000620700780c */ /* 0x000fe20003f44270 */
[----:B------:R-:W4:Y:S04]  /*3e900*/  LDL R25, [R1+0x1078] ;  /* 0x0010780001197983 */ /* 0x000f280000100800 */
[----:B------:R1:W4:Y:S04]  /*3e910*/  @P1 LDG.E.U8 R8, desc[UR20][R10.64] ;  /* 0x000000140a081981 */ /* 0x000328000c1e1100 */
[----:B0-----:R-:W4:Y:S01]  /*3e920*/  LDL R22, [R1+0x1068] ;  /* 0x0010680001167983 */ /* 0x001f220000100800 */
[----:B------:R-:W-:-:S02]  /*3e930*/  PRMT R9, RZ, 0x7610, R9 ;  /* 0x00007610ff097816 */ /* 0x000fc40000000009 */
[C---:B------:R-:W-:Y:S01]  /*3e940*/  ISETP.GT.AND P3, PT, R7.reuse, 0x65, PT ;  /* 0x000000650700780c */ /* 0x040fe20003f64270 */
[----:B------:R-:W4:Y:S01]  /*3e950*/  LDL R28, [R1+0x1074] ;  /* 0x00107400011c7983 */ /* 0x000f220000100800 */
[----:B-1----:R-:W-:Y:S02]  /*3e960*/  @P1 IMAD.MOV.U32 R10, RZ, RZ, R18 ;  /* 0x000000ffff0a1224 */ /* 0x002fe400078e0012 */
[----:B------:R-:W-:Y:S01]  /*3e970*/  @P1 IMAD.MOV.U32 R11, RZ, RZ, R19 ;  /* 0x000000ffff0b1224 */ /* 0x000fe200078e0013 */
[----:B------:R-:W4:Y:S04]  /*3e980*/  LDL R18, [R1+0x1070] ;  /* 0x0010700001127983 */ /* 0x000f280000100800 */
[----:B------:R-:W4:Y:S04]  /*3e990*/  LDL R19, [R1+0x106c] ;  /* 0x00106c0001137983 */ /* 0x000f280000100800 */
[----:B------:R0:W4:Y:S01]  /*3e9a0*/  @P1 LDG.E.U8 R9, desc[UR20][R10.64] ;  /* 0x000000140a091981 */ /* 0x000122000c1e1100 */
[----:B------:R-:W-:-:S03]  /*3e9b0*/  ISETP.GT.AND P1, PT, R7, 0x63, PT ;  /* 0x000000630700780c */ /* 0x000fc60003f24270 */
[----:B------:R-:W4:Y:S04]  /*3e9c0*/  LDL R27, [R1+0x1214] ;  /* 0x00121400011b7983 */ /* 0x000f280000100800 */
[----:B------:R-:W4:Y:S01]  /*3e9d0*/  LDL R26, [R1+0x1230] ;  /* 0x00123000011a7983 */ /* 0x000f220000100800 */
[----:B0-----:R-:W-:Y:S02]  /*3e9e0*/  PRMT R10, RZ, 0x7610, R10 ;  /* 0x00007610ff0a7816 */ /* 0x001fe4000000000a */
[----:B------:R-:W-:-:S04]  /*3e9f0*/  PRMT R11, RZ, 0x7610, R11 ;  /* 0x00007610ff0b7816 */ /* 0x000fc8000000000b */
[----:B------:R2:W4:Y:S02]  /*3ea00*/  @P2 LDG.E.U8 R10, desc[UR20][R12.64] ;  /* 0x000000140c0a2981 */ /* 0x000524000c1e1100 */
[----:B--2---:R-:W-:Y:S02]  /*3ea10*/  @P2 IMAD.MOV.U32 R13, RZ, RZ, R24 ;  /* 0x000000ffff0d2224 */ /* 0x004fe400078e0018 */
[----:B------:R-:W2:Y:S01]  /*3ea20*/  LDL R24, [R1+0x107c] ;  /* 0x00107c0001187983 */ /* 0x000ea20000100800 */
[----:B---3--:R-:W-:Y:S02]  /*3ea30*/  @P2 IMAD.MOV.U32 R12, RZ, RZ, R15 ;  /* 0x000000ffff0c2224 */ /* 0x008fe400078e000f */
[----:B------:R-:W-:-:S03]  /*3ea40*/  @P1 IMAD.MOV.U32 R15, RZ, RZ, R14 ;  /* 0x000000ffff0f1224 */ /* 0x000fc600078e000e */
[----:B------:R0:W3:Y:S01]  /*3ea50*/  @P2 LDG.E.U8 R11, desc[UR20][R12.64] ;  /* 0x000000140c0b2981 */ /* 0x0000e2000c1e1100 */
[----:B------:R-:W-:Y:S01]  /*3ea60*/  @P1 IMAD.MOV.U32 R14, RZ, RZ, R4 ;  /* 0x000000ffff0e1224 */ /* 0x000fe200078e0004 */
[----:B------:R-:W-:Y:S02]  /*3ea70*/  ISETP.GT.AND P2, PT, R7, 0x64, PT ;  /* 0x000000640700780c */ /* 0x000fe40003f44270 */
[----:B------:R-:W3:Y:S01]  /*3ea80*/  LDL R4, [R1+0x1080] ;  /* 0x0010800001047983 */ /* 0x000ee20000100800 */
[----:B0-----:R-:W-:Y:S02]  /*3ea90*/  PRMT R12, RZ, 0x7610, R12 ;  /* 0x00007610ff0c7816 */ /* 0x001fe4000000000c */
[----:B------:R-:W-:-:S04]  /*3eaa0*/  PRMT R13, RZ, 0x7610, R13 ;  /* 0x00007610ff0d7816 */ /* 0x000fc8000000000d */
[----:B------:R0:W3:Y:S02]  /*3eab0*/  @P1 LDG.E.U8 R12, desc[UR20][R14.64] ;  /* 0x000000140e0c1981 */ /* 0x0000e4000c1e1100 */
[----:B0-----:R-:W-:Y:S02]  /*3eac0*/  @P1 IMAD.MOV.U32 R14, RZ, RZ, R20 ;  /* 0x000000ffff0e1224 */ /* 0x001fe400078e0014 */
[----:B------:R-:W-:Y:S01]  /*3ead0*/  @P1 IMAD.MOV.U32 R15, RZ, RZ, R21 ;  /* 0x000000ffff0f1224 */ /* 0x000fe200078e0015 */
[----:B------:R-:W3:Y:S04]  /*3eae0*/  LDL R20, [R1+0x122c] ;  /* 0x00122c0001147983 */ /* 0x000ee80000100800 */
[----:B------:R0:W3:Y:S04]  /*3eaf0*/  @P1 LDG.E.U8 R13, desc[UR20][R14.64] ;  /* 0x000000140e0d1981 */ /* 0x0000e8000c1e1100 */
[----:B------:R-:W3:Y:S01]  /*3eb00*/  LDL R21, [R1+0x1228] ;  /* 0x0012280001157983 */ /* 0x000ee20000100800 */
[----:B0-----:R-:W-:-:S02]  /*3eb10*/  PRMT R14, RZ, 0x7610, R14 ;  /* 0x00007610ff0e7816 */ /* 0x001fc4000000000e */
[----:B------:R-:W-:-:S04]  /*3eb20*/  PRMT R15, RZ, 0x7610, R15 ;  /* 0x00007610ff0f7816 */ /* 0x000fc8000000000f */
[----:B----4-:R0:W4:Y:S02]  /*3eb30*/  @P2 LDG.E.U8 R14, desc[UR20][R16.64] ;  /* 0x00000014100e2981 */ /* 0x010124000c1e1100 */
[----:B0-----:R-:W-:Y:S02]  /*3eb40*/  @P2 IMAD.MOV.U32 R16, RZ, RZ, R22 ;  /* 0x000000ffff102224 */ /* 0x001fe400078e0016 */
[----:B------:R-:W-:Y:S01]  /*3eb50*/  @P2 IMAD.MOV.U32 R17, RZ, RZ, R23 ;  /* 0x000000ffff112224 */ /* 0x000fe200078e0017 */
[----:B------:R-:W-:Y:S01]  /*3eb60*/  ISETP.GT.AND P1, PT, R7, 0x66, PT ;  /* 0x000000660700780c */ /* 0x000fe20003f24270 */
[----:B------:R-:W4:Y:S04]  /*3eb70*/  LDL R23, [R1+0x109c] ;  /* 0x00109c0001177983 */ /* 0x000f280000100800 */
[----:B------:R0:W4:Y:S01]  /*3eb80*/  @P2 LDG.E.U8 R15, desc[UR20][R16.64] ;  /* 0x00000014100f2981 */ /* 0x000122000c1e1100 */
[----:B------:R-:W-:-:S03]  /*3eb90*/  PRMT R29, RZ, 0x7610, R29 ;  /* 0x00007610ff1d7816 */ /* 0x000fc6000000001d */
[----:B------:R-:W4:Y:S01]  /*3eba0*/  LDL R22, [R1+0x10a0] ;  /* 0x0010a00001167983 */ /* 0x000f220000100800 */
[----:B0-----:R-:W-:-:S06]  /*3ebb0*/  PRMT R16, RZ, 0x7610, R16 ;  /* 0x00007610ff107816 */ /* 0x001fcc0000000010 */
[----:B------:R0:W4:Y:S01]  /*3ebc0*/  @P3 LDG.E.U8 R16, desc[UR20][R18.64] ;  /* 0x0000001412103981 */ /* 0x000122000c1e1100 */
[----:B------:R-:W-:Y:S01]  /*3ebd0*/  PRMT R17, RZ, 0x7610, R17 ;  /* 0x00007610ff117816 */ /* 0x000fe20000000011 */
[----:B0-----:R-:W-:Y:S02]  /*3ebe0*/  @P3 IMAD.MOV.U32 R18, RZ, RZ, R25 ;  /* 0x000000ffff123224 */ /* 0x001fe400078e0019 */
[----:B------:R-:W-:-:S05]  /*3ebf0*/  @P3 IMAD.MOV.U32 R19, RZ, RZ, R28 ;  /* 0x000000ffff133224 */ /* 0x000fca00078e001c */
[----:B------:R2:W4:Y:S02]  /*3ec00*/  @P3 LDG.E.U8 R17, desc[UR20][R18.64] ;  /* 0x0000001412113981 */ /* 0x000524000c1e1100 */
[----:B--2---:R-:W-:Y:S02]  /*3ec10*/  @P1 IMAD.MOV.U32 R19, RZ, RZ, R24 ;  /* 0x000000ffff131224 */ /* 0x004fe400078e0018 */
[----:B---3--:R-:W-:-:S05]  /*3ec20*/  @P1 IMAD.MOV.U32 R18, RZ, RZ, R4 ;  /* 0x000000ffff121224 */ /* 0x008fca00078e0004 */
[----:B------:R0:W2:Y:S04]  /*3ec30*/  @P1 LDG.E.U8 R29, desc[UR20][R18.64] ;  /* 0x00000014121d1981 */ /* 0x0000a8000c1e1100 */
[----:B----4-:R-:W-:Y:S04]  /*3ec40*/  STL [R1+0x1814], R16 ;  /* 0x0018141001007387 */ /* 0x010fe80000100800 */
[----:B------:R-:W3:Y:S04]  /*3ec50*/  LDL R25, [R1+0x11dc] ;  /* 0x0011dc0001197983 */ /* 0x000ee80000100800 */
[----:B------:R-:W4:Y:S04]  /*3ec60*/  LDL R28, [R1+0x10a4] ;  /* 0x0010a400011c7983 */ /* 0x000f280000100800 */
[----:B------:R-:W4:Y:S04]  /*3ec70*/  LDL R24, [R1+0x10a8] ;  /* 0x0010a80001187983 */ /* 0x000f280000100800 */
[----:B------:R-:W4:Y:S01]  /*3ec80*/  LDL R4, [R1+0x10ac] ;  /* 0x0010ac0001047983 */ /* 0x000f220000100800 */
[----:B------:R-:W-:-:S02]  /*3ec90*/  ISETP.GT.AND P2, PT, R7, 0x68, PT ;  /* 0x000000680700780c */ /* 0x000fc40003f44270 */
[----:B0-----:R-:W-:Y:S01]  /*3eca0*/  PRMT R18, RZ, 0x7610, R18 ;  /* 0x00007610ff127816 */ /* 0x001fe20000000012 */
[----:B------:R-:W4:Y:S04]  /*3ecb0*/  LDL R31, [R1+0x10b0] ;  /* 0x0010b000011f7983 */ /* 0x000f280000100800 */
[----:B------:R-:W4:Y:S01]  /*3ecc0*/  LDL R30, [R1+0x10b4] ;  /* 0x0010b400011e7983 */ /* 0x000f220000100800 */
[----:B------:R-:W-:Y:S02]  /*3ecd0*/  PRMT R19, RZ, 0x7610, R19 ;  /* 0x00007610ff137816 */ /* 0x000fe40000000013 */
[----:B------:R-:W-:Y:S01]  /*3ece0*/  ISETP.GT.AND P3, PT, R7, 0x69, PT ;  /* 0x000000690700780c */ /* 0x000fe20003f64270 */
[----:B------:R-:W4:Y:S04]  /*3ecf0*/  LDL R33, [R1+0x10c0] ;  /* 0x0010c00001217983 */ /* 0x000f280000100800 */
[----:B------:R0:W4:Y:S04]  /*3ed00*/  @P2 LDG.E.U8 R18, desc[UR20][R20.64] ;  /* 0x0000001414122981 */ /* 0x000128000c1e1100 */
[----:B------:R-:W4:Y:S01]  /*3ed10*/  LDL R32, [R1+0x10c4] ;  /* 0x0010c40001207983 */ /* 0x000f220000100800 */
[----:B0-----:R-:W-:-:S02]  /*3ed20*/  @P2 IMAD.MOV.U32 R20, RZ, RZ, R26 ;  /* 0x000000ffff142224 */ /* 0x001fc400078e001a */
[----:B------:R-:W-:Y:S01]  /*3ed30*/  @P2 IMAD.MOV.U32 R21, RZ, RZ, R27 ;  /* 0x000000ffff152224 */ /* 0x000fe200078e001b */
[----:B------:R-:W4:Y:S04]  /*3ed40*/  LDL R26, [R1+0x10bc] ;  /* 0x0010bc00011a7983 */ /* 0x000f280000100800 */
[----:B------:R0:W4:Y:S01]  /*3ed50*/  @P2 LDG.E.U8 R19, desc[UR20][R20.64] ;  /* 0x0000001414132981 */ /* 0x000122000c1e1100 */
[----:B------:R-:W-:-:S03]  /*3ed60*/  ISETP.GT.AND P2, PT, R7, 0x6a, PT ;  /* 0x0000006a0700780c */ /* 0x000fc60003f44270 */
[----:B------:R-:W4:Y:S01]  /*3ed70*/  LDL R27, [R1+0x10b8] ;  /* 0x0010b800011b7983 */ /* 0x000f220000100800 */
[----:B0-----:R-:W-:-:S06]  /*3ed80*/  PRMT R20, RZ, 0x7610, R20 ;  /* 0x00007610ff147816 */ /* 0x001fcc0000000014 */
[----:B------:R3:W4:Y:S04]  /*3ed90*/  @P3 LDG.E.U8 R20, desc[UR20][R22.64] ;  /* 0x0000001416143981 */ /* 0x000728000c1e1100 */
[----:B--2---:R0:W-:Y:S01]  /*3eda0*/  STL [R1+0x234], R29 ;  /* 0x0002341d01007387 */ /* 0x0041e20000100800 */
[----:B------:R-:W-:-:S03]  /*3edb0*/  PRMT R21, RZ, 0x7610, R21 ;  /* 0x00007610ff157816 */ /* 0x000fc60000000015 */
[----:B------:R-:W2:Y:S04]  /*3edc0*/  LDL R34, [R1+0x10d0] ;  /* 0x0010d00001227983 */ /* 0x000ea80000100800 */
[----:B------:R-:W2:Y:S04]  /*3edd0*/  LDL R38, [R1+0x120c] ;  /* 0x00120c0001267983 */ /* 0x000ea80000100800 */
[----:B0-----:R-:W2:Y:S04]  /*3ede0*/  LDL R29, [R1+0x10c8] ;  /* 0x0010c800011d7983 */ /* 0x001ea80000100800 */
[----:B------:R-:W2:Y:S04]  /*3edf0*/  LDL R37, [R1+0x1210] ;  /* 0x0012100001257983 */ /* 0x000ea80000100800 */
[----:B------:R-:W2:Y:S01]  /*3ee00*/  LDL R36, [R1+0x11fc] ;  /* 0x0011fc0001247983 */ /* 0x000ea20000100800 */
[----:B------:R-:W-:-:S03]  /*3ee10*/  ISETP.GT.AND P5, PT, R7, 0x78, PT ;  /* 0x000000780700780c */ /* 0x000fc60003fa4270 */
[----:B------:R-:W2:Y:S04]  /*3ee20*/  LDL R35, [R1+0x10d8] ;  /* 0x0010d80001237983 */ /* 0x000ea80000100800 */
        /* <DEDUP_REMOVED lines=12> */
[----:B------:R-:W2:Y:S01]  /*3eef0*/  LDL R92, [R1+0x112c] ;  /* 0x00112c00015c7983 */ /* 0x000ea20000100800 */
[----:B---3--:R-:W-:-:S03]  /*3ef00*/  @P3 IMAD.MOV.U32 R22, RZ, RZ, R25 ;  /* 0x000000ffff163224 */ /* 0x008fc600078e0019 */
[----:B------:R-:W3:Y:S01]  /*3ef10*/  LDL R91, [R1+0x1134] ;  /* 0x00113400015b7983 */ /* 0x000ee20000100800 */
[----:B----4-:R-:W-:-:S03]  /*3ef20*/  @P3 IMAD.MOV.U32 R23, RZ, RZ, R28 ;  /* 0x000000ffff173224 */ /* 0x010fc600078e001c */
[----:B------:R-:W2:Y:S01]  /*3ef30*/  LDL R28, [R1+0x10cc] ;  /* 0x0010cc00011c7983 */ /* 0x000ea20000100800 */
[----:B------:R-:W-:-:S03]  /*3ef40*/  @P2 IMAD.MOV.U32 R25, RZ, RZ, R24 ;  /* 0x000000ffff192224 */ /* 0x000fc600078e0018 */
[----:B------:R0:W4:Y:S01]  /*3ef50*/  @P3 LDG.E.U8 R21, desc[UR20][R22.64] ;  /* 0x0000001416153981 */ /* 0x000122000c1e1100 */
[----:B------:R-:W-:-:S03]  /*3ef60*/  @P2 IMAD.MOV.U32 R24, RZ, RZ, R4 ;  /* 0x000000ffff182224 */ /* 0x000fc600078e0004 */
[----:B------:R-:W3:Y:S01]  /*3ef70*/  LDL R4, [R1+0x10d4] ;  /* 0x0010d40001047983 */ /* 0x000ee20000100800 */
[----:B0-----:R-:W-:Y:S02]  /*3ef80*/  PRMT R22, RZ, 0x7610, R22 ;  /* 0x00007610ff167816 */ /* 0x001fe40000000016 */
[C---:B------:R-:W-:Y:S02]  /*3ef90*/  ISETP.GT.AND P3, PT, R7.reuse, 0x6b, PT ;  /* 0x0000006b0700780c */ /* 0x040fe40003f64270 */
[----:B------:R-:W-:Y:S02]  /*3efa0*/  PRMT R23, RZ, 0x7610, R23 ;  /* 0x00007610ff177816 */ /* 0x000fe40000000017 */
[----:B------:R0:W4:Y:S02]  /*3efb0*/  @P2 LDG.E.U8 R22, desc[UR20][R24.64] ;  /* 0x0000001418162981 */ /* 0x000124000c1e1100 */
[----:B0-----:R-:W-:Y:S02]  /*3efc0*/  @P2 IMAD.MOV.U32 R24, RZ, RZ, R30 ;  /* 0x000000ffff182224 */ /* 0x001fe400078e001e */
[----:B------:R-:W-:Y:S01]  /*3efd0*/  @P2 IMAD.MOV.U32 R25, RZ, RZ, R31 ;  /* 0x000000ffff192224 */ /* 0x000fe200078e001f */
[----:B------:R-:W4:Y:S04]  /*3efe0*/  LDL R30, [R1+0x1218] ;  /* 0x00121800011e7983 */ /* 0x000f280000100800 */
[----:B------:R0:W4:Y:S01]  /*3eff0*/  @P2 LDG.E.U8 R23, desc[UR20][R24.64] ;  /* 0x0000001418172981 */ /* 0x000122000c1e1100 */
[----:B------:R-:W-:-:S03]  /*3f000*/  ISETP.GT.AND P2, PT, R7, 0x6c, PT ;  /* 0x0000006c0700780c */ /* 0x000fc60003f44270 */
[----:B------:R-:W4:Y:S01]  /*3f010*/  LDL R31, [R1+0x1208] ;  /* 0x00120800011f7983 */ /* 0x000f220000100800 */
[----:B0-----:R-:W-:Y:S02]  /*3f020*/  PRMT R24, RZ, 0x7610, R24 ;  /* 0x00007610ff187816 */ /* 0x001fe40000000018 */
[----:B------:R-:W-:-:S04]  /*3f030*/  PRMT R25, RZ, 0x7610, R25 ;  /* 0x00007610ff197816 */ /* 0x000fc80000000019 */
[----:B------:R0:W4:Y:S02]  /*3f040*/  @P3 LDG.E.U8 R24, desc[UR20][R26.64] ;  /* 0x000000141a183981 */ /* 0x000124000c1e1100 */
[----:B0-----:R-:W-:Y:S02]  /*3f050*/  @P3 IMAD.MOV.U32 R26, RZ, RZ, R32 ;  /* 0x000000ffff1a3224 */ /* 0x001fe400078e0020 */
[----:B------:R-:W-:Y:S01]  /*3f060*/  @P3 IMAD.MOV.U32 R27, RZ, RZ, R33 ;  /* 0x000000ffff1b3224 */ /* 0x000fe200078e0021 */
[----:B------:R-:W4:Y:S04]  /*3f070*/  LDL R32, [R1+0x11f8] ;  /* 0x0011f80001207983 */ /* 0x000f280000100800 */
[----:B------:R0:W4:Y:S04]  /*3f080*/  @P3 LDG.E.U8 R25, desc[UR20][R26.64] ;  /* 0x000000141a193981 */ /* 0x000128000c1e1100 */
[----:B------:R-:W4:Y:S01]  /*3f090*/  LDL R33, [R1+0x11f4] ;  /* 0x0011f40001217983 */ /* 0x000f220000100800 */
[----:B0-----:R-:W-:-:S06]  /*3f0a0*/  PRMT R26, RZ, 0x7610, R26 ;  /* 0x00007610ff1a7816 */ /* 0x001fcc000000001a */
[----:B--2---:R3:W2:Y:S02]  /*3f0b0*/  @P2 LDG.E.U8 R26, desc[UR20][R28.64] ;  /* 0x000000141c1a2981 */ /* 0x0046a4000c1e1100 */
[----:B---3--:R-:W-:Y:S02]  /*3f0c0*/  @P2 IMAD.MOV.U32 R28, RZ, RZ, R4 ;  /* 0x000000ffff1c2224 */ /* 0x008fe400078e0004 */
[----:B------:R-:W3:Y:S01]  /*3f0d0*/  LDL R4, [R1+0x1200] ;  /* 0x0012000001047983 */ /* 0x000ee20000100800 */
[----:B------:R-:W-:Y:S01]  /*3f0e0*/  ISETP.GT.AND P3, PT, R7, 0x70, PT ;  /* 0x000000700700780c */ /* 0x000fe20003f64270 */
[----:B------:R-:W-:Y:S01]  /*3f0f0*/  @P2 IMAD.MOV.U32 R29, RZ, RZ, R34 ;  /* 0x000000ffff1d2224 */ /* 0x000fe200078e0022 */
[----:B------:R-:W-:Y:S01]  /*3f100*/  PRMT R27, RZ, 0x7610, R27 ;  /* 0x00007610ff1b7816 */ /* 0x000fe2000000001b */
[----:B------:R-:W2:Y:S05]  /*3f110*/  LDL R34, [R1+0x10dc] ;  /* 0x0010dc0001227983 */ /* 0x000eaa0000100800 */
[----:B------:R0:W2:Y:S02]  /*3f120*/  @P2 LDG.E.U8 R27, desc[UR20][R28.64] ;  /* 0x000000141c1b2981 */ /* 0x0000a4000c1e1100 */
[----:B0-----:R-:W-:-:S02]  /*3f130*/  PRMT R28, RZ, 0x7610, R28 ;  /* 0x00007610ff1c7816 */ /* 0x001fc4000000001c */
[----:B------:R-:W-:-:S04]  /*3f140*/  PRMT R29, RZ, 0x7610, R29 ;  /* 0x00007610ff1d7816 */ /* 0x000fc8000000001d */
[----:B----4-:R0:W4:Y:S02]  /*3f150*/  @P3 LDG.E.U8 R28, desc[UR20][R30.64] ;  /* 0x000000141e1c3981 */ /* 0x010124000c1e1100 */
[----:B0-----:R-:W-:Y:S02]  /*3f160*/  @P3 IMAD.MOV.U32 R30, RZ, RZ, R37 ;  /* 0x000000ffff1e3224 */ /* 0x001fe400078e0025 */
[----:B------:R-:W-:Y:S01]  /*3f170*/  @P3 IMAD.MOV.U32 R31, RZ, RZ, R38 ;  /* 0x000000ffff1f3224 */ /* 0x000fe200078e0026 */
[----:B------:R-:W4:Y:S04]  /*3f180*/  LDL R37, [R1+0x1108] ;  /* 0x0011080001257983 */ /* 0x000f280000100800 */
[----:B------:R-:W4:Y:S04]  /*3f190*/  LDL R38, [R1+0x11e4] ;  /* 0x0011e40001267983 */ /* 0x000f280000100800 */
[----:B------:R0:W4:Y:S02]  /*3f1a0*/  @P3 LDG.E.U8 R29, desc[UR20][R30.64] ;  /* 0x000000141e1d3981 */ /* 0x000124000c1e1100 */
[----:B0-----:R-:W-:-:S06]  /*3f1b0*/  PRMT R30, RZ, 0x7610, R30 ;  /* 0x00007610ff1e7816 */ /* 0x001fcc000000001e */
[----:B------:R0:W4:Y:S02]  /*3f1c0*/  @P5 LDG.E.U8 R30, desc[UR20][R32.64] ;  /* 0x00000014201e5981 */ /* 0x000124000c1e1100 */
[----:B0-----:R-:W-:Y:S02]  /*3f1d0*/  @P5 IMAD.MOV.U32 R33, RZ, RZ, R36 ;  /* 0x000000ffff215224 */ /* 0x001fe400078e0024 */
[----:B------:R-:W4:Y:S01]  /*3f1e0*/  LDL R36, [R1+0x11e8] ;  /* 0x0011e80001247983 */ /* 0x000f220000100800 */
[----:B---3--:R-:W-:-:S03]  /*3f1f0*/  @P5 IMAD.MOV.U32 R32, RZ, RZ, R4 ;  /* 0x000000ffff205224 */ /* 0x008fc600078e0004 */
[----:B------:R-:W3:Y:S01]  /*3f200*/  LDL R4, [R1+0x1170] ;  /* 0x0011700001047983 */ /* 0x000ee20000100800 */
[C---:B------:R-:W-:Y:S02]  /*3f210*/  ISETP.GT.AND P2, PT, R7.reuse, 0x6d, PT ;  /* 0x0000006d0700780c */ /* 0x040fe40003f44270 */
[----:B------:R-:W-:Y:S02]  /*3f220*/  PRMT R31, RZ, 0x7610, R31 ;  /* 0x00007610ff1f7816 */ /* 0x000fe4000000001f */
[----:B------:R-:W-:-:S04]  /*3f230*/  ISETP.GT.AND P3, PT, R7, 0x71, PT ;  /* 0x000000710700780c */ /* 0x000fc80003f64270 */
[----:B------:R0:W3:Y:S01]  /*3f240*/  @P5 LDG.E.U8 R31, desc[UR20][R32.64] ;  /* 0x00000014201f5981 */ /* 0x0000e2000c1e1100 */
[----:B------:R-:W-:Y:S02]  /*3f250*/  ISETP.GT.AND P5, PT, R7, 0x79, PT ;  /* 0x000000790700780c */ /* 0x000fe40003fa4270 */
[----:B0-----:R-:W-:Y:S02]  /*3f260*/  PRMT R32, RZ, 0x7610, R32 ;  /* 0x00007610ff207816 */ /* 0x001fe40000000020 */
[----:B------:R-:W-:-:S04]  /*3f270*/  PRMT R33, RZ, 0x7610, R33 ;  /* 0x00007610ff217816 */ /* 0x000fc80000000021 */
[----:B--2---:R0:W2:Y:S02]  /*3f280*/  @P2 LDG.E.U8 R32, desc[UR20][R34.64] ;  /* 0x0000001422202981 */ /* 0x0040a4000c1e1100 */
[----:B0-----:R-:W-:Y:S02]  /*3f290*/  @P3 IMAD.MOV.U32 R35, RZ, RZ, R39 ;  /* 0x000000ffff233224 */ /* 0x001fe400078e0027 */
[----:B------:R-:W2:Y:S01]  /*3f2a0*/  LDL R39, [R1+0x1174] ;  /* 0x0011740001277983 */ /* 0x000ea20000100800 */
[----:B----4-:R-:W-:-:S03]  /*3f2b0*/  @P3 IMAD.MOV.U32 R34, RZ, RZ, R38 ;  /* 0x000000ffff223224 */ /* 0x010fc600078e0026 */
[----:B------:R-:W2:Y:S04]  /*3f2c0*/  LDL R38, [R1+0x1178] ;  /* 0x0011780001267983 */ /* 0x000ea80000100800 */
[----:B------:R0:W4:Y:S02]  /*3f2d0*/  @P3 LDG.E.U8 R33, desc[UR20][R34.64] ;  /* 0x0000001422213981 */ /* 0x000124000c1e1100 */
[----:B0-----:R-:W-:-:S06]  /*3f2e0*/  PRMT R34, RZ, 0x7610, R34 ;  /* 0x00007610ff227816 */ /* 0x001fcc0000000022 */
[----:B------:R0:W4:Y:S02]  /*3f2f0*/  @P3 LDG.E.U8 R34, desc[UR20][R36.64] ;  /* 0x0000001424223981 */ /* 0x000124000c1e1100 */
[----:B0-----:R-:W-:Y:S02]  /*3f300*/  @P5 IMAD.MOV.U32 R37, RZ, RZ, R40 ;  /* 0x000000ffff255224 */ /* 0x001fe400078e0028 */
[----:B------:R-:W4:Y:S01]  /*3f310*/  LDL R40, [R1+0x1118] ;  /* 0x0011180001287983 */ /* 0x000f220000100800 */
[----:B---3--:R-:W-:-:S03]  /*3f320*/  @P5 IMAD.MOV.U32 R36, RZ, RZ, R4 ;  /* 0x000000ffff245224 */ /* 0x008fc600078e0004 */
[----:B------:R-:W3:Y:S01]  /*3f330*/  LDL R4, [R1+0x1180] ;  /* 0x0011800001047983 */ /* 0x000ee20000100800 */
[----:B------:R-:W-:Y:S02]  /*3f340*/  PRMT R35, RZ, 0x7610, R35 ;  /* 0x00007610ff237816 */ /* 0x000fe40000000023 */
[----:B------:R-:W-:-:S04]  /*3f350*/  ISETP.GT.AND P3, PT, R7, 0x72, PT ;  /* 0x000000720700780c */ /* 0x000fc80003f64270 */
[----:B------:R0:W3:Y:S02]  /*3f360*/  @P5 LDG.E.U8 R35, desc[UR20][R36.64] ;  /* 0x0000001424235981 */ /* 0x0000e4000c1e1100 */
[----:B0-----:R-:W-:Y:S02]  /*3f370*/  PRMT R36, RZ, 0x7610, R36 ;  /* 0x00007610ff247816 */ /* 0x001fe40000000024 */
[----:B------:R-:W-:-:S04]  /*3f380*/  PRMT R37, RZ, 0x7610, R37 ;  /* 0x00007610ff257816 */ /* 0x000fc80000000025 */
[----:B--2---:R0:W2:Y:S01]  /*3f390*/  @P5 LDG.E.U8 R36, desc[UR20][R38.64] ;  /* 0x0000001426245981 */ /* 0x0040a2000c1e1100 */
[----:B------:R-:W-:Y:S01]  /*3f3a0*/  ISETP.GT.AND P5, PT, R7, 0x7a, PT ;  /* 0x0000007a0700780c */ /* 0x000fe20003fa4270 */
[----:B0-----:R-:W-:Y:S02]  /*3f3b0*/  @P3 IMAD.MOV.U32 R38, RZ, RZ, R42 ;  /* 0x000000ffff263224 */ /* 0x001fe400078e002a */
[----:B------:R-:W-:Y:S01]  /*3f3c0*/  @P3 IMAD.MOV.U32 R39, RZ, RZ, R43 ;  /* 0x000000ffff273224 */ /* 0x000fe200078e002b */
[----:B------:R-:W2:Y:S04]  /*3f3d0*/  LDL R42, [R1+0x1188] ;  /* 0x00118800012a7983 */ /* 0x000ea80000100800 */
[----:B------:R-:W2:Y:S04]  /*3f3e0*/  LDL R43, [R1+0x1184] ;  /* 0x00118400012b7983 */ /* 0x000ea80000100800 */
[----:B------:R0:W2:Y:S02]  /*3f3f0*/  @P3 LDG.E.U8 R37, desc[UR20][R38.64] ;  /* 0x0000001426253981 */ /* 0x0000a4000c1e1100 */
[----:B0-----:R-:W-:-:S06]  /*3f400*/  PRMT R38, RZ, 0x7610, R38 ;  /* 0x00007610ff267816 */ /* 0x001fcc0000000026 */
[----:B----4-:R0:W4:Y:S02]  /*3f410*/  @P3 LDG.E.U8 R38, desc[UR20][R40.64] ;  /* 0x0000001428263981 */ /* 0x010124000c1e1100 */
[----:B0-----:R-:W-:Y:S02]  /*3f420*/  @P5 IMAD.MOV.U32 R41, RZ, RZ, R46 ;  /* 0x000000ffff295224 */ /* 0x001fe400078e002e */
[----:B------:R-:W4:Y:S01]  /*3f430*/  LDL R46, [R1+0x1198] ;  /* 0x00119800012e7983 */ /* 0x000f220000100800 */
[----:B---3--:R-:W-:-:S03]  /*3f440*/  @P5 IMAD.MOV.U32 R40, RZ, RZ, R4 ;  /* 0x000000ffff285224 */ /* 0x008fc600078e0004 */
[----:B------:R-:W3:Y:S01]  /*3f450*/  LDL R4, [R1+0x1190] ;  /* 0x0011900001047983 */ /* 0x000ee20000100800 */
[----:B------:R-:W-:Y:S02]  /*3f460*/  PRMT R39, RZ, 0x7610, R39 ;  /* 0x00007610ff277816 */ /* 0x000fe40000000027 */
[----:B------:R-:W-:-:S04]  /*3f470*/  ISETP.GT.AND P3, PT, R7, 0x73, PT ;  /* 0x000000730700780c */ /* 0x000fc80003f64270 */
[----:B------:R0:W4:Y:S02]  /*3f480*/  @P5 LDG.E.U8 R39, desc[UR20][R40.64] ;  /* 0x0000001428275981 */ /* 0x000124000c1e1100 */
[----:B0-----:R-:W-:Y:S02]  /*3f490*/  PRMT R40, RZ, 0x7610, R40 ;  /* 0x00007610ff287816 */ /* 0x001fe40000000028 */
[----:B------:R-:W-:-:S04]  /*3f4a0*/  PRMT R41, RZ, 0x7610, R41 ;  /* 0x00007610ff297816 */ /* 0x000fc80000000029 */
[----:B--2---:R0:W2:Y:S01]  /*3f4b0*/  @P5 LDG.E.U8 R40, desc[UR20][R42.64] ;  /* 0x000000142a285981 */ /* 0x0040a2000c1e1100 */
[----:B------:R-:W-:Y:S01]  /*3f4c0*/  ISETP.GT.AND P5, PT, R7, 0x7b, PT ;  /* 0x0000007b0700780c */ /* 0x000fe20003fa4270 */
[----:B0-----:R-:W-:Y:S02]  /*3f4d0*/  @P3 IMAD.MOV.U32 R42, RZ, RZ, R85 ;  /* 0x000000ffff2a3224 */ /* 0x001fe400078e0055 */
[----:B------:R-:W-:Y:S01]  /*3f4e0*/  @P3 IMAD.MOV.U32 R43, RZ, RZ, R87 ;  /* 0x000000ffff2b3224 */ /* 0x000fe200078e0057 */
[----:B------:R-:W2:Y:S04]  /*3f4f0*/  LDL R85, [R1+0x1130] ;  /* 0x0011300001557983 */ /* 0x000ea80000100800 */
[----:B------:R0:W2:Y:S04]  /*3f500*/  @P3 LDG.E.U8 R41, desc[UR20][R42.64] ;  /* 0x000000142a293981 */ /* 0x0000a8000c1e1100 */
[----:B------:R-:W2:Y:S01]  /*3f510*/  LDL R87, [R1+0x119c] ;  /* 0x00119c0001577983 */ /* 0x000ea20000100800 */
[----:B0-----:R-:W-:-:S02]  /*3f520*/  PRMT R42, RZ, 0x7610, R42 ;  /* 0x00007610ff2a7816 */ /* 0x001fc4000000002a */
[----:B------:R-:W-:-:S04]  /*3f530*/  PRMT R43, RZ, 0x7610, R43 ;  /* 0x00007610ff2b7816 */ /* 0x000fc8000000002b */
[----:B------:R0:W2:Y:S02]  /*3f540*/  @P3 LDG.E.U8 R42, desc[UR20][R44.64] ;  /* 0x000000142c2a3981 */ /* 0x0000a4000c1e1100 */
[----:B0-----:R-:W-:Y:S02]  /*3f550*/  @P5 IMAD.MOV.U32 R45, RZ, RZ, R71 ;  /* 0x000000ffff2d5224 */ /* 0x001fe400078e0047 */
[----:B------:R-:W2:Y:S01]  /*3f560*/  LDL R71, [R1+0x1138] ;  /* 0x0011380001477983 */ /* 0x000ea20000100800 */
[----:B---3--:R-:W-:-:S03]  /*3f570*/  @P5 IMAD.MOV.U32 R44, RZ, RZ, R4 ;  /* 0x000000ffff2c5224 */ /* 0x008fc600078e0004 */
[----:B------:R-:W3:Y:S04]  /*3f580*/  LDL R4, [R1+0x11a0] ;  /* 0x0011a00001047983 */ /* 0x000ee80000100800 */
[----:B------:R0:W2:Y:S02]  /*3f590*/  @P5 LDG.E.U8 R43, desc[UR20][R44.64] ;  /* 0x000000142c2b5981 */ /* 0x0000a4000c1e1100 */
[----:B0-----:R-:W-:-:S06]  /*3f5a0*/  PRMT R44, RZ, 0x7610, R44 ;  /* 0x00007610ff2c7816 */ /* 0x001fcc000000002c */
[----:B----4-:R0:W4:Y:S04]  /*3f5b0*/  @P5 LDG.E.U8 R44, desc[UR20][R46.64] ;  /* 0x000000142e2c5981 */ /* 0x010128000c1e1100 */
[----:B------:R-:W0:Y:S04]  /*3f5c0*/  LDL R46, [R1+0x10e0] ;  /* 0x0010e000012e7983 */ /* 0x000e280000100800 */
[----:B------:R-:W0:Y:S01]  /*3f5d0*/  LDL R47, [R1+0x10e4] ;  /* 0x0010e400012f7983 */ /* 0x000e220000100800 */
[----:B------:R-:W-:Y:S02]  /*3f5e0*/  ISETP.GT.AND P3, PT, R7, 0x74, PT ;  /* 0x000000740700780c */ /* 0x000fe40003f64270 */
[----:B------:R-:W-:-:S02]  /*3f5f0*/  PRMT R45, RZ, 0x7610, R45 ;  /* 0x00007610ff2d7816 */ /* 0x000fc4000000002d */
[----:B------:R-:W-:Y:S02]  /*3f600*/  PRMT R49, RZ, 0x7610, R49 ;  /* 0x00007610ff317816 */ /* 0x000fe40000000031 */
[----:B------:R-:W-:Y:S02]  /*3f610*/  ISETP.GT.AND P5, PT, R7, 0x7c, PT ;  /* 0x0000007c0700780c */ /* 0x000fe40003fa4270 */
[----:B------:R-:W-:Y:S02]  /*3f620*/  PRMT R51, RZ, 0x7610, R51 ;  /* 0x00007610ff337816 */ /* 0x000fe40000000033 */
[----:B------:R-:W-:Y:S02]  /*3f630*/  PRMT R53, RZ, 0x7610, R53 ;  /* 0x00007610ff357816 */ /* 0x000fe40000000035 */
[----:B0-----:R-:W-:-:S04]  /*3f640*/  @P2 LOP3.LUT R47, R47, R46, RZ, 0x3c, !PT ;  /* 0x0000002e2f2f2212 */ /* 0x001fc800078e3cff */
[----:B------:R-:W-:-:S04]  /*3f650*/  @P2 LOP3.LUT R46, R47, R46, RZ, 0x3c, !PT ;  /* 0x0000002e2f2e2212 */ /* 0x000fc800078e3cff */
[----:B------:R-:W-:-:S05]  /*3f660*/  @P2 LOP3.LUT R47, R47, R46, RZ, 0x3c, !PT ;  /* 0x0000002e2f2f2212 */ /* 0x000fca00078e3cff */
[----:B------:R2:W4:Y:S02]  /*3f670*/  @P2 LDG.E.U8 R45, desc[UR20][R46.64] ;  /* 0x000000142e2d2981 */ /* 0x000524000c1e1100 */
[----:B--2---:R-:W-:Y:S02]  /*3f680*/  @P3 IMAD.MOV.U32 R46, RZ, RZ, R85 ;  /* 0x000000ffff2e3224 */ /* 0x004fe400078e0055 */
[----:B------:R-:W-:Y:S01]  /*3f690*/  @P3 IMAD.MOV.U32 R47, RZ, RZ, R92 ;  /* 0x000000ffff2f3224 */ /* 0x000fe200078e005c */
[----:B------:R-:W-:Y:S01]  /*3f6a0*/  PRMT R55, RZ, 0x7610, R55 ;  /* 0x00007610ff377816 */ /* 0x000fe20000000037 */
[----:B------:R-:W2:Y:S04]  /*3f6b0*/  LDL R85, [R1+0x1140] ;  /* 0x0011400001557983 */ /* 0x000ea80000100800 */
[----:B------:R0:W2:Y:S01]  /*3f6c0*/  @P3 LDG.E.U8 R49, desc[UR20][R46.64] ;  /* 0x000000142e313981 */ /* 0x0000a2000c1e1100 */
[----:B------:R-:W-:-:S02]  /*3f6d0*/  ISETP.GT.AND P2, PT, R7, 0x75, PT ;  /* 0x000000750700780c */ /* 0x000fc40003f44270 */
[----:B------:R-:W-:Y:S01]  /*3f6e0*/  PRMT R57, RZ, 0x7610, R57 ;  /* 0x00007610ff397816 */ /* 0x000fe20000000039 */
[----:B------:R-:W2:Y:S01]  /*3f6f0*/  LDL R92, [R1+0x11ac] ;  /* 0x0011ac00015c7983 */ /* 0x000ea20000100800 */
[----:B0-----:R-:W-:Y:S02]  /*3f700*/  @P3 IMAD.MOV.U32 R46, RZ, RZ, R71 ;  /* 0x000000ffff2e3224 */ /* 0x001fe400078e0047 */
[----:B------:R-:W-:Y:S01]  /*3f710*/  @P3 IMAD.MOV.U32 R47, RZ, RZ, R91 ;  /* 0x000000ffff2f3224 */ /* 0x000fe200078e005b */
[----:B------:R-:W2:Y:S04]  /*3f720*/  LDL R71, [R1+0x1148] ;  /* 0x0011480001477983 */ /* 0x000ea80000100800 */
[----:B------:R3:W2:Y:S04]  /*3f730*/  @P3 LDG.E.U8 R51, desc[UR20][R46.64] ;  /* 0x000000142e333981 */ /* 0x0006a8000c1e1100 */
[----:B------:R-:W2:Y:S01]  /*3f740*/  LDL R91, [R1+0x11b0] ;  /* 0x0011b000015b7983 */ /* 0x000ea20000100800 */
[----:B---3--:R-:W-:-:S02]  /*3f750*/  @P5 IMAD.MOV.U32 R46, RZ, RZ, R4 ;  /* 0x000000ffff2e5224 */ /* 0x008fc400078e0004 */
[----:B------:R-:W-:Y:S01]  /*3f760*/  @P5 IMAD.MOV.U32 R47, RZ, RZ, R87 ;  /* 0x000000ffff2f5224 */ /* 0x000fe200078e0057 */
[----:B------:R-:W3:Y:S04]  /*3f770*/  LDL R4, [R1+0x11b8] ;  /* 0x0011b80001047983 */ /* 0x000ee80000100800 */
[----:B------:R0:W2:Y:S04]  /*3f780*/  @P5 LDG.E.U8 R53, desc[UR20][R46.64] ;  /* 0x000000142e355981 */ /* 0x0000a8000c1e1100 */
[----:B------:R-:W2:Y:S04]  /*3f790*/  LDL R87, [R1+0x11b4] ;  /* 0x0011b40001577983 */ /* 0x000ea80000100800 */
[----:B------:R-:W0:Y:S04]  /*3f7a0*/  LDL R46, [R1+0x11a4] ;  /* 0x0011a400012e7983 */ /* 0x000e280000100800 */
[----:B------:R-:W0:Y:S02]  /*3f7b0*/  LDL R47, [R1+0x11a8] ;  /* 0x0011a800012f7983 */ /* 0x000e240000100800 */
[----:B0-----:R-:W-:-:S04]  /*3f7c0*/  @P5 LOP3.LUT R47, R47, R46, RZ, 0x3c, !PT ;  /* 0x0000002e2f2f5212 */ /* 0x001fc800078e3cff */
[----:B------:R-:W-:-:S04]  /*3f7d0*/  @P5 LOP3.LUT R46, R47, R46, RZ, 0x3c, !PT ;  /* 0x0000002e2f2e5212 */ /* 0x000fc800078e3cff */
[----:B------:R-:W-:-:S05]  /*3f7e0*/  @P5 LOP3.LUT R47, R47, R46, RZ, 0x3c, !PT ;  /* 0x0000002e2f2f5212 */ /* 0x000fca00078e3cff */
[----:B------:R2:W3:Y:S04]  /*3f7f0*/  @P5 LDG.E.U8 R55, desc[UR20][R46.64] ;  /* 0x000000142e375981 */ /* 0x0004e8000c1e1100 */
[----:B------:R-:W3:Y:S01]  /*3f800*/  LDL R47, [R1+0x113c] ;  /* 0x00113c00012f7983 */ /* 0x000ee20000100800 */
[----:B--2---:R-:W-:Y:S01]  /*3f810*/  @P2 IMAD.MOV.U32 R46, RZ, RZ, R85 ;  /* 0x000000ffff2e2224 */ /* 0x004fe200078e0055 */
[----:B------:R-:W-:Y:S02]  /*3f820*/  ISETP.GT.AND P3, PT, R7, 0x7d, PT ;  /* 0x0000007d0700780c */ /* 0x000fe40003f64270 */
[----:B------:R-:W-:Y:S01]  /*3f830*/  PRMT R59, RZ, 0x7610, R59 ;  /* 0x00007610ff3b7816 */ /* 0x000fe2000000003b */
[----:B------:R-:W2:Y:S04]  /*3f840*/  LDL R85, [R1+0x1088] ;  /* 0x0010880001557983 */ /* 0x000ea80000100800 */
[----:B---3--:R0:W3:Y:S04]  /*3f850*/  @P2 LDG.E.U8 R57, desc[UR20][R46.64] ;  /* 0x000000142e392981 */ /* 0x0080e8000c1e1100 */
[----:B------:R-:W2:Y:S01]  /*3f860*/  LDL R47, [R1+0x1144] ;  /* 0x00114400012f7983 */ /* 0x000ea20000100800 */
[----:B0-----:R-:W-:Y:S01]  /*3f870*/  @P2 IMAD.MOV.U32 R46, RZ, RZ, R71 ;  /* 0x000000ffff2e2224 */ /* 0x001fe200078e0047 */
[----:B------:R-:W-:-:S02]  /*3f880*/  PRMT R61, RZ, 0x7610, R61 ;  /* 0x00007610ff3d7816 */ /* 0x000fc4000000003d */
[----:B------:R-:W-:Y:S01]  /*3f890*/  PRMT R63, RZ, 0x7610, R63 ;  /* 0x00007610ff3f7816 */ /* 0x000fe2000000003f */
[----:B------:R-:W3:Y:S04]  /*3f8a0*/  LDL R71, [R1+0x1090] ;  /* 0x0010900001477983 */ /* 0x000ee80000100800 */
[----:B--2---:R0:W2:Y:S02]  /*3f8b0*/  @P2 LDG.E.U8 R59, desc[UR20][R46.64] ;  /* 0x000000142e3b2981 */ /* 0x0040a4000c1e1100 */
[----:B0-----:R-:W-:Y:S02]  /*3f8c0*/  @P3 IMAD.MOV.U32 R46, RZ, RZ, R91 ;  /* 0x000000ffff2e3224 */ /* 0x001fe400078e005b */
        /* <DEDUP_REMOVED lines=11> */
[----:B------:R-:W2:Y:S04]  /*3f980*/  LDL R87, [R1+0x10e8] ;  /* 0x0010e80001577983 */ /* 0x000ea80000100800 */
[----:B------:R-:W2:Y:S01]  /*3f990*/  LDL R47, [R1+0x1084] ;  /* 0x00108400012f7983 */ /* 0x000ea20000100800 */
[----:B0-----:R-:W-:-:S03]  /*3f9a0*/  @P1 IMAD.MOV.U32 R46, RZ, RZ, R85 ;  /* 0x000000ffff2e1224 */ /* 0x001fc600078e0055 */
[----:B------:R-:W3:Y:S04]  /*3f9b0*/  LDL R85, [R1+0x10f0] ;  /* 0x0010f00001557983 */ /* 0x000ee80000100800 */
[----:B--2---:R3:W2:Y:S04]  /*3f9c0*/  @P1 LDG.E.U8 R84, desc[UR20][R46.64] ;  /* 0x000000142e541981 */ /* 0x0046a8000c1e1100 */
[----:B------:R-:W2:Y:S01]  /*3f9d0*/  LDL R47, [R1+0x108c] ;  /* 0x00108c00012f7983 */ /* 0x000ea20000100800 */
[----:B---3--:R-:W-:Y:S01]  /*3f9e0*/  @P2 IMAD.MOV.U32 R46, RZ, RZ, R71 ;  /* 0x000000ffff2e2224 */ /* 0x008fe200078e0047 */
[----:B------:R-:W-:-:S04]  /*3f9f0*/  ISETP.GT.AND P1, PT, R7, 0x6e, PT ;  /* 0x0000006e0700780c */ /* 0x000fc80003f24270 */
[----:B--2---:R0:W2:Y:S04]  /*3fa00*/  @P2 LDG.E.U8 R52, desc[UR20][R46.64] ;  /* 0x000000142e342981 */ /* 0x0040a8000c1e1100 */
[----:B------:R1:W-:Y:S01]  /*3fa10*/  STL [R1+0x210], R84 ;  /* 0x0002105401007387 */ /* 0x0003e20000100800 */
[----:B------:R-:W-:-:S03]  /*3fa20*/  PRMT R88, RZ, 0x7610, R88 ;  /* 0x00007610ff587816 */ /* 0x000fc60000000058 */
[----:B------:R-:W3:Y:S04]  /*3fa30*/  LDL R71, [R1+0x10f8] ;  /* 0x0010f80001477983 */ /* 0x000ee80000100800 */
[----:B-1----:R-:W3:Y:S01]  /*3fa40*/  LDL R84, [R1+0x10f4] ;  /* 0x0010f40001547983 */ /* 0x002ee20000100800 */
[----:B0-----:R-:W-:Y:S02]  /*3fa50*/  @P2 IMAD.MOV.U32 R46, RZ, RZ, R91 ;  /* 0x000000ffff2e2224 */ /* 0x001fe400078e005b */
[----:B------:R-:W-:Y:S01]  /*3fa60*/  @P2 IMAD.MOV.U32 R47, RZ, RZ, R92 ;  /* 0x000000ffff2f2224 */ /* 0x000fe200078e005c */
[----:B------:R-:W-:-:S04]  /*3fa70*/  PRMT R3, RZ, 0x7610, R3 ;  /* 0x00007610ff037816 */ /* 0x000fc80000000003 */
[----:B------:R0:W4:Y:S02]  /*3fa80*/  @P2 LDG.E.U8 R88, desc[UR20][R46.64] ;  /* 0x000000142e582981 */ /* 0x000124000c1e1100 */
[----:B0-----:R-:W-:Y:S02]  /*3fa90*/  @P1 IMAD.MOV.U32 R46, RZ, RZ, R4 ;  /* 0x000000ffff2e1224 */ /* 0x001fe400078e0004 */
[----:B------:R-:W-:-:S05]  /*3faa0*/  @P1 IMAD.MOV.U32 R47, RZ, RZ, R87 ;  /* 0x000000ffff2f1224 */ /* 0x000fca00078e0057 */
[----:B------:R0:W4:Y:S04]  /*3fab0*/  @P1 LDG.E.U8 R3, desc[UR20][R46.64] ;  /* 0x000000142e031981 */ /* 0x000128000c1e1100 */
[----:B--2---:R1:W-:Y:S01]  /*3fac0*/  STL [R1+0x204], R52 ;  /* 0x0002043401007387 */ /* 0x0043e20000100800 */
[----:B------:R-:W-:Y:S01]  /*3fad0*/  ISETP.GT.AND P2, PT, R7, 0x6f, PT ;  /* 0x0000006f0700780c */ /* 0x000fe20003f44270 */
[----:B0-----:R-:W-:Y:S01]  /*3fae0*/  @P1 IMAD.MOV.U32 R47, RZ, RZ, R85 ;  /* 0x000000ffff2f1224 */ /* 0x001fe200078e0055 */
[----:B------:R-:W-:Y:S01]  /*3faf0*/  PRMT R72, RZ, 0x7610, R72 ;  /* 0x00007610ff487816 */ /* 0x000fe20000000048 */
[----:B------:R-:W2:Y:S04]  /*3fb00*/  LDL R4, [R1+0x1100] ;  /* 0x0011000001047983 */ /* 0x000ea80000100800 */
[----:B-1----:R-:W2:Y:S01]  /*3fb10*/  LDL R52, [R1+0x10fc] ;  /* 0x0010fc0001347983 */ /* 0x002ea20000100800 */
[----:B---3--:R-:W-:Y:S01]  /*3fb20*/  @P1 IMAD.MOV.U32 R46, RZ, RZ, R84 ;  /* 0x000000ffff2e1224 */ /* 0x008fe200078e0054 */
[----:B------:R-:W-:-:S04]  /*3fb30*/  PRMT R54, RZ, 0x7610, R54 ;  /* 0x00007610ff367816 */ /* 0x000fc80000000036 */
[----:B------:R0:W3:Y:S02]  /*3fb40*/  @P1 LDG.E.U8 R72, desc[UR20][R46.64] ;  /* 0x000000142e481981 */ /* 0x0000e4000c1e1100 */
[----:B0-----:R-:W-:Y:S02]  /*3fb50*/  @P2 IMAD.MOV.U32 R47, RZ, RZ, R71 ;  /* 0x000000ffff2f2224 */ /* 0x001fe400078e0047 */
[----:B----4-:R0:W-:Y:S04]  /*3fb60*/  STL [R1+0x1ec], R3 ;  /* 0x0001ec0301007387 */ /* 0x0101e80000100800 */
[----:B0-----:R-:W4:Y:S01]  /*3fb70*/  LDL R3, [R1+0x1104] ;  /* 0x0011040001037983 */ /* 0x001f220000100800 */
[----:B--2---:R-:W-:-:S05]  /*3fb80*/  @P2 IMAD.MOV.U32 R46, RZ, RZ, R52 ;  /* 0x000000ffff2e2224 */ /* 0x004fca00078e0034 */
[----:B------:R4:W2:Y:S04]  /*3fb90*/  @P2 LDG.E.U8 R54, desc[UR20][R46.64] ;  /* 0x000000142e362981 */ /* 0x0008a8000c1e1100 */
[----:B------:R0:W-:Y:S04]  /*3fba0*/  STL [R1+0x1f8], R88 ;  /* 0x0001f85801007387 */ /* 0x0001e80000100800 */
[----:B------:R-:W2:Y:S04]  /*3fbb0*/  LDL R87, [R1+0x1150] ;  /* 0x0011500001577983 */ /* 0x000ea80000100800 */
[----:B------:R-:W2:Y:S04]  /*3fbc0*/  LDL R85, [R1+0x1154] ;  /* 0x0011540001557983 */ /* 0x000ea80000100800 */
[----:B0-----:R-:W2:Y:S04]  /*3fbd0*/  LDL R88, [R1+0x114c] ;  /* 0x00114c0001587983 */ /* 0x001ea80000100800 */
[----:B------:R-:W2:Y:S04]  /*3fbe0*/  LDL R84, [R1+0x1158] ;  /* 0x0011580001547983 */ /* 0x000ea80000100800 */
[----:B---3--:R0:W-:Y:S04]  /*3fbf0*/  STL [R1+0x1e0], R72 ;  /* 0x0001e04801007387 */ /* 0x0081e80000100800 */
[----:B------:R-:W3:Y:S04]  /*3fc00*/  LDL R71, [R1+0x1160] ;  /* 0x0011600001477983 */ /* 0x000ee80000100800 */
[----:B------:R-:W3:Y:S04]  /*3fc10*/  LDL R52, [R1+0x1168] ;  /* 0x0011680001347983 */ /* 0x000ee80000100800 */
[----:B0-----:R-:W3:Y:S01]  /*3fc20*/  LDL R72, [R1+0x115c] ;  /* 0x00115c0001487983 */ /* 0x001ee20000100800 */
[----:B----4-:R-:W-:-:S02]  /*3fc30*/  @P2 IMAD.MOV.U32 R46, RZ, RZ, R3 ;  /* 0x000000ffff2e2224 */ /* 0x010fc400078e0003 */
[----:B------:R-:W-:Y:S01]  /*3fc40*/  @P2 IMAD.MOV.U32 R47, RZ, RZ, R4 ;  /* 0x000000ffff2f2224 */ /* 0x000fe200078e0004 */
[----:B--2---:R0:W-:Y:S04]  /*3fc50*/  STL [R1+0x1dc], R54 ;  /* 0x0001dc3601007387 */ /* 0x0041e80000100800 */
[----:B------:R-:W2:Y:S04]  /*3fc60*/  LDL R4, [R1+0x11bc] ;  /* 0x0011bc0001047983 */ /* 0x000ea80000100800 */
[----:B------:R-:W4:Y:S04]  /*3fc70*/  LDL R3, [R1+0x11c0] ;  /* 0x0011c00001037983 */ /* 0x000f280000100800 */
[----:B0-----:R-:W2:Y:S01]  /*3fc80*/  LDL R54, [R1+0x1164] ;  /* 0x0011640001367983 */ /* 0x001ea20000100800 */
[----:B------:R-:W-:-:S02]  /*3fc90*/  ISETP.GT.AND P1, PT, R7, 0x76, PT ;  /* 0x000000760700780c */ /* 0x000fc40003f24270 */
[----:B------:R-:W-:Y:S02]  /*3fca0*/  PRMT R90, RZ, 0x7610, R90 ;  /* 0x00007610ff5a7816 */ /* 0x000fe4000000005a */
[----:B------:R-:W-:-:S04]  /*3fcb0*/  PRMT R86, RZ, 0x7610, R86 ;  /* 0x00007610ff567816 */ /* 0x000fc80000000056 */
[----:B------:R0:W4:Y:S01]  /*3fcc0*/  @P2 LDG.E.U8 R90, desc[UR20][R46.64] ;  /* 0x000000142e5a2981 */ /* 0x000122000c1e1100 */
[----:B------:R-:W-:Y:S02]  /*3fcd0*/  ISETP.GT.AND P2, PT, R7, 0x77, PT ;  /* 0x000000770700780c */ /* 0x000fe40003f44270 */
[----:B------:R-:W-:Y:S02]  /*3fce0*/  PRMT R83, RZ, 0x7610, R83 ;  /* 0x00007610ff537816 */ /* 0x000fe40000000053 */
[----:B0-----:R-:W-:Y:S02]  /*3fcf0*/  @P1 IMAD.MOV.U32 R46, RZ, RZ, R87 ;  /* 0x000000ffff2e1224 */ /* 0x001fe400078e0057 */
[----:B------:R-:W-:-:S05]  /*3fd00*/  @P1 IMAD.MOV.U32 R47, RZ, RZ, R88 ;  /* 0x000000ffff2f1224 */ /* 0x000fca00078e0058 */
[----:B------:R0:W4:Y:S01]  /*3fd10*/  @P1 LDG.E.U8 R86, desc[UR20][R46.64] ;  /* 0x000000142e561981 */ /* 0x000122000c1e1100 */
[----:B------:R-:W-:Y:S01]  /*3fd20*/  PRMT R64, RZ, 0x7610, R64 ;  /* 0x00007610ff407816 */ /* 0x000fe20000000040 */
[----:B0-----:R-:W-:Y:S02]  /*3fd30*/  @P1 IMAD.MOV.U32 R46, RZ, RZ, R84 ;  /* 0x000000ffff2e1224 */ /* 0x001fe400078e0054 */
[----:B------:R-:W-:-:S05]  /*3fd40*/  @P1 IMAD.MOV.U32 R47, RZ, RZ, R85 ;  /* 0x000000ffff2f1224 */ /* 0x000fca00078e0055 */
[----:B------:R3:W4:Y:S01]  /*3fd50*/  @P1 LDG.E.U8 R83, desc[UR20][R46.64] ;  /* 0x000000142e531981 */ /* 0x000722000c1e1100 */
[----:B------:R-:W-:Y:S02]  /*3fd60*/  ISETP.GT.AND P1, PT, R7, 0x7e, PT ;  /* 0x0000007e0700780c */ /* 0x000fe40003f24270 */
[----:B------:R-:W-:Y:S01]  /*3fd70*/  PRMT R6, RZ, 0x7610, R6 ;  /* 0x00007610ff067816 */ /* 0x000fe20000000006 */
[----:B---3--:R-:W-:Y:S02]  /*3fd80*/  @P2 IMAD.MOV.U32 R46, RZ, RZ, R71 ;  /* 0x000000ffff2e2224 */ /* 0x008fe400078e0047 */
[----:B------:R-:W-:-:S05]  /*3fd90*/  @P2 IMAD.MOV.U32 R47, RZ, RZ, R72 ;  /* 0x000000ffff2f2224 */ /* 0x000fca00078e0048 */
[----:B------:R0:W3:Y:S01]  /*3fda0*/  @P2 LDG.E.U8 R64, desc[UR20][R46.64] ;  /* 0x000000142e402981 */ /* 0x0000e2000c1e1100 */
[----:B------:R-:W-:Y:S01]  /*3fdb0*/  PRMT R2, RZ, 0x7610, R2 ;  /* 0x00007610ff027816 */ /* 0x000fe20000000002 */
[----:B0-----:R-:W-:Y:S02]  /*3fdc0*/  @P2 IMAD.MOV.U32 R46, RZ, RZ, R52 ;  /* 0x000000ffff2e2224 */ /* 0x001fe400078e0034 */
[----:B--2---:R-:W-:-:S05]  /*3fdd0*/  @P2 IMAD.MOV.U32 R47, RZ, RZ, R54 ;  /* 0x000000ffff2f2224 */ /* 0x004fca00078e0036 */
[----:B------:R4:W2:Y:S02]  /*3fde0*/  @P2 LDG.E.U8 R6, desc[UR20][R46.64] ;  /* 0x000000142e062981 */ /* 0x0008a4000c1e1100 */
[----:B----4-:R-:W-:Y:S02]  /*3fdf0*/  @P1 IMAD.MOV.U32 R46, RZ, RZ, R3 ;  /* 0x000000ffff2e1224 */ /* 0x010fe400078e0003 */
[----:B------:R-:W-:-:S05]  /*3fe00*/  @P1 IMAD.MOV.U32 R47, RZ, RZ, R4 ;  /* 0x000000ffff2f1224 */ /* 0x000fca00078e0004 */
[----:B------:R0:W4:Y:S04]  /*3fe10*/  @P1 LDG.E.U8 R2, desc[UR20][R46.64] ;  /* 0x000000142e021981 */ /* 0x000128000c1e1100 */
[----:B------:R-:W0:Y:S04]  /*3fe20*/  LDL R46, [R1+0x11c4] ;  /* 0x0011c400012e7983 */ /* 0x000e280000100800 */
[----:B------:R-:W0:Y:S01]  /*3fe30*/  LDL R47, [R1+0x11c8] ;  /* 0x0011c800012f7983 */ /* 0x000e220000100800 */
[----:B------:R-:W-:-:S03]  /*3fe40*/  PRMT R5, RZ, 0x7610, R5 ;  /* 0x00007610ff057816 */ /* 0x000fc60000000005 */
[----:B------:R-:W2:Y:S04]  /*3fe50*/  LDL.LU R52, [R1+0x230] ;  /* 0x0002300001347983 */ /* 0x000ea80000300800 */
[----:B------:R-:W2:Y:S04]  /*3fe60*/  LDL.LU R54, [R1+0x22c] ;  /* 0x00022c0001367983 */ /* 0x000ea80000300800 */
[----:B------:R-:W2:Y:S04]  /*3fe70*/  LDL.LU R71, [R1+0x1e8] ;  /* 0x0001e80001477983 */ /* 0x000ea80000300800 */
[----:B------:R-:W2:Y:S01]  /*3fe80*/  LDL.LU R72, [R1+0x1e4] ;  /* 0x0001e40001487983 */ /* 0x000ea20000300800 */
[----:B0-----:R-:W-:-:S04]  /*3fe90*/  @P1 LOP3.LUT R47, R47, R46, RZ, 0x3c, !PT ;  /* 0x0000002e2f2f1212 */ /* 0x001fc800078e3cff */
[----:B------:R-:W-:-:S04]  /*3fea0*/  @P1 LOP3.LUT R46, R47, R46, RZ, 0x3c, !PT ;  /* 0x0000002e2f2e1212 */ /* 0x000fc800078e3cff */
[----:B------:R-:W-:-:S05]  /*3feb0*/  @P1 LOP3.LUT R47, R47, R46, RZ, 0x3c, !PT ;  /* 0x0000002e2f2f1212 */ /* 0x000fca00078e3cff */
[----:B------:R-:W4:Y:S04]  /*3fec0*/  @P1 LDG.E.U8 R5, desc[UR20][R46.64] ;  /* 0x000000142e051981 */ /* 0x000f28000c1e1100 */
[----:B------:R0:W-:Y:S04]  /*3fed0*/  STL [R1+0x1b8], R83 ;  /* 0x0001b85301007387 */ /* 0x0001e80000100800 */
[----:B0-----:R-:W4:Y:S04]  /*3fee0*/  LDL.LU R83, [R1+0x180] ;  /* 0x0001800001537983 */ /* 0x001f280000300800 */
[----:B------:R-:W4:Y:S04]  /*3fef0*/  LDL.LU R84, [R1+0x17c] ;  /* 0x00017c0001547983 */ /* 0x000f280000300800 */
[----:B------:R-:W4:Y:S04]  /*3ff00*/  LDL.LU R85, [R1+0x144] ;  /* 0x0001440001557983 */ /* 0x000f280000300800 */
        /* <DEDUP_REMOVED lines=8> */
[----:B---3--:R0:W-:Y:S04]  /*3ff90*/  STL [R1+0x1ac], R64 ;  /* 0x0001ac4001007387 */ /* 0x0081e80000100800 */
[----:B0-----:R-:W3:Y:S04]  /*3ffa0*/  LDL.LU R64, [R1+0x94] ;  /* 0x0000940001407983 */ /* 0x001ee80000300800 */
[----:B------:R-:W3:Y:S04]  /*3ffb0*/  LDL.LU R3, [R1+0x60] ;  /* 0x0000600001037983 */ /* 0x000ee80000300800 */
[----:B--2---:R0:W-:Y:S04]  /*3ffc0*/  STL [R1+0x1a0], R6 ;  /* 0x0001a00601007387 */ /* 0x0041e80000100800 */
[----:B0-----:R-:W2:Y:S04]  /*3ffd0*/  LDL.LU R6, [R1+0x5c] ;  /* 0x00005c0001067983 */ /* 0x001ea80000300800 */
[----:B----4-:R0:W-:Y:S04]  /*3ffe0*/  STL [R1+0x194], R2 ;  /* 0x0001940201007387 */ /* 0x0101e80000100800 */
[----:B0-----:R-:W4:Y:S04]  /*3fff0*/  LDL.LU R2, [R1+0x30] ;  /* 0x0000300001027983 */ /* 0x001f280000300800 */
[----:B------:R-:W2:Y:S04]  /*40000*/  LDL.LU R4, [R1+0x2c] ;  /* 0x00002c0001047983 */ /* 0x000ea80000300800 */
[----:B------:R0:W-:Y:S04]  /*40010*/  STL [R1+0x188], R5 ;  /* 0x0001880501007387 */ /* 0x0001e80000100800 */
[----:B0-----:R-:W2:Y:S04]  /*40020*/  LDL.LU R5, [R1+0x1850] ;  /* 0x0018500001057983 */ /* 0x001ea80000300800 */
[----:B------:R-:W3:Y:S04]  /*40030*/  LDL R46, [R1+0x11cc] ;  /* 0x0011cc00012e7983 */ /* 0x000ee80000100800 */
[----:B------:R-:W3:Y:S01]  /*40040*/  LDL R47, [R1+0x11d0] ;  /* 0x0011d000012f7983 */ /* 0x000ee20000100800 */
[----:B------:R-:W-:-:S02]  /*40050*/  ISETP.GT.AND P2, PT, R7, 0x7f, PT ;  /* 0x0000007f0700780c */ /* 0x000fc40003f44270 */
[----:B--2---:R-:W-:-:S11]  /*40060*/  PRMT R5, RZ, 0x7610, R5 ;  /* 0x00007610ff057816 */ /* 0x004fd60000000005 */
[----:B---3--:R-:W-:-:S04]  /*40070*/  @P2 LOP3.LUT R47, R47, R46, RZ, 0x3c, !PT ;  /* 0x0000002e2f2f2212 */ /* 0x008fc800078e3cff */
[----:B------:R-:W-:-:S04]  /*40080*/  @P2 LOP3.LUT R46, R47, R46, RZ, 0x3c, !PT ;  /* 0x0000002e2f2e2212 */ /* 0x000fc800078e3cff */
[----:B------:R-:W-:-:S05]  /*40090*/  @P2 LOP3.LUT R47, R47, R46, RZ, 0x3c, !PT ;  /* 0x0000002e2f2f2212 */ /* 0x000fca00078e3cff */
[----:B------:R-:W2:Y:S04]  /*400a0*/  @P2 LDG.E.U8 R5, desc[UR20][R46.64] ;  /* 0x000000142e052981 */ /* 0x000ea8000c1e1100 */
[----:B------:R-:W3:Y:S04]  /*400b0*/  LDL R46, [R1+0x11d4] ;  /* 0x0011d400012e7983 */ /* 0x000ee80000100800 */
[----:B------:R-:W3:Y:S01]  /*400c0*/  LDL R47, [R1+0x11d8] ;  /* 0x0011d800012f7983 */ /* 0x000ee20000100800 */
[----:B------:R-:W-:-:S03]  /*400d0*/  PRMT R16, RZ, 0x7610, R16 ;  /* 0x00007610ff107816 */ /* 0x000fc60000000010 */
[----:B--2---:R0:W-:Y:S02]  /*400e0*/  STL [R1+0x184], R5 ;  /* 0x0001840501007387 */ /* 0x0041e40000100800 */
[----:B0-----:R-:W0:Y:S01]  /*400f0*/  S2R R5, SR_TID.X ;  /* 0x0000000000057919 */ /* 0x001e220000002100 */
[----:B---3--:R-:W-:-:S04]  /*40100*/  @P2 LOP3.LUT R47, R47, R46, RZ, 0x3c, !PT ;  /* 0x0000002e2f2f2212 */ /* 0x008fc800078e3cff */
[----:B------:R-:W-:-:S04]  /*40110*/  @P2 LOP3.LUT R46, R47, R46, RZ, 0x3c, !PT ;  /* 0x0000002e2f2e2212 */ /* 0x000fc800078e3cff */
[----:B------:R-:W-:-:S05]  /*40120*/  @P2 LOP3.LUT R47, R47, R46, RZ, 0x3c, !PT ;  /* 0x0000002e2f2f2212 */ /* 0x000fca00078e3cff */
[----:B------:R-:W2:Y:S01]  /*40130*/  @P2 LDG.E.U8 R16, desc[UR20][R46.64] ;  /* 0x000000142e102981 */ /* 0x000ea2000c1e1100 */
[----:B0-----:R-:W-:Y:S01]  /*40140*/  LOP3.LUT R5, R5, 0x7f, RZ, 0xc0, !PT ;  /* 0x0000007f05057812 */ /* 0x001fe200078ec0ff */
[----:B------:R-:W-:Y:S06]  /*40150*/  BAR.SYNC.DEFER_BLOCKING 0x0 ;  /* 0x0000000000007b1d */ /* 0x000fec0000010000 */
        /* <DEDUP_REMOVED lines=11> */
[----:B------:R1:W-:Y:S04]  /*40210*/  STS.U8 [R5+UR9+0x15400], R91 ;  /* 0x0154005b05007988 */ /* 0x0003e80008000009 */
[----:B------:R3:W-:Y:S04]  /*40220*/  STS.U8 [R5+UR9+0x11800], R92 ;  /* 0x0118005c05007988 */ /* 0x0007e80008000009 */
[----:B0-----:R-:W2:Y:S04]  /*40230*/  LDL.LU R90, [R1+0x228] ;  /* 0x00022800015a7983 */ /* 0x001ea80000300800 */
[----:B-1----:R-:W2:Y:S04]  /*40240*/  LDL.LU R91, [R1+0x224] ;  /* 0x00022400015b7983 */ /* 0x002ea80000300800 */
[----:B---3--:R-:W3:Y:S04]  /*40250*/  LDL.LU R92, [R1+0x1d8] ;  /* 0x0001d800015c7983 */ /* 0x008ee80000300800 */
[----:B------:R-:W-:Y:S04]  /*40260*/  STS.U8 [R5+UR9+0x15800], R64 ;  /* 0x0158004005007988 */ /* 0x000fe80008000009 */
[----:B------:R-:W-:Y:S04]  /*40270*/  STS.U8 [R5+UR9+0x11c00], R3 ;  /* 0x011c000305007988 */ /* 0x000fe80008000009 */
[----:B------:R-:W-:Y:S04]  /*40280*/  STS.U8 [R5+UR9+0x15c00], R6 ;  /* 0x015c000605007988 */ /* 0x000fe80008000009 */
[----:B----4-:R0:W-:Y:S04]  /*40290*/  STS.U8 [R5+UR9+0x12000], R2 ;  /* 0x0120000205007988 */ /* 0x0101e80008000009 */
[----:B------:R-:W-:Y:S04]  /*402a0*/  STS.U8 [R5+UR9+0x16000], R4 ;  /* 0x0160000405007988 */ /* 0x000fe80008000009 */
[----:B------:R1:W-:Y:S04]  /*402b0*/  STS.U8 [R5+UR9+0x12400], R0 ;  /* 0x0124000005007988 */ /* 0x0003e80008000009 */
[----:B0-----:R-:W4:Y:S01]  /*402c0*/  LDL.LU R2, [R1+0x1d4] ;  /* 0x0001d40001027983 */ /* 0x001f220000300800 */
[----:B-1----:R-:W0:Y:S03]  /*402d0*/  S2R R0, SR_TID.X ;  /* 0x0000000000007919 */ /* 0x002e260000002100 */
        /* <DEDUP_REMOVED lines=8> */
[----:B------:R-:W-:Y:S01]  /*40360*/  STS.U8 [R5+UR9+0x13400], R18 ;  /* 0x0134001205007988 */ /* 0x000fe20008000009 */
[----:B------:R-:W-:-:S03]  /*40370*/  LOP3.LUT R4, R0, 0x10, RZ, 0x3c, !PT ;  /* 0x0000001000047812 */ /* 0x000fc600078e3cff */
[----:B------:R-:W-:Y:S04]  /*40380*/  STS.U8 [R5+UR9+0x17400], R19 ;  /* 0x0174001305007988 */ /* 0x000fe80008000009 */
[----:B------:R-:W-:Y:S04]  /*40390*/  STS.U8 [R5+UR9+0x13800], R28 ;  /* 0x0138001c05007988 */ /* 0x000fe80008000009 */
[----:B------:R-:W-:Y:S04]  /*403a0*/  STS.U8 [R5+UR9+0x17800], R29 ;  /* 0x0178001d05007988 */ /* 0x000fe80008000009 */
[----:B------:R-:W-:Y:S04]  /*403b0*/  STS.U8 [R5+UR9+0x13c00], R30 ;  /* 0x013c001e05007988 */ /* 0x000fe80008000009 */
[----:B------:R-:W-:Y:S04]  /*403c0*/  STS.U8 [R5+UR9+0x17c00], R31 ;  /* 0x017c001f05007988 */ /* 0x000fe80008000009 */
[----:B--2---:R0:W-:Y:S04]  /*403d0*/  STL [R1+0x178], R16 ;  /* 0x0001781001007387 */ /* 0x0041e80000100800 */
        /* <DEDUP_REMOVED lines=14> */
[----:B------:R0:W-:Y:S04]  /*404c0*/  STS.U8 [R4+UR9+0x10080], R90 ;  /* 0x0100805a04007988 */ /* 0x0001e80008000009 */
[----:B------:R1:W-:Y:S04]  /*404d0*/  STS.U8 [R4+UR9+0x14080], R91 ;  /* 0x0140805b04007988 */ /* 0x0003e80008000009 */
[----:B---3--:R3:W-:Y:S04]  /*404e0*/  STS.U8 [R4+UR9+0x10480], R92 ;  /* 0x0104805c04007988 */ /* 0x0087e80008000009 */
[----:B0-----:R-:W2:Y:S04]  /*404f0*/  LDL.LU R90, [R1+0x184c] ;  /* 0x00184c00015a7983 */ /* 0x001ea80000300800 */
[----:B-1----:R-:W2:Y:S04]  /*40500*/  LDL.LU R91, [R1+0x1848] ;  /* 0x00184800015b7983 */ /* 0x002ea80000300800 */
[----:B---3--:R-:W3:Y:S04]  /*40510*/  LDL.LU R92, [R1+0x1844] ;  /* 0x00184400015c7983 */ /* 0x008ee80000300800 */
[----:B----4-:R0:W-:Y:S04]  /*40520*/  STS.U8 [R4+UR9+0x14480], R2 ;  /* 0x0144800204007988 */ /* 0x0101e80008000009 */
[----:B0-----:R-:W4:Y:S04]  /*40530*/  LDL.LU R2, [R1+0x1840] ;  /* 0x0018400001027983 */ /* 0x001f280000300800 */
[----:B--2---:R0:W-:Y:S04]  /*40540*/  STS.U8 [R4+UR9+0x10880], R16 ;  /* 0x0108801004007988 */ /* 0x0041e80008000009 */
[----:B------:R1:W-:Y:S04]  /*40550*/  STS.U8 [R4+UR9+0x14880], R52 ;  /* 0x0148803404007988 */ /* 0x0003e80008000009 */
[----:B------:R2:W-:Y:S04]  /*40560*/  STS.U8 [R4+UR9+0x10c80], R54 ;  /* 0x010c803604007988 */ /* 0x0005e80008000009 */
[----:B------:R0:W-:Y:S04]  /*40570*/  STS.U8 [R4+UR9+0x14c80], R71 ;  /* 0x014c804704007988 */ /* 0x0001e80008000009 */
[----:B------:R0:W-:Y:S04]  /*40580*/  STS.U8 [R4+UR9+0x11080], R72 ;  /* 0x0110804804007988 */ /* 0x0001e80008000009 */
[----:B------:R0:W-:Y:S04]  /*40590*/  STS.U8 [R4+UR9+0x15080], R83 ;  /* 0x0150805304007988 */ /* 0x0001e80008000009 */
[----:B------:R1:W-:Y:S04]  /*405a0*/  STS.U8 [R4+UR9+0x11480], R84 ;  /* 0x0114805404007988 */ /* 0x0003e80008000009 */
[----:B------:R1:W-:Y:S04]  /*405b0*/  STS.U8 [R4+UR9+0x15480], R85 ;  /* 0x0154805504007988 */ /* 0x0003e80008000009 */
[----:B0-----:R-:W4:Y:S04]  /*405c0*/  LDL.LU R16, [R1+0x1cc] ;  /* 0x0001cc0001107983 */ /* 0x001f280000300800 */
[----:B------:R0:W-:Y:S04]  /*405d0*/  STS.U8 [R4+UR9+0x11880], R86 ;  /* 0x0118805604007988 */ /* 0x0001e80008000009 */
[----:B-1----:R-:W4:Y:S04]  /*405e0*/  LDL.LU R52, [R1+0x1c8] ;  /* 0x0001c80001347983 */ /* 0x002f280000300800 */
[----:B------:R1:W-:Y:S04]  /*405f0*/  STS.U8 [R4+UR9+0x15880], R87 ;  /* 0x0158805704007988 */ /* 0x0003e80008000009 */
[----:B--2---:R-:W2:Y:S04]  /*40600*/  LDL.LU R54, [R1+0x16c] ;  /* 0x00016c0001367983 */ /* 0x004ea80000300800 */
[----:B------:R0:W-:Y:S04]  /*40610*/  STS.U8 [R4+UR9+0x11c80], R88 ;  /* 0x011c805804007988 */ /* 0x0001e80008000009 */
[----:B------:R-:W2:Y:S04]  /*40620*/  LDL.LU R71, [R1+0x168] ;  /* 0x0001680001477983 */ /* 0x000ea80000300800 */
[----:B------:R0:W-:Y:S04]  /*40630*/  STS.U8 [R4+UR9+0x15c80], R64 ;  /* 0x015c804004007988 */ /* 0x0001e80008000009 */
[----:B------:R-:W2:Y:S04]  /*40640*/  LDL.LU R72, [R1+0x118] ;  /* 0x0001180001487983 */ /* 0x000ea80000300800 */
[----:B------:R0:W-:Y:S04]  /*40650*/  STS.U8 [R4+UR9+0x12080], R3 ;  /* 0x0120800304007988 */ /* 0x0001e80008000009 */
[----:B------:R-:W2:Y:S04]  /*40660*/  LDL.LU R83, [R1+0x114] ;  /* 0x0001140001537983 */ /* 0x000ea80000300800 */
[----:B------:R0:W-:Y:S04]  /*40670*/  STS.U8 [R4+UR9+0x16080], R6 ;  /* 0x0160800604007988 */ /* 0x0001e80008000009 */
[----:B------:R-:W2:Y:S04]  /*40680*/  LDL.LU R84, [R1+0xe8] ;  /* 0x0000e80001547983 */ /* 0x000ea80000300800 */
[----:B------:R-:W2:Y:S04]  /*40690*/  LDL.LU R85, [R1+0xe4] ;  /* 0x0000e40001557983 */ /* 0x000ea80000300800 */
[----:B0-----:R-:W2:Y:S04]  /*406a0*/  LDL.LU R86, [R1+0xb8] ;  /* 0x0000b80001567983 */ /* 0x001ea80000300800 */
[----:B-1----:R-:W2:Y:S04]  /*406b0*/  LDL.LU R87, [R1+0xb4] ;  /* 0x0000b40001577983 */ /* 0x002ea80000300800 */
[----:B------:R-:W2:Y:S04]  /*406c0*/  LDL.LU R88, [R1+0x80] ;  /* 0x0000800001587983 */ /* 0x000ea80000300800 */
[----:B------:R-:W2:Y:S04]  /*406d0*/  LDL.LU R64, [R1+0x7c] ;  /* 0x00007c0001407983 */ /* 0x000ea80000300800 */
[----:B---3--:R-:W-:Y:S04]  /*406e0*/  STS.U8 [R4+UR9+0x12480], R92 ;  /* 0x0124805c04007988 */ /* 0x008fe80008000009 */
[----:B------:R-:W-:Y:S04]  /*406f0*/  STS.U8 [R4+UR9+0x16480], R91 ;  /* 0x0164805b04007988 */ /* 0x000fe80008000009 */
[----:B------:R-:W-:Y:S04]  /*40700*/  STS.U8 [R4+UR9+0x12880], R80 ;  /* 0x0128805004007988 */ /* 0x000fe80008000009 */
[----:B------:R-:W-:Y:S04]  /*40710*/  STS.U8 [R4+UR9+0x16880], R79 ;  /* 0x0168804f04007988 */ /* 0x000fe80008000009 */
[----:B------:R-:W-:Y:S04]  /*40720*/  STS.U8 [R4+UR9+0x12c80], R68 ;  /* 0x012c804404007988 */ /* 0x000fe80008000009 */
[----:B------:R-:W3:Y:S04]  /*40730*/  LDL.LU R3, [R1+0x50] ;  /* 0x0000500001037983 */ /* 0x000ee80000300800 */
[----:B------:R-:W-:Y:S04]  /*40740*/  STS.U8 [R4+UR9+0x16c80], R67 ;  /* 0x016c804304007988 */ /* 0x000fe80008000009 */
[----:B------:R-:W2:Y:S04]  /*40750*/  LDL.LU R6, [R1+0x4c] ;  /* 0x00004c0001067983 */ /* 0x000ea80000300800 */
[----:B------:R0:W-:Y:S04]  /*40760*/  STS.U8 [R4+UR9+0x13080], R8 ;  /* 0x0130800804007988 */ /* 0x0001e80008000009 */
[----:B------:R1:W-:Y:S04]  /*40770*/  STS.U8 [R4+UR9+0x17080], R9 ;  /* 0x0170800904007988 */ /* 0x0003e80008000009 */
[----:B0-----:R-:W2:Y:S04]  /*40780*/  LDL.LU R8, [R1+0x21c] ;  /* 0x00021c0001087983 */ /* 0x001ea80000300800 */
[----:B-1----:R-:W2:Y:S04]  /*40790*/  LDL.LU R9, [R1+0x220] ;  /* 0x0002200001097983 */ /* 0x002ea80000300800 */
[----:B------:R-:W-:Y:S04]  /*407a0*/  STS.U8 [R4+UR9+0x13480], R20 ;  /* 0x0134801404007988 */ /* 0x000fe80008000009 */
[----:B------:R-:W-:Y:S04]  /*407b0*/  STS.U8 [R4+UR9+0x17480], R21 ;  /* 0x0174801504007988 */ /* 0x000fe80008000009 */
[----:B------:R-:W-:Y:S04]  /*407c0*/  STS.U8 [R4+UR9+0x13880], R33 ;  /* 0x0138802104007988 */ /* 0x000fe80008000009 */
[----:B------:R-:W-:Y:S04]  /*407d0*/  STS.U8 [R4+UR9+0x17880], R34 ;  /* 0x0178802204007988 */ /* 0x000fe80008000009 */
[----:B------:R-:W-:Y:S04]  /*407e0*/  STS.U8 [R4+UR9+0x13c80], R35 ;  /* 0x013c802304007988 */ /* 0x000fe80008000009 */
[----:B------:R0:W-:Y:S04]  /*407f0*/  STS.U8 [R4+UR9+0x17c80], R36 ;  /* 0x017c802404007988 */ /* 0x0001e80008000009 */
[----:B0-----:R-:W3:Y:S01]  /*40800*/  LDL.LU R4, [R1+0x183c] ;  /* 0x00183c0001047983 */ /* 0x001ee20000300800 */
[----:B------:R-:W-:-:S05]  /*40810*/  LOP3.LUT R0, R0, 0x20, RZ, 0x3c, !PT ;  /* 0x0000002000007812 */ /* 0x000fca00078e3cff */
[----:B--2---:R-:W-:Y:S04]  /*40820*/  STS.U8 [R0+UR9+0x10100], R9 ;  /* 0x0101000900007988 */ /* 0x004fe80008000009 */
        /* <DEDUP_REMOVED lines=13> */
[----:B---3--:R-:W-:Y:S04]  /*40900*/  STS.U8 [R0+UR9+0x11d00], R3 ;  /* 0x011d000300007988 */ /* 0x008fe80008000009 */
[----:B------:R-:W-:Y:S04]  /*40910*/  STS.U8 [R0+UR9+0x15d00], R6 ;  /* 0x015d000600007988 */ /* 0x000fe80008000009 */
[----:B0-----:R-:W2:Y:S04]  /*40920*/  LDL.LU R85, [R1+0x218] ;  /* 0x0002180001557983 */ /* 0x001ea80000300800 */
[----:B------:R0:W-:Y:S04]  /*40930*/  STS.U8 [R0+UR9+0x12100], R4 ;  /* 0x0121000400007988 */ /* 0x0001e80008000009 */
[----:B-1----:R-:W3:Y:S04]  /*40940*/  LDL.LU R87, [R1+0x214] ;  /* 0x0002140001577983 */ /* 0x002ee80000300800 */
[----:B0-----:R-:W4:Y:S01]  /*40950*/  LDL.LU R4, [R1+0x1c0] ;  /* 0x0001c00001047983 */ /* 0x001f220000300800 */
[----:B------:R-:W0:Y:S03]  /*40960*/  S2R R16, SR_TID.X ;  /* 0x0000000000107919 */ /* 0x000e260000002100 */
[----:B------:R1:W-:Y:S04]  /*40970*/  STS.U8 [R0+UR9+0x16100], R2 ;  /* 0x0161000200007988 */ /* 0x0003e80008000009 */
[----:B------:R-:W-:Y:S04]  /*40980*/  STS.U8 [R0+UR9+0x12500], R90 ;  /* 0x0125005a00007988 */ /* 0x000fe80008000009 */
[----:B------:R-:W4:Y:S04]  /*40990*/  LDL.LU R9, [R1+0x1bc] ;  /* 0x0001bc0001097983 */ /* 0x000f280000300800 */
[----:B------:R-:W-:Y:S04]  /*409a0*/  STS.U8 [R0+UR9+0x16500], R89 ;  /* 0x0165005900007988 */ /* 0x000fe80008000009 */
[----:B------:R-:W4:Y:S04]  /*409b0*/  LDL.LU R8, [R1+0x164] ;  /* 0x0001640001087983 */ /* 0x000f280000300800 */
[----:B------:R-:W-:Y:S04]  /*409c0*/  STS.U8 [R0+UR9+0x12900], R78 ;  /* 0x0129004e00007988 */ /* 0x000fe80008000009 */
[----:B------:R-:W4:Y:S04]  /*409d0*/  LDL.LU R52, [R1+0x160] ;  /* 0x0001600001347983 */ /* 0x000f280000300800 */
[----:B------:R-:W-:Y:S01]  /*409e0*/  STS.U8 [R0+UR9+0x16900], R77 ;  /* 0x0169004d00007988 */ /* 0x000fe20008000009 */
[----:B0-----:R-:W-:-:S03]  /*409f0*/  LOP3.LUT R16, R16, 0x7f, RZ, 0xc0, !PT ;  /* 0x0000007f10107812 */ /* 0x001fc600078ec0ff */
[----:B------:R-:W4:Y:S04]  /*40a00*/  LDL.LU R54, [R1+0x110] ;  /* 0x0001100001367983 */ /* 0x000f280000300800 */
[----:B------:R-:W-:Y:S04]  /*40a10*/  STS.U8 [R0+UR9+0x12d00], R66 ;  /* 0x012d004200007988 */ /* 0x000fe80008000009 */
[----:B------:R-:W4:Y:S04]  /*40a20*/  LDL.LU R71, [R1+0x10c] ;  /* 0x00010c0001477983 */ /* 0x000f280000300800 */
[----:B------:R-:W-:Y:S01]  /*40a30*/  STS.U8 [R0+UR9+0x16d00], R65 ;  /* 0x016d004100007988 */ /* 0x000fe20008000009 */
[----:B------:R-:W-:-:S03]  /*40a40*/  LOP3.LUT R86, R16, 0x30, RZ, 0x3c, !PT ;  /* 0x0000003010567812 */ /* 0x000fc600078e3cff */
        /* <DEDUP_REMOVED lines=12> */
[----:B-1----:R-:W4:Y:S04]  /*40b10*/  LDL.LU R2, [R1+0x48] ;  /* 0x0000480001027983 */ /* 0x002f280000300800 */
[----:B------:R-:W-:Y:S04]  /*40b20*/  STS.U8 [R0+UR9+0x13d00], R39 ;  /* 0x013d002700007988 */ /* 0x000fe80008000009 */
[----:B------:R0:W-:Y:S04]  /*40b30*/  STS.U8 [R0+UR9+0x17d00], R40 ;  /* 0x017d002800007988 */ /* 0x0001e80008000009 */
[----:B------:R-:W4:Y:S04]  /*40b40*/  LDL.LU R88, [R1+0x18] ;  /* 0x0000180001587983 */ /* 0x000f280000300800 */
[----:B0-----:R-:W4:Y:S04]  /*40b50*/  LDL.LU R0, [R1+0x14] ;  /* 0x0000140001007983 */ /* 0x001f280000300800 */
[----:B--2---:R0:W-:Y:S04]  /*40b60*/  STS.U8 [R86+UR9+0x10180], R85 ;  /* 0x0101805556007988 */ /* 0x0041e80008000009 */
[----:B---3--:R1:W-:Y:S04]  /*40b70*/  STS.U8 [R86+UR9+0x14180], R87 ;  /* 0x0141805756007988 */ /* 0x0083e80008000009 */
[----:B0-----:R-:W2:Y:S04]  /*40b80*/  LDL.LU R85, [R1+0x1838] ;  /* 0x0018380001557983 */ /* 0x001ea80000300800 */
[----:B----4-:R0:W-:Y:S04]  /*40b90*/  STS.U8 [R86+UR9+0x10580], R4 ;  /* 0x0105800456007988 */ /* 0x0101e80008000009 */
[----:B-1----:R-:W3:Y:S04]  /*40ba0*/  LDL.LU R87, [R1+0x1834] ;  /* 0x0018340001577983 */ /* 0x002ee80000300800 */
[----:B0-----:R-:W4:Y:S04]  /*40bb0*/  LDL.LU R4, [R1+0x1830] ;  /* 0x0018300001047983 */ /* 0x001f280000300800 */
        /* <DEDUP_REMOVED lines=11> */
[----:B0-----:R-:W2:Y:S04]  /*40c70*/  LDL.LU R3, [R1+0x20c] ;  /* 0x00020c0001037983 */ /* 0x001ea80000300800 */
[----:B------:R0:W-:Y:S04]  /*40c80*/  STS.U8 [R86+UR9+0x11d80], R2 ;  /* 0x011d800256007988 */ /* 0x0001e80008000009 */
[----:B-1----:R-:W2:Y:S04]  /*40c90*/  LDL.LU R6, [R1+0x208] ;  /* 0x0002080001067983 */ /* 0x002ea80000300800 */
[----:B0-----:R-:W2:Y:S04]  /*40ca0*/  LDL.LU R2, [R1+0x1b4] ;  /* 0x0001b40001027983 */ /* 0x001ea80000300800 */
[----:B----4-:R0:W-:Y:S04]  /*40cb0*/  STS.U8 [R86+UR9+0x15d80], R4 ;  /* 0x015d800456007988 */ /* 0x0101e80008000009 */
[----:B0-----:R-:W4:Y:S04]  /*40cc0*/  LDL.LU R4, [R1+0x1b0] ;  /* 0x0001b00001047983 */ /* 0x001f280000300800 */
        /* <DEDUP_REMOVED lines=10> */
[----:B0-----:R-:W2:Y:S04]  /*40d70*/  LDL.LU R88, [R1+0x182c] ;  /* 0x00182c0001587983 */ /* 0x001ea80000300800 */
[----:B------:R0:W-:Y:S01]  /*40d80*/  STS.U8 [R86+UR9+0x16180], R0 ;  /* 0x0161800056007988 */ /* 0x0001e20008000009 */
[----:B------:R-:W-:-:S03]  /*40d90*/  LOP3.LUT R16, R16, 0x40, RZ, 0x3c, !PT ;  /* 0x0000004010107812 */ /* 0x000fc600078e3cff */
[----:B0-----:R-:W4:Y:S04]  /*40da0*/  LDL.LU R0, [R1+0x3c] ;  /* 0x00003c0001007983 */ /* 0x001f280000300800 */
[----:B--2---:R-:W-:Y:S04]  /*40db0*/  STS.U8 [R86+UR9+0x12580], R88 ;  /* 0x0125805856007988 */ /* 0x004fe80008000009 */
        /* <DEDUP_REMOVED lines=15> */
[----:B0-----:R-:W3:Y:S04]  /*40eb0*/  LDL.LU R86, [R1+0x1828] ;  /* 0x0018280001567983 */ /* 0x001ee80000300800 */
[----:B-1----:R-:W3:Y:S04]  /*40ec0*/  LDL.LU R3, [R1+0x1824] ;  /* 0x0018240001037983 */ /* 0x002ee80000300800 */
[----:B--2---:R-:W2:Y:S04]  /*40ed0*/  LDL.LU R6, [R1+0x1820] ;  /* 0x0018200001067983 */ /* 0x004ea80000300800 */
[----:B------:R0:W-:Y:S04]  /*40ee0*/  STS.U8 [R16+UR9+0x10600], R2 ;  /* 0x0106000210007988 */ /* 0x0001e80008000009 */
[----:B----4-:R1:W-:Y:S04]  /*40ef0*/  STS.U8 [R16+UR9+0x14600], R4 ;  /* 0x0146000410007988 */ /* 0x0103e80008000009 */
[----:B0-----:R-:W4:Y:S04]  /*40f00*/  LDL.LU R2, [R1+0x181c] ;  /* 0x00181c0001027983 */ /* 0x001f280000300800 */
[----:B-1----:R-:W2:Y:S04]  /*40f10*/  LDL.LU R4, [R1+0x1818] ;  /* 0x0018180001047983 */ /* 0x002ea80000300800 */
[----:B------:R-:W-:Y:S04]  /*40f20*/  STS.U8 [R16+UR9+0x10a00], R9 ;  /* 0x010a000910007988 */ /* 0x000fe80008000009 */
[----:B------:R-:W-:Y:S04]  /*40f30*/  STS.U8 [R16+UR9+0x14a00], R8 ;  /* 0x014a000810007988 */ /* 0x000fe80008000009 */
[----:B------:R0:W-:Y:S04]  /*40f40*/  STS.U8 [R16+UR9+0x10e00], R52 ;  /* 0x010e003410007988 */ /* 0x0001e80008000009 */
[----:B------:R1:W-:Y:S04]  /*40f50*/  STS.U8 [R16+UR9+0x14e00], R54 ;  /* 0x014e003610007988 */ /* 0x0003e80008000009 */
[----:B------:R0:W-:Y:S04]  /*40f60*/  STS.U8 [R16+UR9+0x11200], R71 ;  /* 0x0112004710007988 */ /* 0x0001e80008000009 */
[----:B------:R-:W-:Y:S04]  /*40f70*/  STS.U8 [R16+UR9+0x15200], R72 ;  /* 0x0152004810007988 */ /* 0x000fe80008000009 */
[----:B------:R-:W-:Y:S04]  /*40f80*/  STS.U8 [R16+UR9+0x11600], R83 ;  /* 0x0116005310007988 */ /* 0x000fe80008000009 */
[----:B------:R-:W-:Y:S04]  /*40f90*/  STS.U8 [R16+UR9+0x15600], R84 ;  /* 0x0156005410007988 */ /* 0x000fe80008000009 */
[----:B------:R-:W-:Y:S04]  /*40fa0*/  STS.U8 [R16+UR9+0x11a00], R64 ;  /* 0x011a004010007988 */ /* 0x000fe80008000009 */
[----:B0-----:R-:W3:Y:S04]  /*40fb0*/  LDL.LU R52, [R1+0x200] ;  /* 0x0002000001347983 */ /* 0x001ee80000300800 */
[----:B-1----:R-:W3:Y:S04]  /*40fc0*/  LDL.LU R54, [R1+0x1fc] ;  /* 0x0001fc0001367983 */ /* 0x002ee80000300800 */
[----:B------:R-:W3:Y:S04]  /*40fd0*/  LDL.LU R71, [R1+0x1a8] ;  /* 0x0001a80001477983 */ /* 0x000ee80000300800 */
[----:B--2---:R-:W-:Y:S04]  /*40fe0*/  STS.U8 [R16+UR9+0x15a00], R4 ;  /* 0x015a000410007988 */ /* 0x004fe80008000009 */
[----:B----4-:R0:W-:Y:S04]  /*40ff0*/  STS.U8 [R16+UR9+0x11e00], R2 ;  /* 0x011e000210007988 */ /* 0x0101e80008000009 */
[----:B0-----:R-:W2:Y:S04]  /*41000*/  LDL.LU R2, [R1+0x1a4] ;  /* 0x0001a40001027983 */ /* 0x001ea80000300800 */
[----:B------:R-:W4:Y:S04]  /*41010*/  LDL.LU R4, [R1+0x154] ;  /* 0x0001540001047983 */ /* 0x000f280000300800 */
[----:B------:R-:W-:Y:S04]  /*41020*/  STS.U8 [R16+UR9+0x15e00], R0 ;  /* 0x015e000010007988 */ /* 0x000fe80008000009 */
[----:B------:R-:W-:Y:S04]  /*41030*/  STS.U8 [R16+UR9+0x12200], R6 ;  /* 0x0122000610007988 */ /* 0x000fe80008000009 */
[----:B---3--:R0:W-:Y:S04]  /*41040*/  STS.U8 [R16+UR9+0x16200], R3 ;  /* 0x0162000310007988 */ /* 0x0081e80008000009 */
[----:B------:R-:W-:Y:S04]  /*41050*/  STS.U8 [R16+UR9+0x12600], R86 ;  /* 0x0126005610007988 */ /* 0x000fe80008000009 */
[----:B------:R-:W-:Y:S04]  /*41060*/  STS.U8 [R16+UR9+0x16600], R85 ;  /* 0x0166005510007988 */ /* 0x000fe80008000009 */
[----:B------:R-:W-:Y:S04]  /*41070*/  STS.U8 [R16+UR9+0x12a00], R74 ;  /* 0x012a004a10007988 */ /* 0x000fe80008000009 */
[----:B------:R-:W-:Y:S04]  /*41080*/  STS.U8 [R16+UR9+0x16a00], R73 ;  /* 0x016a004910007988 */ /* 0x000fe80008000009 */
[----:B------:R-:W-:Y:S04]  /*41090*/  STS.U8 [R16+UR9+0x12e00], R58 ;  /* 0x012e003a10007988 */ /* 0x000fe80008000009 */
[----:B------:R-:W-:Y:S01]  /*410a0*/  STS.U8 [R16+UR9+0x16e00], R56 ;  /* 0x016e003810007988 */ /* 0x000fe20008000009 */
[----:B0-----:R-:W-:-:S03]  /*410b0*/  LOP3.LUT R3, R5, 0x50, RZ, 0x3c, !PT ;  /* 0x0000005005037812 */ /* 0x001fc600078e3cff */
[----:B------:R-:W3:Y:S04]  /*410c0*/  LDL.LU R72, [R1+0xfc] ;  /* 0x0000fc0001487983 */ /* 0x000ee80000300800 */
[----:B------:R-:W-:Y:S04]  /*410d0*/  STS.U8 [R16+UR9+0x13200], R14 ;  /* 0x0132000e10007988 */ /* 0x000fe80008000009 */
        /* <DEDUP_REMOVED lines=22> */
[----:B----4-:R1:W-:Y:S04]  /*41240*/  STS.U8 [R3+UR9+0x10a80], R4 ;  /* 0x010a800403007988 */ /* 0x0103e80008000009 */
[----:B0-----:R-:W2:Y:S04]  /*41250*/  LDL.LU R2, [R1+0x1804] ;  /* 0x0018040001027983 */ /* 0x001ea80000300800 */
[----:B-1----:R-:W4:Y:S04]  /*41260*/  LDL.LU R4, [R1+0x1800] ;  /* 0x0018000001047983 */ /* 0x002f280000300800 */
[----:B----4-:R-:W-:Y:S04]  /*41270*/  STS.U8 [R3+UR9+0x14a80], R4 ;  /* 0x014a800403007988 */ /* 0x010fe80008000009 */
[----:B--2---:R0:W-:Y:S04]  /*41280*/  STS.U8 [R3+UR9+0x10e80], R2 ;  /* 0x010e800203007988 */ /* 0x0041e80008000009 */
[----:B---3--:R1:W-:Y:S04]  /*41290*/  STS.U8 [R3+UR9+0x14e80], R72 ;  /* 0x014e804803007988 */ /* 0x0083e80008000009 */
[----:B------:R2:W-:Y:S04]  /*412a0*/  STS.U8 [R3+UR9+0x11280], R83 ;  /* 0x0112805303007988 */ /* 0x0005e80008000009 */
[----:B0-----:R-:W3:Y:S04]  /*412b0*/  LDL.LU R2, [R1+0x1f4] ;  /* 0x0001f40001027983 */ /* 0x001ee80000300800 */
[----:B------:R-:W4:Y:S04]  /*412c0*/  LDL.LU R4, [R1+0x1f0] ;  /* 0x0001f00001047983 */ /* 0x000f280000300800 */
[----:B-1----:R-:W3:Y:S04]  /*412d0*/  LDL.LU R72, [R1+0x17fc] ;  /* 0x0017fc0001487983 */ /* 0x002ee80000300800 */
[----:B--2---:R-:W2:Y:S04]  /*412e0*/  LDL.LU R83, [R1+0x17f8] ;  /* 0x0017f80001537983 */ /* 0x004ea80000300800 */
[----:B------:R0:W-:Y:S04]  /*412f0*/  STS.U8 [R3+UR9+0x15280], R84 ;  /* 0x0152805403007988 */ /* 0x0001e80008000009 */
[----:B------:R1:W-:Y:S04]  /*41300*/  STS.U8 [R3+UR9+0x11680], R64 ;  /* 0x0116804003007988 */ /* 0x0003e80008000009 */
[----:B------:R1:W-:Y:S04]  /*41310*/  STS.U8 [R3+UR9+0x15680], R0 ;  /* 0x0156800003007988 */ /* 0x0003e80008000009 */
[----:B0-----:R-:W2:Y:S04]  /*41320*/  LDL.LU R84, [R1+0x17f4] ;  /* 0x0017f40001547983 */ /* 0x001ea80000300800 */
[----:B-1----:R-:W2:Y:S04]  /*41330*/  LDL.LU R64, [R1+0x17f0] ;  /* 0x0017f00001407983 */ /* 0x002ea80000300800 */
[----:B------:R-:W2:Y:S04]  /*41340*/  LDL.LU R0, [R1+0x17ec] ;  /* 0x0017ec0001007983 */ /* 0x000ea80000300800 */
[----:B------:R0:W-:Y:S04]  /*41350*/  STS.U8 [R3+UR9+0x11a80], R6 ;  /* 0x011a800603007988 */ /* 0x0001e80008000009 */
[----:B0-----:R-:W2:Y:S04]  /*41360*/  LDL.LU R6, [R1+0x17e8] ;  /* 0x0017e80001067983 */ /* 0x001ea80000300800 */
[----:B------:R-:W-:Y:S04]  /*41370*/  STS.U8 [R3+UR9+0x15a80], R9 ;  /* 0x015a800903007988 */ /* 0x000fe80008000009 */
[----:B------:R-:W-:Y:S01]  /*41380*/  STS.U8 [R3+UR9+0x11e80], R8 ;  /* 0x011e800803007988 */ /* 0x000fe20008000009 */
[----:B------:R-:W-:-:S02]  /*41390*/  ISETP.GE.AND P1, PT, R5, R7, PT ;  /* 0x000000070500720c */ /* 0x000fc40003f26270 */
[----:B------:R-:W-:Y:S01]  /*413a0*/  LOP3.LUT R5, R5, 0x60, RZ, 0x3c, !PT ;  /* 0x0000006005057812 */ /* 0x000fe200078e3cff */
[----:B--2---:R0:W-:Y:S04]  /*413b0*/  STS.U8 [R3+UR9+0x15e80], R6 ;  /* 0x015e800603007988 */ /* 0x0041e80008000009 */
[----:B------:R1:W-:Y:S04]  /*413c0*/  STS.U8 [R3+UR9+0x12280], R0 ;  /* 0x0122800003007988 */ /* 0x0003e80008000009 */
[----:B------:R2:W-:Y:S04]  /*413d0*/  STS.U8 [R3+UR9+0x16280], R64 ;  /* 0x0162804003007988 */ /* 0x0005e80008000009 */
        /* <DEDUP_REMOVED lines=9> */
[----:B------:R3:W-:Y:S04]  /*41470*/  STS.U8 [R3+UR9+0x17680], R45 ;  /* 0x0176802d03007988 */ /* 0x0007e80008000009 */
[----:B0-----:R-:W4:Y:S04]  /*41480*/  LDL.LU R6, [R1+0x17e4] ;  /* 0x0017e40001067983 */ /* 0x001f280000300800 */
[----:B------:R-:W-:Y:S04]  /*41490*/  STS.U8 [R3+UR9+0x13a80], R57 ;  /* 0x013a803903007988 */ /* 0x000fe80008000009 */
[----:B-1----:R-:W4:Y:S04]  /*414a0*/  LDL.LU R0, [R1+0x17e0] ;  /* 0x0017e00001007983 */ /* 0x002f280000300800 */
[----:B------:R-:W-:Y:S04]  /*414b0*/  STS.U8 [R3+UR9+0x17a80], R59 ;  /* 0x017a803b03007988 */ /* 0x000fe80008000009 */
[----:B--2---:R-:W2:Y:S04]  /*414c0*/  LDL.LU R64, [R1+0x17dc] ;  /* 0x0017dc0001407983 */ /* 0x004ea80000300800 */
[----:B------:R-:W-:Y:S04]  /*414d0*/  STS.U8 [R3+UR9+0x13e80], R61 ;  /* 0x013e803d03007988 */ /* 0x000fe80008000009 */
[----:B------:R-:W2:Y:S04]  /*414e0*/  LDL R9, [R1+0x34c] ;  /* 0x00034c0001097983 */ /* 0x000ea80000100800 */
[----:B------:R-:W2:Y:S04]  /*414f0*/  LDL R8, [R1+0x350] ;  /* 0x0003500001087983 */ /* 0x000ea80000100800 */
[----:B---3--:R-:W3:Y:S04]  /*41500*/  LDL R45, [R1+0x390] ;  /* 0x00039000012d7983 */ /* 0x008ee80000100800 */
[----:B------:R0:W-:Y:S04]  /*41510*/  STS.U8 [R3+UR9+0x17e80], R63 ;  /* 0x017e803f03007988 */ /* 0x0001e80008000009 */
[----:B------:R1:W-:Y:S04]  /*41520*/  STS.U8 [R5+UR9+0x10300], R2 ;  /* 0x0103000205007988 */ /* 0x0003e80008000009 */
[----:B----4-:R4:W-:Y:S04]  /*41530*/  STS.U8 [R5+UR9+0x14300], R4 ;  /* 0x0143000405007988 */ /* 0x0109e80008000009 */
[----:B0-----:R-:W2:Y:S04]  /*41540*/  LDL.LU R3, [R1+0x17d8] ;  /* 0x0017d80001037983 */ /* 0x001ea80000300800 */
[----:B-1----:R-:W2:Y:S04]  /*41550*/  LDL.LU R2, [R1+0x17d4] ;  /* 0x0017d40001027983 */ /* 0x002ea80000300800 */
[----:B----4-:R-:W4:Y:S04]  /*41560*/  LDL.LU R4, [R1+0x17d0] ;  /* 0x0017d00001047983 */ /* 0x010f280000300800 */
[----:B----4-:R0:W-:Y:S04]  /*41570*/  STS.U8 [R5+UR9+0x10700], R4 ;  /* 0x0107000405007988 */ /* 0x0101e80008000009 */
[----:B--2---:R1:W-:Y:S04]  /*41580*/  STS.U8 [R5+UR9+0x14700], R2 ;  /* 0x0147000205007988 */ /* 0x0043e80008000009 */
[----:B------:R2:W-:Y:S04]  /*41590*/  STS.U8 [R5+UR9+0x10b00], R3 ;  /* 0x010b000305007988 */ /* 0x0005e80008000009 */
[----:B0-----:R-:W4:Y:S04]  /*415a0*/  LDL.LU R4, [R1+0x17cc] ;  /* 0x0017cc0001047983 */ /* 0x001f280000300800 */
[----:B-1----:R-:W3:Y:S04]  /*415b0*/  LDL.LU R2, [R1+0x17c8] ;  /* 0x0017c80001027983 */ /* 0x002ee80000300800 */
[----:B--2---:R-:W2:Y:S04]  /*415c0*/  LDL.LU R3, [R1+0x17c4] ;  /* 0x0017c40001037983 */ /* 0x004ea80000300800 */
[----:B------:R0:W-:Y:S04]  /*415d0*/  STS.U8 [R5+UR9+0x14b00], R64 ;  /* 0x014b004005007988 */ /* 0x0001e80008000009 */
[----:B0-----:R-:W2:Y:S02]  /*415e0*/  LDL.LU R64, [R1+0x17c0] ;  /* 0x0017c00001407983 */ /* 0x001ea40000300800 */
[----:B--2---:R-:W-:-:S06]  /*415f0*/  PRMT R64, RZ, 0x7610, R64 ;  /* 0x00007610ff407816 */ /* 0x004fcc0000000040 */
[----:B------:R-:W2:Y:S04]  /*41600*/  @!P1 LDG.E.U8 R64, desc[UR20][R8.64] ;  /* 0x0000001408409981 */ /* 0x000ea8000c1e1100 */
[----:B------:R0:W-:Y:S04]  /*41610*/  STS.U8 [R5+UR9+0x10f00], R0 ;  /* 0x010f000005007988 */ /* 0x0001e80008000009 */
[----:B------:R1:W-:Y:S04]  /*41620*/  STS.U8 [R5+UR9+0x14f00], R6 ;  /* 0x014f000605007988 */ /* 0x0003e80008000009 */
[----:B0-----:R-:W3:Y:S04]  /*41630*/  LDL.LU R0, [R1+0x17bc] ;  /* 0x0017bc0001007983 */ /* 0x001ee80000300800 */
[----:B-1----:R-:W4:Y:S04]  /*41640*/  LDL.LU R5, [R1+0x17b8] ;  /* 0x0017b80001057983 */ /* 0x002f280000300800 */
[----:B------:R-:W4:Y:S04]  /*41650*/  LDL.LU R6, [R1+0x17b4] ;  /* 0x0017b40001067983 */ /* 0x000f280000300800 */
[----:B--2---:R0:W-:Y:S04]  /*41660*/  STL [R1+0xf4], R64 ;  /* 0x0000f44001007387 */ /* 0x0041e80000100800 */
[----:B0-----:R-:W2:Y:S04]  /*41670*/  LDL.LU R64, [R1+0x17b0] ;  /* 0x0017b00001407983 */ /* 0x001ea80000300800 */
[----:B------:R-:W2:Y:S01]  /*41680*/  LDL R9, [R1+0x38c] ;  /* 0x00038c0001097983 */ /* 0x000ea20000100800 */
[----:B---3--:R-:W-:-:S03]  /*41690*/  @!P1 IMAD.MOV.U32 R8, RZ, RZ, R45 ;  /* 0x000000ffff089224 */ /* 0x008fc600078e002d */
[----:B------:R-:W3:Y:S01]  /*416a0*/  LDL R45, [R1+0x4f0] ;  /* 0x0004f000012d7983 */ /* 0x000ee20000100800 */
[----:B----4-:R-:W-:-:S06]  /*416b0*/  PRMT R6, RZ, 0x7610, R6 ;  /* 0x00007610ff067816 */ /* 0x010fcc0000000006 */
[----:B--2---:R-:W2:Y:S04]  /*416c0*/  @!P1 LDG.E.U8 R6, desc[UR20][R8.64] ;  /* 0x0000001408069981 */ /* 0x004ea8000c1e1100 */
[----:B--2---:R0:W-:Y:S04]  /*416d0*/  STL [R1+0xec], R6 ;  /* 0x0000ec0601007387 */ /* 0x0041e80000100800 */
[----:B0-----:R-:W2:Y:S04]  /*416e0*/  LDL.LU R6, [R1+0x17ac] ;  /* 0x0017ac0001067983 */ /* 0x001ea80000300800 */
[----:B------:R-:W4:Y:S04]  /*416f0*/  LDL R8, [R1+0x3cc] ;  /* 0x0003cc0001087983 */ /* 0x000f280000100800 */
[----:B------:R-:W4:Y:S01]  /*41700*/  LDL R9, [R1+0x3d0] ;  /* 0x0003d00001097983 */ /* 0x000f220000100800 */
[----:B------:R-:W-:-:S02]  /*41710*/  PRMT R64, RZ, 0x7610, R64 ;  /* 0x00007610ff407816 */ /* 0x000fc40000000040 */
[----:B----4-:R-:W-:-:S04]  /*41720*/  @!P1 LOP3.LUT R9, R9, R8, RZ, 0x3c, !PT ;  /* 0x0000000809099212 */ /* 0x010fc800078e3cff */
[----:B------:R-:W-:-:S04]  /*41730*/  @!P1 LOP3.LUT R8, R9, R8, RZ, 0x3c, !PT ;  /* 0x0000000809089212 */ /* 0x000fc800078e3cff */
[----:B------:R-:W-:-:S05]  /*41740*/  @!P1 LOP3.LUT R9, R9, R8, RZ, 0x3c, !PT ;  /* 0x0000000809099212 */ /* 0x000fca00078e3cff */
[----:B------:R-:W4:Y:S04]  /*41750*/  @!P1 LDG.E.U8 R64, desc[UR20][R8.64] ;  /* 0x0000001408409981 */ /* 0x000f28000c1e1100 */
[----:B----4-:R0:W-:Y:S04]  /*41760*/  STL [R1+0xe4], R64 ;  /* 0x0000e44001007387 */ /* 0x0101e80000100800 */
[----:B0-----:R-:W4:Y:S04]  /*41770*/  LDL.LU R64, [R1+0x17a8] ;  /* 0x0017a80001407983 */ /* 0x001f280000300800 */
[----:B------:R-:W2:Y:S04]  /*41780*/  LDL R8, [R1+0x42c] ;  /* 0x00042c0001087983 */ /* 0x000ea80000100800 */
[----:B------:R-:W2:Y:S01]  /*41790*/  LDL R9, [R1+0x430] ;  /* 0x0004300001097983 */ /* 0x000ea20000100800 */
[----:B------:R-:W-:-:S02]  /*417a0*/  PRMT R47, RZ, 0x7610, R47 ;  /* 0x00007610ff2f7816 */ /* 0x000fc4000000002f */
[----:B--2---:R-:W-:-:S04]  /*417b0*/  @!P1 LOP3.LUT R9, R9, R8, RZ, 0x3c, !PT ;  /* 0x0000000809099212 */ /* 0x004fc800078e3cff */
[----:B------:R-:W-:-:S04]  /*417c0*/  @!P1 LOP3.LUT R8, R9, R8, RZ, 0x3c, !PT ;  /* 0x0000000809089212 */ /* 0x000fc800078e3cff */
[----:B------:R-:W-:-:S05]  /*417d0*/  @!P1 LOP3.LUT R9, R9, R8, RZ, 0x3c, !PT ;  /* 0x0000000809099212 */ /* 0x000fca00078e3cff */
[----:B------:R-:W2:Y:S04]  /*417e0*/  @!P1 LDG.E.U8 R47, desc[UR20][R8.64] ;  /* 0x00000014082f9981 */ /* 0x000ea8000c1e1100 */
[----:B------:R-:W3:Y:S04]  /*417f0*/  LDL R8, [R1+0x46c] ;  /* 0x00046c0001087983 */ /* 0x000ee80000100800 */
[----:B------:R-:W3:Y:S01]  /*41800*/  LDL R9, [R1+0x470] ;  /* 0x0004700001097983 */ /* 0x000ee20000100800 */
[----:B------:R-:W-:-:S03]  /*41810*/  PRMT R46, RZ, 0x7610, R46 ;  /* 0x00007610ff2e7816 */ /* 0x000fc6000000002e */
[----:B--2---:R0:W-:Y:S01]  /*41820*/  STL [R1+0xdc], R47 ;  /* 0x0000dc2f01007387 */ /* 0x0041e20000100800 */
[----:B------:R-:W-:-:S03]  /*41830*/  PRMT R6, RZ, 0x7610, R6 ;  /* 0x00007610ff067816 */ /* 0x000fc60000000006 */
[----:B0-----:R-:W2:Y:S01]  /*41840*/  LDL R47, [R1+0x570] ;  /* 0x00057000012f7983 */ /* 0x001ea20000100800 */
[----:B---3--:R-:W-:-:S04]  /*41850*/  @!P1 LOP3.LUT R9, R9, R8, RZ, 0x3c, !PT ;  /* 0x0000000809099212 */ /* 0x008fc800078e3cff */
[----:B------:R-:W-:-:S04]  /*41860*/  @!P1 LOP3.LUT R8, R9, R8, RZ, 0x3c, !PT ;  /* 0x0000000809089212 */ /* 0x000fc800078e3cff */
[----:B------:R-:W-:-:S05]  /*41870*/  @!P1 LOP3.LUT R9, R9, R8, RZ, 0x3c, !PT ;  /* 0x0000000809099212 */ /* 0x000fca00078e3cff */
[----:B------:R0:W3:Y:S04]  /*41880*/  @!P1 LDG.E.U8 R46, desc[UR20][R8.64] ;  /* 0x00000014082e9981 */ /* 0x0000e8000c1e1100 */
[----:B------:R-:W0:Y:S04]  /*41890*/  LDL R8, [R1+0x4ac] ;  /* 0x0004ac0001087983 */ /* 0x000e280000100800 */
[----:B------:R-:W0:Y:S02]  /*418a0*/  LDL R9, [R1+0x4b0] ;  /* 0x0004b00001097983 */ /* 0x000e240000100800 */
[----:B0-----:R-:W-:-:S04]  /*418b0*/  @!P1 LOP3.LUT R9, R9, R8, RZ, 0x3c, !PT ;  /* 0x0000000809099212 */ /* 0x001fc800078e3cff */
[----:B------:R-:W-:-:S04]  /*418c0*/  @!P1 LOP3.LUT R8, R9, R8, RZ, 0x3c, !PT ;  /* 0x0000000809089212 */ /* 0x000fc800078e3cff */
[----:B------:R-:W-:-:S05]  /*418d0*/  @!P1 LOP3.LUT R9, R9, R8, RZ, 0x3c, !PT ;  /* 0x0000000809099212 */ /* 0x000fca00078e3cff */
[----:B------:R-:W2:Y:S04]  /*418e0*/  @!P1 LDG.E.U8 R6, desc[UR20][R8.64] ;  /* 0x0000001408069981 */ /* 0x000ea8000c1e1100 */
[----:B---3--:R0:W-:Y:S04]  /*418f0*/  STL [R1+0xd4], R46 ;  /* 0x0000d42e01007387 */ /* 0x0081e80000100800 */
[----:B0-----:R-:W3:Y:S04]  /*41900*/  LDL R46, [R1+0x5b0] ;  /* 0x0005b000012e7983 */ /* 0x001ee80000100800 */
[----:B--2---:R0:W-:Y:S04]  /*41910*/  STL [R1+0xcc], R6 ;  /* 0x0000cc0601007387 */ /* 0x0041e80000100800 */
[----:B0-----:R-:W2:Y:S04]  /*41920*/  LDL.LU R6, [R1+0x17a4] ;  /* 0x0017a40001067983 */ /* 0x001ea80000300800 */
[----:B------:R-:W2:Y:S01]  /*41930*/  LDL R9, [R1+0x4ec] ;  /* 0x0004ec0001097983 */ /* 0x000ea20000100800 */
[----:B----4-:R-:W-:Y:S01]  /*41940*/  PRMT R64, RZ, 0x7610, R64 ;  /* 0x00007610ff407816 */ /* 0x010fe20000000040 */
[----:B------:R-:W-:-:S02]  /*41950*/  @!P1 IMAD.MOV.U32 R8, RZ, RZ, R45 ;  /* 0x000000ffff089224 */ /* 0x000fc400078e002d */
[----:B------:R-:W4:Y:S04]  /*41960*/  LDL R45, [R1+0x5f0] ;  /* 0x0005f000012d7983 */ /* 0x000f280000100800 */
[----:B--2---:R-:W2:Y:S04]  /*41970*/  @!P1 LDG.E.U8 R64, desc[UR20][R8.64] ;  /* 0x0000001408409981 */ /* 0x004ea8000c1e1100 */
[----:B--2---:R0:W-:Y:S04]  /*41980*/  STL [R1+0xc4], R64 ;  /* 0x0000c44001007387 */ /* 0x0041e80000100800 */
[----:B0-----:R-:W2:Y:S04]  /*41990*/  LDL.LU R64, [R1+0x17a0] ;  /* 0x0017a00001407983 */ /* 0x001ea80000300800 */
[----:B------:R-:W2:Y:S04]  /*419a0*/  LDL R8, [R1+0x52c] ;  /* 0x00052c0001087983 */ /* 0x000ea80000100800 */
[----:B------:R-:W2:Y:S01]  /*419b0*/  LDL R9, [R1+0x530] ;  /* 0x0005300001097983 */ /* 0x000ea20000100800 */
[----:B------:R-:W-:-:S02]  /*419c0*/  PRMT R44, RZ, 0x7610, R44 ;  /* 0x00007610ff2c7816 */ /* 0x000fc4000000002c */
[----:B--2---:R-:W-:-:S04]  /*419d0*/  @!P1 LOP3.LUT R9, R9, R8, RZ, 0x3c, !PT ;  /* 0x0000000809099212 */ /* 0x004fc800078e3cff */
[----:B------:R-:W-:-:S04]  /*419e0*/  @!P1 LOP3.LUT R8, R9, R8, RZ, 0x3c, !PT ;  /* 0x0000000809089212 */ /* 0x000fc800078e3cff */
[----:B------:R-:W-:-:S05]  /*419f0*/  @!P1 LOP3.LUT R9, R9, R8, RZ, 0x3c, !PT ;  /* 0x0000000809099212 */ /* 0x000fca00078e3cff */
[----:B------:R0:W2:Y:S04]  /*41a00*/  @!P1 LDG.E.U8 R44, desc[UR20][R8.64] ;  /* 0x00000014082c9981 */ /* 0x0000a8000c1e1100 */
[----:B------:R-:W3:Y:S01]  /*41a10*/  LDL R9, [R1+0x56c] ;  /* 0x00056c0001097983 */ /* 0x000ee20000100800 */
[----:B------:R-:W-:Y:S01]  /*41a20*/  PRMT R43, RZ, 0x7610, R43 ;  /* 0x00007610ff2b7816 */ /* 0x000fe2000000002b */
[----:B0-----:R-:W-:Y:S02]  /*41a30*/  @!P1 IMAD.MOV.U32 R8, RZ, RZ, R47 ;  /* 0x000000ffff089224 */ /* 0x001fe400078e002f */
[----:B--2---:R0:W-:Y:S01]  /*41a40*/  STL [R1+0xbc], R44 ;  /* 0x0000bc2c01007387 */ /* 0x0041e20000100800 */
[----:B------:R-:W-:-:S03]  /*41a50*/  PRMT R21, RZ, 0x7610, R21 ;  /* 0x00007610ff157816 */ /* 0x000fc60000000015 */
[----:B------:R-:W2:Y:S04]  /*41a60*/  LDL R47, [R1+0x66c] ;  /* 0x00066c00012f7983 */ /* 0x000ea80000100800 */
[----:B---3--:R1:W3:Y:S04]  /*41a70*/  @!P1 LDG.E.U8 R43, desc[UR20][R8.64] ;  /* 0x00000014082b9981 */ /* 0x0082e8000c1e1100 */
[----:B0-----:R-:W2:Y:S04]  /*41a80*/  LDL R44, [R1+0x630] ;  /* 0x00063000012c7983 */ /* 0x001ea80000100800 */
[----:B------:R-:W2:Y:S01]  /*41a90*/  LDL R9, [R1+0x5ac] ;  /* 0x0005ac0001097983 */ /* 0x000ea20000100800 */
[----:B-1----:R-:W-:-:S03]  /*41aa0*/  @!P1 IMAD.MOV.U32 R8, RZ, RZ, R46 ;  /* 0x000000ffff089224 */ /* 0x002fc600078e002e */
[----:B---3--:R0:W-:Y:S01]  /*41ab0*/  STL [R1+0xb4], R43 ;  /* 0x0000b42b01007387 */ /* 0x0081e20000100800 */
[----:B------:R-:W-:-:S03]  /*41ac0*/  PRMT R15, RZ, 0x7610, R15 ;  /* 0x00007610ff0f7816 */ /* 0x000fc6000000000f */
[----:B------:R-:W3:Y:S04]  /*41ad0*/  LDL R46, [R1+0x6ac] ;  /* 0x0006ac00012e7983 */ /* 0x000ee80000100800 */
[----:B--2---:R4:W2:Y:S04]  /*41ae0*/  @!P1 LDG.E.U8 R21, desc[UR20][R8.64] ;  /* 0x0000001408159981 */ /* 0x0048a8000c1e1100 */
[----:B0-----:R-:W3:Y:S04]  /*41af0*/  LDL R43, [R1+0x670] ;  /* 0x00067000012b7983 */ /* 0x001ee80000100800 */
[----:B------:R-:W3:Y:S01]  /*41b00*/  LDL R9, [R1+0x5ec] ;  /* 0x0005ec0001097983 */ /* 0x000ee20000100800 */
[----:B----4-:R-:W-:-:S03]  /*41b10*/  @!P1 IMAD.MOV.U32 R8, RZ, RZ, R45 ;  /* 0x000000ffff089224 */ /* 0x010fc600078e002d */
[----:B--2---:R0:W-:Y:S01]  /*41b20*/  STL [R1+0xac], R21 ;  /* 0x0000ac1501007387 */ /* 0x0041e20000100800 */
[----:B------:R-:W-:Y:S02]  /*41b30*/  PRMT R13, RZ, 0x7610, R13 ;  /* 0x00007610ff0d7816 */ /* 0x000fe4000000000d */
[----:B------:R-:W-:Y:S01]  /*41b40*/  PRMT R17, RZ, 0x7610, R17 ;  /* 0x00007610ff117816 */ /* 0x000fe20000000011 */
[----:B------:R-:W2:Y:S04]  /*41b50*/  LDL R45, [R1+0x6ec] ;  /* 0x0006ec00012d7983 */ /* 0x000ea80000100800 */
[----:B---3--:R1:W3:Y:S04]  /*41b60*/  @!P1 LDG.E.U8 R15, desc[UR20][R8.64] ;  /* 0x00000014080f9981 */ /* 0x0082e8000c1e1100 */
[----:B0-----:R-:W4:Y:S04]  /*41b70*/  LDL R21, [R1+0x6b0] ;  /* 0x0006b00001157983 */ /* 0x001f280000100800 */
[----:B------:R-:W2:Y:S01]  /*41b80*/  LDL R9, [R1+0x62c] ;  /* 0x00062c0001097983 */ /* 0x000ea20000100800 */
[----:B-1----:R-:W-:Y:S01]  /*41b90*/  @!P1 IMAD.MOV.U32 R8, RZ, RZ, R44 ;  /* 0x000000ffff089224 */ /* 0x002fe200078e002c */
[----:B------:R-:W-:-:S04]  /*41ba0*/  PRMT R10, RZ, 0x7610, R10 ;  /* 0x00007610ff0a7816 */ /* 0x000fc8000000000a */
[----:B--2---:R0:W2:Y:S02]  /*41bb0*/  @!P1 LDG.E.U8 R13, desc[UR20][R8.64] ;  /* 0x00000014080d9981 */ /* 0x0040a4000c1e1100 */
[----:B0-----:R-:W-:Y:S02]  /*41bc0*/  @!P1 IMAD.MOV.U32 R8, RZ, RZ, R43 ;  /* 0x000000ffff089224 */ /* 0x001fe400078e002b */
[----:B------:R-:W-:-:S05]  /*41bd0*/  @!P1 IMAD.MOV.U32 R9, RZ, RZ, R47 ;  /* 0x000000ffff099224 */ /* 0x000fca00078e002f */
[----:B------:R4:W2:Y:S04]  /*41be0*/  @!P1 LDG.E.U8 R17, desc[UR20][R8.64] ;  /* 0x0000001408119981 */ /* 0x0008a8000c1e1100 */
[----:B---3--:R0:W-:Y:S04]  /*41bf0*/  STL [R1+0xa4], R15 ;  /* 0x0000a40f01007387 */ /* 0x0081e80000100800 */
[----:B------:R-:W3:Y:S01]  /*41c00*/  LDL R44, [R1+0x734] ;  /* 0x00073400012c7983 */ /* 0x000ee20000100800 */
[----:B----4-:R-:W-:Y:S02]  /*41c10*/  @!P1 IMAD.MOV.U32 R8, RZ, RZ, R21 ;  /* 0x000000ffff089224 */ /* 0x010fe400078e0015 */
[----:B------:R-:W-:Y:S01]  /*41c20*/  @!P1 IMAD.MOV.U32 R9, RZ, RZ, R46 ;  /* 0x000000ffff099224 */ /* 0x000fe200078e002e */
[----:B0-----:R-:W4:Y:S04]  /*41c30*/  LDL R15, [R1+0x6f0] ;  /* 0x0006f000010f7983 */ /* 0x001f280000100800 */
[----:B------:R0:W3:Y:S04]  /*41c40*/  @!P1 LDG.E.U8 R10, desc[UR20][R8.64] ;  /* 0x00000014080a9981 */ /* 0x0000e8000c1e1100 */
[----:B--2---:R1:W-:Y:S04]  /*41c50*/  STL [R1+0x9c], R13 ;  /* 0x00009c0d01007387 */ /* 0x0043e80000100800 */
[----:B------:R-:W2:Y:S04]  /*41c60*/  LDL R43, [R1+0x774] ;  /* 0x00077400012b7983 */ /* 0x000ea80000100800 */
[----:B-1----:R-:W2:Y:S01]  /*41c70*/  LDL R13, [R1+0x738] ;  /* 0x00073800010d7983 */ /* 0x002ea20000100800 */
[----:B------:R-:W-:-:S03]  /*41c80*/  PRMT R14, RZ, 0x7610, R14 ;  /* 0x00007610ff0e7816 */ /* 0x000fc6000000000e */
[----:B------:R1:W-:Y:S01]  /*41c90*/  STL [R1+0x94], R17 ;  /* 0x0000941101007387 */ /* 0x0003e20000100800 */
[----:B0-----:R-:W-:-:S03]  /*41ca0*/  @!P1 IMAD.MOV.U32 R9, RZ, RZ, R45 ;  /* 0x000000ffff099224 */ /* 0x001fc600078e002d */
[----:B------:R-:W2:Y:S04]  /*41cb0*/  LDL R21, [R1+0x7b4] ;  /* 0x0007b40001157983 */ /* 0x000ea80000100800 */
[----:B-1----:R-:W2:Y:S01]  /*41cc0*/  LDL R17, [R1+0x778] ;  /* 0x0007780001117983 */ /* 0x002ea20000100800 */
[----:B----4-:R-:W-:-:S03]  /*41cd0*/  @!P1 IMAD.MOV.U32 R8, RZ, RZ, R15 ;  /* 0x000000ffff089224 */ /* 0x010fc600078e000f */
[----:B---3--:R0:W-:Y:S04]  /*41ce0*/  STL [R1+0x84], R10 ;  /* 0x0000840a01007387 */ /* 0x0081e80000100800 */
[----:B------:R1:W3:Y:S01]  /*41cf0*/  @!P1 LDG.E.U8 R14, desc[UR20][R8.64] ;  /* 0x00000014080e9981 */ /* 0x0002e2000c1e1100 */
[----:B------:R-:W-:Y:S02]  /*41d00*/  PRMT R12, RZ, 0x7610, R12 ;  /* 0x00007610ff0c7816 */ /* 0x000fe4000000000c */
[----:B------:R-:W-:Y:S01]  /*41d10*/  PRMT R16, RZ, 0x7610, R16 ;  /* 0x00007610ff107816 */ /* 0x000fe20000000010 */
[----:B------:R-:W4:Y:S04]  /*41d20*/  LDL R15, [R1+0x7f4] ;  /* 0x0007f400010f7983 */ /* 0x000f280000100800 */
[----:B0-----:R-:W3:Y:S01]  /*41d30*/  LDL R10, [R1+0x7b8] ;  /* 0x0007b800010a7983 */ /* 0x001ee20000100800 */
[----:B-1----:R-:W-:-:S02]  /*41d40*/  @!P1 IMAD.MOV.U32 R9, RZ, RZ, R44 ;  /* 0x000000ffff099224 */ /* 0x002fc400078e002c */
[----:B--2---:R-:W-:-:S05]  /*41d50*/  @!P1 IMAD.MOV.U32 R8, RZ, RZ, R13 ;  /* 0x000000ffff089224 */ /* 0x004fca00078e000d */
[----:B------:R0:W2:Y:S01]  /*41d60*/  @!P1 LDG.E.U8 R12, desc[UR20][R8.64] ;  /* 0x00000014080c9981 */ /* 0x0000a2000c1e1100 */
[----:B------:R-:W-:Y:S01]  /*41d70*/  PRMT R11, RZ, 0x7610, R11 ;  /* 0x00007610ff0b7816 */ /* 0x000fe2000000000b */
[----:B0-----:R-:W-:Y:S02]  /*41d80*/  @!P1 IMAD.MOV.U32 R9, RZ, RZ, R43 ;  /* 0x000000ffff099224 */ /* 0x001fe400078e002b */
[----:B------:R-:W-:-:S05]  /*41d90*/  @!P1 IMAD.MOV.U32 R8, RZ, RZ, R17 ;  /* 0x000000ffff089224 */ /* 0x000fca00078e0011 */
[----:B------:R0:W4:Y:S02]  /*41da0*/  @!P1 LDG.E.U8 R16, desc[UR20][R8.64] ;  /* 0x0000001408109981 */ /* 0x000124000c1e1100 */
[----:B0-----:R-:W-:Y:S02]  /*41db0*/  @!P1 IMAD.MOV.U32 R9, RZ, RZ, R21 ;  /* 0x000000ffff099224 */ /* 0x001fe400078e0015 */
[----:B---3--:R-:W-:Y:S01]  /*41dc0*/  @!P1 IMAD.MOV.U32 R8, RZ, RZ, R10 ;  /* 0x000000ffff089224 */ /* 0x008fe200078e000a */
[----:B------:R0:W-:Y:S04]  /*41dd0*/  STL [R1+0x44], R14 ;  /* 0x0000440e01007387 */ /* 0x0001e80000100800 */
[----:B------:R1:W3:Y:S04]  /*41de0*/  @!P1 LDG.E.U8 R11, desc[UR20][R8.64] ;  /* 0x00000014080b9981 */ /* 0x0002e8000c1e1100 */
[----:B------:R-:W3:Y:S04]  /*41df0*/  LDL R13, [R1+0x834] ;  /* 0x00083400010d7983 */ /* 0x000ee80000100800 */
[----:B0-----:R-:W3:Y:S04]  /*41e00*/  LDL R14, [R1+0x7f8] ;  /* 0x0007f800010e7983 */ /* 0x001ee80000100800 */
[----:B--2---:R0:W-:Y:S04]  /*41e10*/  STL [R1+0x38], R12 ;  /* 0x0000380c01007387 */ /* 0x0041e80000100800 */
[----:B------:R-:W2:Y:S04]  /*41e20*/  LDL R17, [R1+0x874] ;  /* 0x0008740001117983 */ /* 0x000ea80000100800 */
[----:B0-----:R-:W2:Y:S04]  /*41e30*/  LDL R12, [R1+0x838] ;  /* 0x00083800010c7983 */ /* 0x001ea80000100800 */
[----:B----4-:R0:W-:Y:S01]  /*41e40*/  STL [R1+0x2c], R16 ;  /* 0x00002c1001007387 */ /* 0x0101e20000100800 */
[----:B-1----:R-:W-:-:S03]  /*41e50*/  @!P1 IMAD.MOV.U32 R9, RZ, RZ, R15 ;  /* 0x000000ffff099224 */ /* 0x002fc600078e000f */
[----:B------:R-:W4:Y:S04]  /*41e60*/  LDL R10, [R1+0x8b8] ;  /* 0x0008b800010a7983 */ /* 0x000f280000100800 */
[----:B0-----:R-:W4:Y:S01]  /*41e70*/  LDL R16, [R1+0x878] ;  /* 0x0008780001107983 */ /* 0x001f220000100800 */
[----:B------:R-:W-:-:S03]  /*41e80*/  PRMT R19, RZ, 0x7610, R19 ;  /* 0x00007610ff137816 */ /* 0x000fc60000000013 */
[----:B---3--:R0:W-:Y:S04]  /*41e90*/  STL [R1+0x20], R11 ;  /* 0x0000200b01007387 */ /* 0x0081e80000100800 */
[----:B------:R-:W3:Y:S01]  /*41ea0*/  LDL R15, [R1+0x8f4] ;  /* 0x0008f400010f7983 */ /* 0x000ee20000100800 */
[----:B------:R-:W-:-:S03]  /*41eb0*/  @!P1 IMAD.MOV.U32 R8, RZ, RZ, R14 ;  /* 0x000000ffff089224 */ /* 0x000fc600078e000e */
[----:B0-----:R-:W3:Y:S04]  /*41ec0*/  LDL R11, [R1+0x8b4] ;  /* 0x0008b400010b7983 */ /* 0x001ee80000100800 */
[----:B------:R-:W3:Y:S04]  /*41ed0*/  LDL R14, [R1+0x8f8] ;  /* 0x0008f800010e7983 */ /* 0x000ee80000100800 */
[----:B------:R0:W3:Y:S02]  /*41ee0*/  @!P1 LDG.E.U8 R19, desc[UR20][R8.64] ;  /* 0x0000001408139981 */ /* 0x0000e4000c1e1100 */
[----:B0-----:R-:W-:-:S02]  /*41ef0*/  @!P1 IMAD.MOV.U32 R9, RZ, RZ, R13 ;  /* 0x000000ffff099224 */ /* 0x001fc400078e000d */
[----:B------:R-:W3:Y:S01]  /*41f00*/  LDL R13, [R1+0x934] ;  /* 0x00093400010d7983 */ /* 0x000ee20000100800 */
[----:B--2---:R-:W-:-:S03]  /*41f10*/  @!P1 IMAD.MOV.U32 R8, RZ, RZ, R12 ;  /* 0x000000ffff089224 */ /* 0x004fc600078e000c */
[----:B------:R-:W2:Y:S01]  /*41f20*/  LDL R12, [R1+0x938] ;  /* 0x00093800010c7983 */ /* 0x000ea20000100800 */
[----:B------:R-:W-:Y:S02]  /*41f30*/  PRMT R18, RZ, 0x7610, R18 ;  /* 0x00007610ff127816 */ /* 0x000fe40000000012 */
[----:B------:R-:W-:Y:S02]  /*41f40*/  PRMT R50, RZ, 0x7610, R50 ;  /* 0x00007610ff327816 */ /* 0x000fe40000000032 */
[----:B------:R-:W-:Y:S02]  /*41f50*/  PRMT R7, RZ, 0x7610, R7 ;  /* 0x00007610ff077816 */ /* 0x000fe40000000007 */
[----:B------:R4:W2:Y:S02]  /*41f60*/  @!P1 LDG.E.U8 R18, desc[UR20][R8.64] ;  /* 0x0000001408129981 */ /* 0x0008a4000c1e1100 */
[----:B----4-:R-:W-:Y:S02]  /*41f70*/  @!P1 IMAD.MOV.U32 R8, RZ, RZ, R16 ;  /* 0x000000ffff089224 */ /* 0x010fe400078e0010 */
[----:B------:R-:W-:Y:S01]  /*41f80*/  @!P1 IMAD.MOV.U32 R9, RZ, RZ, R17 ;  /* 0x000000ffff099224 */ /* 0x000fe200078e0011 */
[----:B------:R-:W4:Y:S04]  /*41f90*/  LDL R16, [R1+0x978] ;  /* 0x0009780001107983 */ /* 0x000f280000100800 */
[----:B------:R0:W4:Y:S04]  /*41fa0*/  @!P1 LDG.E.U8 R50, desc[UR20][R8.64] ;  /* 0x0000001408329981 */ /* 0x000128000c1e1100 */
[----:B------:R-:W4:Y:S01]  /*41fb0*/  LDL R17, [R1+0x974] ;  /* 0x0009740001117983 */ /* 0x000f220000100800 */
[----:B0-----:R-:W-:-:S03]  /*41fc0*/  PRMT R8, RZ, 0x7610, R8 ;  /* 0x00007610ff087816 */ /* 0x001fc60000000008 */
[----:B---3--:R0:W3:Y:S01]  /*41fd0*/  @!P1 LDG.E.U8 R7, desc[UR20][R10.64] ;  /* 0x000000140a079981 */ /* 0x0080e2000c1e1100 */
[----:B------:R-:W-:Y:S01]  /*41fe0*/  PRMT R9, RZ, 0x7610, R9 ;  /* 0x00007610ff097816 */ /* 0x000fe20000000009 */
[----:B0-----:R-:W-:Y:S02]  /*41ff0*/  @!P1 IMAD.MOV.U32 R10, RZ, RZ, R14 ;  /* 0x000000ffff0a9224 */ /* 0x001fe400078e000e */
[----:B------:R-:W-:-:S05]  /*42000*/  @!P1 IMAD.MOV.U32 R11, RZ, RZ, R15 ;  /* 0x000000ffff0b9224 */ /* 0x000fca00078e000f */
[----:B------:R0:W3:Y:S04]  /*42010*/  @!P1 LDG.E.U8 R8, desc[UR20][R10.64] ;  /* 0x000000140a089981 */ /* 0x0000e8000c1e1100 */
[----:B--2---:R1:W2:Y:S01]  /*42020*/  @!P1 LDG.E.U8 R9, desc[UR20][R12.64] ;  /* 0x000000140c099981 */ /* 0x0042a2000c1e1100 */
[----:B0-----:R-:W-:-:S03]  /*42030*/  PRMT R10, RZ, 0x7610, R10 ;  /* 0x00007610ff0a7816 */ /* 0x001fc6000000000a */
[----:B----4-:R-:W-:Y:S01]  /*42040*/  STL [R1+0x175c], R50 ;  /* 0x00175c3201007387 */ /* 0x010fe20000100800 */
[----:B-1----:R-:W-:Y:S02]  /*42050*/  @!P1 IMAD.MOV.U32 R12, RZ, RZ, R16 ;  /* 0x000000ffff0c9224 */ /* 0x002fe400078e0010 */
[----:B------:R-:W-:-:S05]  /*42060*/  @!P1 IMAD.MOV.U32 R13, RZ, RZ, R17 ;  /* 0x000000ffff0d9224 */ /* 0x000fca00078e0011 */
[----:B------:R0:W4:Y:S04]  /*42070*/  @!P1 LDG.E.U8 R10, desc[UR20][R12.64] ;  /* 0x000000140c0a9981 */ /* 0x000128000c1e1100 */
[----:B---3--:R1:W-:Y:S04]  /*42080*/  STL [R1+0x1760], R7 ;  /* 0x0017600701007387 */ /* 0x0083e80000100800 */
[----:B------:R-:W3:Y:S04]  /*42090*/  LDL R15, [R1+0x9b4] ;  /* 0x0009b400010f7983 */ /* 0x000ee80000100800 */
[----:B------:R-:W3:Y:S04]  /*420a0*/  LDL R14, [R1+0x9b8] ;  /* 0x0009b800010e7983 */ /* 0x000ee80000100800 */
[----:B------:R0:W-:Y:S04]  /*420b0*/  STL [R1+0x1764], R8 ;  /* 0x0017640801007387 */ /* 0x0001e80000100800 */
[----:B-1----:R-:W4:Y:S04]  /*420c0*/  LDL R7, [R1+0x9f8] ;  /* 0x0009f80001077983 */ /* 0x002f280000100800 */
[----:B0-----:R-:W4:Y:S04]  /*420d0*/  LDL R8, [R1+0x9f4] ;  /* 0x0009f40001087983 */ /* 0x001f280000100800 */
[----:B--2---:R-:W-:Y:S04]  /*420e0*/  STL [R1+0x1768], R9 ;  /* 0x0017680901007387 */ /* 0x004fe80000100800 */
[----:B------:R-:W2:Y:S04]  /*420f0*/  LDL R17, [R1+0xa34] ;  /* 0x000a340001117983 */ /* 0x000ea80000100800 */
[----:B------:R-:W2:Y:S04]  /*42100*/  LDL R16, [R1+0xa38] ;  /* 0x000a380001107983 */ /* 0x000ea80000100800 */
[----:B------:R0:W-:Y:S04]  /*42110*/  STL [R1+0x14], R19 ;  /* 0x0000141301007387 */ /* 0x0001e80000100800 */
[----:B------:R-:W2:Y:S04]  /*42120*/  LDL R43, [R1+0xa74] ;  /* 0x000a7400012b7983 */ /* 0x000ea80000100800 */
[----:B------:R-:W2:Y:S01]  /*42130*/  LDL R21, [R1+0xa78] ;  /* 0x000a780001157983 */ /* 0x000ea20000100800 */
[----:B------:R-:W-:-:S02]  /*42140*/  PRMT R11, RZ, 0x7610, R11 ;  /* 0x00007610ff0b7816 */ /* 0x000fc4000000000b */
[----:B------:R-:W-:Y:S02]  /*42150*/  PRMT R12, RZ, 0x7610, R12 ;  /* 0x00007610ff0c7816 */ /* 0x000fe4000000000c */
[----:B------:R-:W-:Y:S02]  /*42160*/  PRMT R13, RZ, 0x7610, R13 ;  /* 0x00007610ff0d7816 */ /* 0x000fe4000000000d */
[----:B---3--:R4:W3:Y:S02]  /*42170*/  @!P1 LDG.E.U8 R11, desc[UR20][R14.64] ;  /* 0x000000140e0b9981 */ /* 0x0088e4000c1e1100 */
[----:B----4-:R-:W-:Y:S02]  /*42180*/  @!P1 IMAD.MOV.U32 R14, RZ, RZ, R7 ;  /* 0x000000ffff0e9224 */ /* 0x010fe400078e0007 */
[----:B------:R-:W-:-:S05]  /*42190*/  @!P1 IMAD.MOV.U32 R15, RZ, RZ, R8 ;  /* 0x000000ffff0f9224 */ /* 0x000fca00078e0008 */
[----:B------:R1:W4:Y:S02]  /*421a0*/  @!P1 LDG.E.U8 R12, desc[UR20][R14.64] ;  /* 0x000000140e0c9981 */ /* 0x000324000c1e1100 */
[----:B-1----:R-:W-:Y:S02]  /*421b0*/  PRMT R14, RZ, 0x7610, R14 ;  /* 0x00007610ff0e7816 */ /* 0x002fe4000000000e */
[----:B------:R-:W-:Y:S04]  /*421c0*/  STL [R1+0x176c], R10 ;  /* 0x00176c0a01007387 */ /* 0x000fe80000100800 */
[----:B------:R1:W-:Y:S04]  /*421d0*/  STL [R1+0x8], R18 ;  /* 0x0000081201007387 */ /* 0x0003e80000100800 */
[----:B0-----:R-:W4:Y:S04]  /*421e0*/  LDL R19, [R1+0xab4] ;  /* 0x000ab40001137983 */ /* 0x001f280000100800 */
[----:B-1----:R-:W4:Y:S04]  /*421f0*/  LDL R18, [R1+0xab8] ;  /* 0x000ab80001127983 */ /* 0x002f280000100800 */
[----:B--2---:R0:W2:Y:S02]  /*42200*/  @!P1 LDG.E.U8 R13, desc[UR20][R16.64] ;  /* 0x00000014100d9981 */ /* 0x0040a4000c1e1100 */
[----:B0-----:R-:W-:-:S02]  /*42210*/  @!P1 IMAD.MOV.U32 R17, RZ, RZ, R43 ;  /* 0x000000ffff119224 */ /* 0x001fc400078e002b */
[----:B------:R-:W-:-:S05]  /*42220*/  @!P1 IMAD.MOV.U32 R16, RZ, RZ, R21 ;  /* 0x000000ffff109224 */ /* 0x000fca00078e0015 */
[----:B------:R-:W2:Y:S01]  /*42230*/  @!P1 LDG.E.U8 R14, desc[UR20][R16.64] ;  /* 0x00000014100e9981 */ /* 0x000ea2000c1e1100 */
[----:B------:R-:W-:-:S03]  /*42240*/  PRMT R15, RZ, 0x7610, R15 ;  /* 0x00007610ff0f7816 */ /* 0x000fc6000000000f */
[----:B---3--:R0:W-:Y:S04]  /*42250*/  STL [R1+0x1770], R11 ;  /* 0x0017700b01007387 */ /* 0x0081e80000100800 */
[----:B------:R-:W3:Y:S04]  /*42260*/  LDL R8, [R1+0xaec] ;  /* 0x000aec0001087983 */ /* 0x000ee80000100800 */
[----:B------:R-:W3:Y:S04]  /*42270*/  LDL R7, [R1+0xaf0] ;  /* 0x000af00001077983 */ /* 0x000ee80000100800 */
[----:B----4-:R1:W-:Y:S04]  /*42280*/  STL [R1+0x1774], R12 ;  /* 0x0017740c01007387 */ /* 0x0103e80000100800 */
[----:B------:R3:W4:Y:S04]  /*42290*/  @!P1 LDG.E.U8 R15, desc[UR20][R18.64] ;  /* 0x00000014120f9981 */ /* 0x000728000c1e1100 */
[----:B--2---:R-:W-:Y:S04]  /*422a0*/  STL [R1+0x1778], R13 ;  /* 0x0017780d01007387 */ /* 0x004fe80000100800 */
[----:B------:R-:W2:Y:S04]  /*422b0*/  LDL R44, [R1+0xb24] ;  /* 0x000b2400012c7983 */ /* 0x000ea80000100800 */
[----:B------:R-:W2:Y:S04]  /*422c0*/  LDL R10, [R1+0xb28] ;  /* 0x000b2800010a7983 */ /* 0x000ea80000100800 */
[----:B------:R1:W-:Y:S04]  /*422d0*/  STL [R1+0x177c], R14 ;  /* 0x00177c0e01007387 */ /* 0x0003e80000100800 */
[----:B------:R-:W2:Y:S04]  /*422e0*/  LDL R43, [R1+0x354] ;  /* 0x00035400012b7983 */ /* 0x000ea80000100800 */
[----:B0-----:R-:W2:Y:S01]  /*422f0*/  LDL R11, [R1+0x358] ;  /* 0x00035800010b7983 */ /* 0x001ea20000100800 */
[----:B------:R-:W-:-:S02]  /*42300*/  PRMT R16, RZ, 0x7610, R16 ;  /* 0x00007610ff107816 */ /* 0x000fc40000000010 */
[----:B------:R-:W-:Y:S02]  /*42310*/  PRMT R17, RZ, 0x7610, R17 ;  /* 0x00007610ff117816 */ /* 0x000fe40000000011 */
[----:B------:R-:W-:Y:S01]  /*42320*/  PRMT R22, RZ, 0x7610, R22 ;  /* 0x00007610ff167816 */ /* 0x000fe20000000016 */
[----:B---3--:R-:W-:Y:S02]  /*42330*/  @!P1 IMAD.MOV.U32 R19, RZ, RZ, R8 ;  /* 0x000000ffff139224 */ /* 0x008fe400078e0008 */
[----:B------:R-:W-:-:S05]  /*42340*/  @!P1 IMAD.MOV.U32 R18, RZ, RZ, R7 ;  /* 0x000000ffff129224 */ /* 0x000fca00078e0007 */
[----:B------:R2:W3:Y:S04]  /*42350*/  @!P1 LDG.E.U8 R16, desc[UR20][R18.64] ;  /* 0x0000001412109981 */ /* 0x0004e8000c1e1100 */
[----:B----4-:R-:W-:Y:S04]  /*42360*/  STL [R1+0x1780], R15 ;  /* 0x0017800f01007387 */ /* 0x010fe80000100800 */
[----:B------:R-:W4:Y:S04]  /*42370*/  LDL R8, [R1+0x394] ;  /* 0x0003940001087983 */ /* 0x000f280000100800 */
[----:B------:R-:W4:Y:S04]  /*42380*/  LDL R7, [R1+0x398] ;  /* 0x0003980001077983 */ /* 0x000f280000100800 */
[----:B------:R-:W4:Y:S04]  /*42390*/  LDL R21, [R1+0x3d4] ;  /* 0x0003d40001157983 */ /* 0x000f280000100800 */
[----:B-1----:R-:W4:Y:S01]  /*423a0*/  LDL R12, [R1+0x3d8] ;  /* 0x0003d800010c7983 */ /* 0x002f220000100800 */
[----:B--2---:R-:W-:-:S02]  /*423b0*/  @!P1 IMAD.MOV.U32 R19, RZ, RZ, R44 ;  /* 0x000000ffff139224 */ /* 0x004fc400078e002c */
[----:B------:R-:W-:-:S05]  /*423c0*/  @!P1 IMAD.MOV.U32 R18, RZ, RZ, R10 ;  /* 0x000000ffff129224 */ /* 0x000fca00078e000a */
[----:B------:R0:W2:Y:S02]  /*423d0*/  @!P1 LDG.E.U8 R17, desc[UR20][R18.64] ;  /* 0x0000001412119981 */ /* 0x0000a4000c1e1100 */
[----:B0-----:R-:W-:Y:S02]  /*423e0*/  @!P1 IMAD.MOV.U32 R19, RZ, RZ, R43 ;  /* 0x000000ffff139224 */ /* 0x001fe400078e002b */
[----:B------:R-:W-:-:S05]  /*423f0*/  @!P1 IMAD.MOV.U32 R18, RZ, RZ, R11 ;  /* 0x000000ffff129224 */ /* 0x000fca00078e000b */
[----:B------:R4:W2:Y:S01]  /*42400*/  @!P1 LDG.E.U8 R22, desc[UR20][R18.64] ;  /* 0x0000001412169981 */ /* 0x0008a2000c1e1100 */
[----:B------:R-:W-:-:S03]  /*42410*/  PRMT R42, RZ, 0x7610, R42 ;  /* 0x00007610ff2a7816 */ /* 0x000fc6000000002a */
[----:B---3--:R-:W-:Y:S04]  /*42420*/  STL [R1+0x1784], R16 ;  /* 0x0017841001007387 */ /* 0x008fe80000100800 */
[----:B------:R-:W3:Y:S04]  /*42430*/  LDL R14, [R1+0x434] ;  /* 0x00043400010e7983 */ /* 0x000ee80000100800 */
[----:B------:R-:W3:Y:S01]  /*42440*/  LDL R10, [R1+0x438] ;  /* 0x00043800010a7983 */ /* 0x000ee20000100800 */
[----:B----4-:R-:W-:Y:S02]  /*42450*/  @!P1 IMAD.MOV.U32 R19, RZ, RZ, R8 ;  /* 0x000000ffff139224 */ /* 0x010fe400078e0008 */
[----:B------:R-:W-:-:S05]  /*42460*/  @!P1 IMAD.MOV.U32 R18, RZ, RZ, R7 ;  /* 0x000000ffff129224 */ /* 0x000fca00078e0007 */
[----:B------:R0:W4:Y:S02]  /*42470*/  @!P1 LDG.E.U8 R42, desc[UR20][R18.64] ;  /* 0x00000014122a9981 */ /* 0x000124000c1e1100 */
[----:B0-----:R-:W-:Y:S02]  /*42480*/  @!P1 IMAD.MOV.U32 R18, RZ, RZ, R12 ;  /* 0x000000ffff129224 */ /* 0x001fe400078e000c */
[----:B------:R-:W-:Y:S01]  /*42490*/  @!P1 IMAD.MOV.U32 R19, RZ, RZ, R21 ;  /* 0x000000ffff139224 */ /* 0x000fe200078e0015 */
[----:B--2---:R-:W-:Y:S04]  /*424a0*/  STL [R1+0x1788], R17 ;  /* 0x0017881101007387 */ /* 0x004fe80000100800 */
[----:B------:R-:W2:Y:S04]  /*424b0*/  LDL R11, [R1+0x478] ;  /* 0x00047800010b7983 */ /* 0x000ea80000100800 */
[----:B------:R0:W-:Y:S04]  /*424c0*/  STL [R1+0xf0], R22 ;  /* 0x0000f01601007387 */ /* 0x0001e80000100800 */
[----:B------:R-:W4:Y:S04]  /*424d0*/  LDL R8, [R1+0x4b4] ;  /* 0x0004b40001087983 */ /* 0x000f280000100800 */
[----:B------:R-:W4:Y:S04]  /*424e0*/  LDL R7, [R1+0x4b8] ;  /* 0x0004b80001077983 */ /* 0x000f280000100800 */
[----:B0-----:R-:W4:Y:S04]  /*424f0*/  LDL R22, [R1+0x474] ;  /* 0x0004740001167983 */ /* 0x001f280000100800 */
[----:B------:R-:W4:Y:S04]  /*42500*/  LDL R21, [R1+0x4f4] ;  /* 0x0004f40001157983 */ /* 0x000f280000100800 */
[----:B------:R-:W4:Y:S01]  /*42510*/  LDL R12, [R1+0x4f8] ;  /* 0x0004f800010c7983 */ /* 0x000f220000100800 */
[----:B------:R-:W-:-:S02]  /*42520*/  PRMT R41, RZ, 0x7610, R41 ;  /* 0x00007610ff297816 */ /* 0x000fc40000000029 */
[----:B------:R-:W-:-:S04]  /*42530*/  PRMT R40, RZ, 0x7610, R40 ;  /* 0x00007610ff287816 */ /* 0x000fc80000000028 */
[----:B------:R3:W4:Y:S01]  /*42540*/  @!P1 LDG.E.U8 R41, desc[UR20][R18.64] ;  /* 0x0000001412299981 */ /* 0x000722000c1e1100 */
[----:B------:R-:W-:Y:S01]  /*42550*/  PRMT R39, RZ, 0x7610, R39 ;  /* 0x00007610ff277816 */ /* 0x000fe20000000027 */
[----:B---3--:R-:W-:Y:S02]  /*42560*/  @!P1 IMAD.MOV.U32 R18, RZ, RZ, R10 ;  /* 0x000000ffff129224 */ /* 0x008fe400078e000a */
[----:B------:R-:W-:Y:S01]  /*42570*/  @!P1 IMAD.MOV.U32 R19, RZ, RZ, R14 ;  /* 0x000000ffff139224 */ /* 0x000fe200078e000e */
[----:B------:R-:W3:Y:S04]  /*42580*/  LDL R10, [R1+0x538] ;  /* 0x00053800010a7983 */ /* 0x000ee80000100800 */
[----:B------:R-:W3:Y:S04]  /*42590*/  LDL R14, [R1+0x534] ;  /* 0x00053400010e7983 */ /* 0x000ee80000100800 */
[----:B------:R2:W3:Y:S01]  /*425a0*/  @!P1 LDG.E.U8 R40, desc[UR20][R18.64] ;  /* 0x0000001412289981 */ /* 0x0004e2000c1e1100 */
[----:B------:R-:W-:Y:S01]  /*425b0*/  PRMT R38, RZ, 0x7610, R38 ;  /* 0x00007610ff267816 */ /* 0x000fe20000000026 */
[----:B--2---:R-:W-:-:S02]  /*425c0*/  @!P1 IMAD.MOV.U32 R18, RZ, RZ, R11 ;  /* 0x000000ffff129224 */ /* 0x004fc400078e000b */
[----:B------:R-:W2:Y:S01]  /*425d0*/  LDL R11, [R1+0x578] ;  /* 0x00057800010b7983 */ /* 0x000ea20000100800 */
[----:B----4-:R-:W-:-:S03]  /*425e0*/  @!P1 IMAD.MOV.U32 R19, RZ, RZ, R22 ;  /* 0x000000ffff139224 */ /* 0x010fc600078e0016 */
[----:B------:R-:W4:Y:S04]  /*425f0*/  LDL R22, [R1+0x574] ;  /* 0x0005740001167983 */ /* 0x000f280000100800 */
[----:B------:R0:W4:Y:S02]  /*42600*/  @!P1 LDG.E.U8 R39, desc[UR20][R18.64] ;  /* 0x0000001412279981 */ /* 0x000124000c1e1100 */
[----:B0-----:R-:W-:Y:S02]  /*42610*/  @!P1 IMAD.MOV.U32 R18, RZ, RZ, R7 ;  /* 0x000000ffff129224 */ /* 0x001fe400078e0007 */
[----:B------:R-:W-:Y:S01]  /*42620*/  @!P1 IMAD.MOV.U32 R19, RZ, RZ, R8 ;  /* 0x000000ffff139224 */ /* 0x000fe200078e0008 */
[----:B------:R-:W4:Y:S04]  /*42630*/  LDL R7, [R1+0x5b8] ;  /* 0x0005b80001077983 */ /* 0x000f280000100800 */
[----:B------:R-:W4:Y:S04]  /*42640*/  LDL R8, [R1+0x5b4] ;  /* 0x0005b40001087983 */ /* 0x000f280000100800 */
[----:B------:R0:W4:Y:S02]  /*42650*/  @!P1 LDG.E.U8 R38, desc[UR20][R18.64] ;  /* 0x0000001412269981 */ /* 0x000124000c1e1100 */
[----:B0-----:R-:W-:-:S02]  /*42660*/  @!P1 IMAD.MOV.U32 R18, RZ, RZ, R12 ;  /* 0x000000ffff129224 */ /* 0x001fc400078e000c */
[----:B------:R-:W-:Y:S01]  /*42670*/  @!P1 IMAD.MOV.U32 R19, RZ, RZ, R21 ;  /* 0x000000ffff139224 */ /* 0x000fe200078e0015 */
[----:B------:R-:W4:Y:S04]  /*42680*/  LDL R12, [R1+0x5f8] ;  /* 0x0005f800010c7983 */ /* 0x000f280000100800 */
[----:B------:R-:W4:Y:S01]  /*42690*/  LDL R21, [R1+0x5f4] ;  /* 0x0005f40001157983 */ /* 0x000f220000100800 */
[----:B------:R-:W-:Y:S02]  /*426a0*/  PRMT R37, RZ, 0x7610, R37 ;  /* 0x00007610ff257816 */ /* 0x000fe40000000025 */
[----:B------:R-:W-:-:S04]  /*426b0*/  PRMT R36, RZ, 0x7610, R36 ;  /* 0x00007610ff247816 */ /* 0x000fc80000000024 */
[----:B------:R3:W4:Y:S01]  /*426c0*/  @!P1 LDG.E.U8 R37, desc[UR20][R18.64] ;  /* 0x0000001412259981 */ /* 0x000722000c1e1100 */
[----:B------:R-:W-:Y:S01]  /*426d0*/  PRMT R35, RZ, 0x7610, R35 ;  /* 0x00007610ff237816 */ /* 0x000fe20000000023 */
[----:B---3--:R-:W-:Y:S02]  /*426e0*/  @!P1 IMAD.MOV.U32 R18, RZ, RZ, R10 ;  /* 0x000000ffff129224 */ /* 0x008fe400078e000a */
[----:B------:R-:W-:Y:S01]  /*426f0*/  @!P1 IMAD.MOV.U32 R19, RZ, RZ, R14 ;  /* 0x000000ffff139224 */ /* 0x000fe200078e000e */
[----:B------:R-:W3:Y:S04]  /*42700*/  LDL R10, [R1+0x638] ;  /* 0x00063800010a7983 */ /* 0x000ee80000100800 */
[----:B------:R-:W3:Y:S04]  /*42710*/  LDL R14, [R1+0x634] ;  /* 0x00063400010e7983 */ /* 0x000ee80000100800 */
[----:B------:R2:W3:Y:S04]  /*42720*/  @!P1 LDG.E.U8 R36, desc[UR20][R18.64] ;  /* 0x0000001412249981 */ /* 0x0004e8000c1e1100 */
[----:B------:R-:W-:Y:S01]  /*42730*/  STL [R1+0xe8], R42 ;  /* 0x0000e82a01007387 */ /* 0x000fe20000100800 */
[----:B------:R-:W-:Y:S01]  /*42740*/  PRMT R31, RZ, 0x7610, R31 ;  /* 0x00007610ff1f7816 */ /* 0x000fe2000000001f */
[----:B--2---:R-:W-:-:S02]  /*42750*/  @!P1 IMAD.MOV.U32 R18, RZ, RZ, R11 ;  /* 0x000000ffff129224 */ /* 0x004fc400078e000b */
[----:B------:R-:W2:Y:S01]  /*42760*/  LDL R11, [R1+0x678] ;  /* 0x00067800010b7983 */ /* 0x000ea20000100800 */
[----:B----4-:R-:W-:-:S03]  /*42770*/  @!P1 IMAD.MOV.U32 R19, RZ, RZ, R22 ;  /* 0x000000ffff139224 */ /* 0x010fc600078e0016 */
[----:B------:R-:W4:Y:S04]  /*42780*/  LDL R22, [R1+0x674] ;  /* 0x0006740001167983 */ /* 0x000f280000100800 */
[----:B------:R0:W4:Y:S04]  /*42790*/  @!P1 LDG.E.U8 R35, desc[UR20][R18.64] ;  /* 0x0000001412239981 */ /* 0x000128000c1e1100 */
[----:B------:R-:W-:Y:S01]  /*427a0*/  STL [R1+0xe0], R41 ;  /* 0x0000e02901007387 */ /* 0x000fe20000100800 */
[----:B0-----:R-:W-:-:S03]  /*427b0*/  @!P1 IMAD.MOV.U32 R18, RZ, RZ, R7 ;  /* 0x000000ffff129224 */ /* 0x001fc600078e0007 */
[----:B------:R-:W4:Y:S01]  /*427c0*/  LDL R7, [R1+0x6b8] ;  /* 0x0006b80001077983 */ /* 0x000f220000100800 */
[----:B------:R-:W-:-:S03]  /*427d0*/  @!P1 IMAD.MOV.U32 R19, RZ, RZ, R8 ;  /* 0x000000ffff139224 */ /* 0x000fc600078e0008 */
[----:B------:R-:W4:Y:S04]  /*427e0*/  LDL R8, [R1+0x6b4] ;  /* 0x0006b40001087983 */ /* 0x000f280000100800 */
[----:B------:R0:W4:Y:S04]  /*427f0*/  @!P1 LDG.E.U8 R31, desc[UR20][R18.64] ;  /* 0x00000014121f9981 */ /* 0x000128000c1e1100 */
[----:B------:R-:W-:Y:S01]  /*42800*/  STL [R1+0xd8], R40 ;  /* 0x0000d82801007387 */ /* 0x000fe20000100800 */
[----:B0-----:R-:W-:-:S03]  /*42810*/  @!P1 IMAD.MOV.U32 R18, RZ, RZ, R12 ;  /* 0x000000ffff129224 */ /* 0x001fc600078e000c */
[----:B------:R-:W4:Y:S01]  /*42820*/  LDL R12, [R1+0x6f8] ;  /* 0x0006f800010c7983 */ /* 0x000f220000100800 */
[----:B------:R-:W-:-:S03]  /*42830*/  @!P1 IMAD.MOV.U32 R19, RZ, RZ, R21 ;  /* 0x000000ffff139224 */ /* 0x000fc600078e0015 */
[----:B------:R-:W4:Y:S01]  /*42840*/  LDL R21, [R1+0x6f4] ;  /* 0x0006f40001157983 */ /* 0x000f220000100800 */
[----:B------:R-:W-:Y:S02]  /*42850*/  PRMT R30, RZ, 0x7610, R30 ;  /* 0x00007610ff1e7816 */ /* 0x000fe4000000001e */
[----:B------:R-:W-:-:S04]  /*42860*/  PRMT R29, RZ, 0x7610, R29 ;  /* 0x00007610ff1d7816 */ /* 0x000fc8000000001d */
[----:B------:R3:W4:Y:S01]  /*42870*/  @!P1 LDG.E.U8 R30, desc[UR20][R18.64] ;  /* 0x00000014121e9981 */ /* 0x000722000c1e1100 */
[----:B------:R-:W-:Y:S01]  /*42880*/  PRMT R28, RZ, 0x7610, R28 ;  /* 0x00007610ff1c7816 */ /* 0x000fe2000000001c */
[----:B---3--:R-:W-:Y:S02]  /*42890*/  @!P1 IMAD.MOV.U32 R18, RZ, RZ, R10 ;  /* 0x000000ffff129224 */ /* 0x008fe400078e000a */
[----:B------:R-:W-:-:S05]  /*428a0*/  @!P1 IMAD.MOV.U32 R19, RZ, RZ, R14 ;  /* 0x000000ffff139224 */ /* 0x000fca00078e000e */
[----:B------:R2:W3:Y:S01]  /*428b0*/  @!P1 LDG.E.U8 R29, desc[UR20][R18.64] ;  /* 0x00000014121d9981 */ /* 0x0004e2000c1e1100 */
[----:B------:R-:W-:Y:S02]  /*428c0*/  PRMT R24, RZ, 0x7610, R24 ;  /* 0x00007610ff187816 */ /* 0x000fe40000000018 */
[----:B------:R-:W-:Y:S01]  /*428d0*/  PRMT R20, RZ, 0x7610, R20 ;  /* 0x00007610ff147816 */ /* 0x000fe20000000014 */
[----:B------:R-:W-:Y:S04]  /*428e0*/  STL [R1+0xd0], R39 ;  /* 0x0000d02701007387 */ /* 0x000fe80000100800 */
[----:B------:R-:W3:Y:S04]  /*428f0*/  LDL R14, [R1+0x73c] ;  /* 0x00073c00010e7983 */ /* 0x000ee80000100800 */
[----:B------:R-:W3:Y:S04]  /*42900*/  LDL R10, [R1+0x740] ;  /* 0x00074000010a7983 */ /* 0x000ee80000100800 */
[----:B------:R-:W-:Y:S01]  /*42910*/  STL [R1+0xc8], R38 ;  /* 0x0000c82601007387 */ /* 0x000fe20000100800 */
[----:B--2---:R-:W-:-:S03]  /*42920*/  @!P1 IMAD.MOV.U32 R18, RZ, RZ, R11 ;  /* 0x000000ffff129224 */ /* 0x004fc600078e000b */
[----:B------:R-:W2:Y:S01]  /*42930*/  LDL R11, [R1+0x780] ;  /* 0x00078000010b7983 */ /* 0x000ea20000100800 */
[----:B----4-:R-:W-:-:S03]  /*42940*/  @!P1 IMAD.MOV.U32 R19, RZ, RZ, R22 ;  /* 0x000000ffff139224 */ /* 0x010fc600078e0016 */
[----:B------:R-:W4:Y:S04]  /*42950*/  LDL R22, [R1+0x77c] ;  /* 0x00077c0001167983 */ /* 0x000f280000100800 */
[----:B------:R0:W4:Y:S02]  /*42960*/  @!P1 LDG.E.U8 R28, desc[UR20][R18.64] ;  /* 0x00000014121c9981 */ /* 0x000124000c1e1100 */
[----:B0-----:R-:W-:Y:S02]  /*42970*/  @!P1 IMAD.MOV.U32 R18, RZ, RZ, R7 ;  /* 0x000000ffff129224 */ /* 0x001fe400078e0007 */
[----:B------:R-:W-:-:S05]  /*42980*/  @!P1 IMAD.MOV.U32 R19, RZ, RZ, R8 ;  /* 0x000000ffff139224 */ /* 0x000fca00078e0008 */
[----:B------:R0:W4:Y:S02]  /*42990*/  @!P1 LDG.E.U8 R24, desc[UR20][R18.64] ;  /* 0x0000001412189981 */ /* 0x000124000c1e1100 */
[----:B0-----:R-:W-:Y:S02]  /*429a0*/  @!P1 IMAD.MOV.U32 R18, RZ, RZ, R12 ;  /* 0x000000ffff129224 */ /* 0x001fe400078e000c */
[----:B------:R-:W-:-:S05]  /*429b0*/  @!P1 IMAD.MOV.U32 R19, RZ, RZ, R21 ;  /* 0x000000ffff139224 */ /* 0x000fca00078e0015 */
[----:B------:R3:W4:Y:S04]  /*429c0*/  @!P1 LDG.E.U8 R20, desc[UR20][R18.64] ;  /* 0x0000001412149981 */ /* 0x000728000c1e1100 */
[----:B------:R-:W-:Y:S04]  /*429d0*/  STL [R1+0xc0], R37 ;  /* 0x0000c02501007387 */ /* 0x000fe80000100800 */
[----:B------:R-:W4:Y:S04]  /*429e0*/  LDL R8, [R1+0x7bc] ;  /* 0x0007bc0001087983 */ /* 0x000f280000100800 */
[----:B------:R-:W4:Y:S04]  /*429f0*/  LDL R7, [R1+0x7c0] ;  /* 0x0007c00001077983 */ /* 0x000f280000100800 */
[----:B------:R-:W-:Y:S01]  /*42a00*/  STL [R1+0xb8], R36 ;  /* 0x0000b82401007387 */ /* 0x000fe20000100800 */
[----:B------:R-:W-:Y:S01]  /*42a10*/  PRMT R27, RZ, 0x7610, R27 ;  /* 0x00007610ff1b7816 */ /* 0x000fe2000000001b */
[----:B---3--:R-:W-:-:S02]  /*42a20*/  @!P1 IMAD.MOV.U32 R19, RZ, RZ, R14 ;  /* 0x000000ffff139224 */ /* 0x008fc400078e000e */
[----:B------:R-:W-:-:S05]  /*42a30*/  @!P1 IMAD.MOV.U32 R18, RZ, RZ, R10 ;  /* 0x000000ffff129224 */ /* 0x000fca00078e000a */
[----:B------:R2:W3:Y:S02]  /*42a40*/  @!P1 LDG.E.U8 R27, desc[UR20][R18.64] ;  /* 0x00000014121b9981 */ /* 0x0004e4000c1e1100 */
[----:B--2---:R-:W-:Y:S02]  /*42a50*/  @!P1 IMAD.MOV.U32 R18, RZ, RZ, R11 ;  /* 0x000000ffff129224 */ /* 0x004fe400078e000b */
[----:B----4-:R-:W-:Y:S01]  /*42a60*/  @!P1 IMAD.MOV.U32 R19, RZ, RZ, R22 ;  /* 0x000000ffff139224 */ /* 0x010fe200078e0016 */
[----:B------:R0:W-:Y:S04]  /*42a70*/  STL [R1+0x80], R24 ;  /* 0x0000801801007387 */ /* 0x0001e80000100800 */
[----:B------:R-:W2:Y:S04]  /*42a80*/  LDL R12, [R1+0x800] ;  /* 0x00080000010c7983 */ /* 0x000ea80000100800 */
[----:B0-----:R-:W4:Y:S04]  /*42a90*/  LDL R24, [R1+0x7fc] ;  /* 0x0007fc0001187983 */ /* 0x001f280000100800 */
[----:B------:R-:W-:Y:S04]  /*42aa0*/  STL [R1+0xb0], R35 ;  /* 0x0000b02301007387 */ /* 0x000fe80000100800 */
[----:B------:R-:W3:Y:S04]  /*42ab0*/  LDL R21, [R1+0x83c] ;  /* 0x00083c0001157983 */ /* 0x000ee80000100800 */
[----:B------:R0:W-:Y:S04]  /*42ac0*/  STL [R1+0x40], R20 ;  /* 0x0000401401007387 */ /* 0x0001e80000100800 */
[----:B0-----:R-:W3:Y:S04]  /*42ad0*/  LDL R20, [R1+0x840] ;  /* 0x0008400001147983 */ /* 0x001ee80000100800 */
[----:B------:R-:W-:Y:S04]  /*42ae0*/  STL [R1+0xa8], R31 ;  /* 0x0000a81f01007387 */ /* 0x000fe80000100800 */
[----:B------:R-:W3:Y:S04]  /*42af0*/  LDL R14, [R1+0x87c] ;  /* 0x00087c00010e7983 */ /* 0x000ee80000100800 */
[----:B------:R-:W3:Y:S04]  /*42b00*/  LDL R10, [R1+0x880] ;  /* 0x00088000010a7983 */ /* 0x000ee80000100800 */
[----:B------:R-:W-:Y:S04]  /*42b10*/  STL [R1+0xa0], R30 ;  /* 0x0000a01e01007387 */ /* 0x000fe80000100800 */
[----:B------:R-:W3:Y:S04]  /*42b20*/  LDL R22, [R1+0x8bc] ;  /* 0x0008bc0001167983 */ /* 0x000ee80000100800 */
[----:B------:R-:W3:Y:S01]  /*42b30*/  LDL R11, [R1+0x8c0] ;  /* 0x0008c000010b7983 */ /* 0x000ee20000100800 */
[----:B------:R-:W-:-:S02]  /*42b40*/  PRMT R26, RZ, 0x7610, R26 ;  /* 0x00007610ff1a7816 */ /* 0x000fc4000000001a */
[----:B------:R-:W-:-:S04]  /*42b50*/  PRMT R25, RZ, 0x7610, R25 ;  /* 0x00007610ff197816 */ /* 0x000fc80000000019 */
[----:B------:R0:W3:Y:S01]  /*42b60*/  @!P1 LDG.E.U8 R26, desc[UR20][R18.64] ;  /* 0x00000014121a9981 */ /* 0x0000e2000c1e1100 */
[----:B------:R-:W-:Y:S01]  /*42b70*/  PRMT R23, RZ, 0x7610, R23 ;  /* 0x00007610ff177816 */ /* 0x000fe20000000017 */
[----:B0-----:R-:W-:Y:S02]  /*42b80*/  @!P1 IMAD.MOV.U32 R18, RZ, RZ, R7 ;  /* 0x000000ffff129224 */ /* 0x001fe400078e0007 */
[----:B------:R-:W-:-:S05]  /*42b90*/  @!P1 IMAD.MOV.U32 R19, RZ, RZ, R8 ;  /* 0x000000ffff139224 */ /* 0x000fca00078e0008 */
[----:B------:R2:W3:Y:S01]  /*42ba0*/  @!P1 LDG.E.U8 R25, desc[UR20][R18.64] ;  /* 0x0000001412199981 */ /* 0x0004e2000c1e1100 */
[----:B------:R-:W-:Y:S02]  /*42bb0*/  PRMT R56, RZ, 0x7610, R56 ;  /* 0x00007610ff387816 */ /* 0x000fe40000000038 */
[----:B------:R-:W-:Y:S01]  /*42bc0*/  PRMT R48, RZ, 0x7610, R48 ;  /* 0x00007610ff307816 */ /* 0x000fe20000000030 */
[----:B------:R-:W-:Y:S04]  /*42bd0*/  STL [R1+0x98], R29 ;  /* 0x0000981d01007387 */ /* 0x000fe80000100800 */
[----:B------:R-:W3:Y:S04]  /*42be0*/  LDL R8, [R1+0x8fc] ;  /* 0x0008fc0001087983 */ /* 0x000ee80000100800 */
[----:B------:R-:W3:Y:S01]  /*42bf0*/  LDL R7, [R1+0x900] ;  /* 0x0009000001077983 */ /* 0x000ee20000100800 */
[----:B--2---:R-:W-:-:S02]  /*42c00*/  @!P1 IMAD.MOV.U32 R18, RZ, RZ, R12 ;  /* 0x000000ffff129224 */ /* 0x004fc400078e000c */
[----:B----4-:R-:W-:-:S05]  /*42c10*/  @!P1 IMAD.MOV.U32 R19, RZ, RZ, R24 ;  /* 0x000000ffff139224 */ /* 0x010fca00078e0018 */
[----:B------:R3:W2:Y:S02]  /*42c20*/  @!P1 LDG.E.U8 R23, desc[UR20][R18.64] ;  /* 0x0000001412179981 */ /* 0x0006a4000c1e1100 */
[----:B---3--:R-:W-:Y:S02]  /*42c30*/  @!P1 IMAD.MOV.U32 R19, RZ, RZ, R21 ;  /* 0x000000ffff139224 */ /* 0x008fe400078e0015 */
[----:B------:R-:W-:-:S05]  /*42c40*/  @!P1 IMAD.MOV.U32 R18, RZ, RZ, R20 ;  /* 0x000000ffff129224 */ /* 0x000fca00078e0014 */
[----:B------:R0:W3:Y:S01]  /*42c50*/  @!P1 LDG.E.U8 R56, desc[UR20][R18.64] ;  /* 0x0000001412389981 */ /* 0x0000e2000c1e1100 */
[----:B------:R-:W-:Y:S02]  /*42c60*/  @!P1 IMAD.MOV.U32 R21, RZ, RZ, R14 ;  /* 0x000000ffff159224 */ /* 0x000fe400078e000e */
[----:B------:R-:W-:Y:S01]  /*42c70*/  @!P1 IMAD.MOV.U32 R20, RZ, RZ, R10 ;  /* 0x000000ffff149224 */ /* 0x000fe200078e000a */
[----:B0-----:R-:W-:-:S04]  /*42c80*/  PRMT R18, RZ, 0x7610, R18 ;  /* 0x00007610ff127816 */ /* 0x001fc80000000012 */
[----:B------:R0:W4:Y:S02]  /*42c90*/  @!P1 LDG.E.U8 R48, desc[UR20][R20.64] ;  /* 0x0000001414309981 */ /* 0x000124000c1e1100 */
[----:B0-----:R-:W-:Y:S02]  /*42ca0*/  @!P1 IMAD.MOV.U32 R20, RZ, RZ, R11 ;  /* 0x000000ffff149224 */ /* 0x001fe400078e000b */
[----:B------:R-:W-:-:S05]  /*42cb0*/  @!P1 IMAD.MOV.U32 R21, RZ, RZ, R22 ;  /* 0x000000ffff159224 */ /* 0x000fca00078e0016 */
[----:B------:R-:W2:Y:S04]  /*42cc0*/  @!P1 LDG.E.U8 R18, desc[UR20][R20.64] ;  /* 0x0000001414129981 */ /* 0x000ea8000c1e1100 */
[----:B------:R-:W-:Y:S04]  /*42cd0*/  STL [R1+0x90], R28 ;  /* 0x0000901c01007387 */ /* 0x000fe80000100800 */
[----:B------:R0:W-:Y:S04]  /*42ce0*/  STL [R1+0x34], R27 ;  /* 0x0000341b01007387 */ /* 0x0001e80000100800 */
[----:B------:R-:W2:Y:S04]  /*42cf0*/  LDL R12, [R1+0x940] ;  /* 0x00094000010c7983 */ /* 0x000ea80000100800 */
[----:B0-----:R-:W2:Y:S04]  /*42d00*/  LDL R27, [R1+0x93c] ;  /* 0x00093c00011b7983 */ /* 0x001ea80000100800 */
[----:B------:R0:W-:Y:S04]  /*42d10*/  STL [R1+0x1c], R25 ;  /* 0x00001c1901007387 */ /* 0x0001e80000100800 */
[----:B------:R-:W2:Y:S04]  /*42d20*/  LDL R24, [R1+0x980] ;  /* 0x0009800001187983 */ /* 0x000ea80000100800 */
[----:B0-----:R-:W2:Y:S01]  /*42d30*/  LDL R25, [R1+0x97c] ;  /* 0x00097c0001197983 */ /* 0x001ea20000100800 */
[----:B------:R-:W-:Y:S01]  /*42d40*/  PRMT R19, RZ, 0x7610, R19 ;  /* 0x00007610ff137816 */ /* 0x000fe20000000013 */
[----:B------:R-:W-:-:S02]  /*42d50*/  @!P1 IMAD.MOV.U32 R22, RZ, RZ, R7 ;  /* 0x000000ffff169224 */ /* 0x000fc400078e0007 */
[----:B---3--:R-:W-:Y:S04]  /*42d60*/  STL [R1+0x1748], R56 ;  /* 0x0017483801007387 */ /* 0x008fe80000100800 */
[----:B------:R-:W3:Y:S04]  /*42d70*/  LDL R14, [R1+0x9bc] ;  /* 0x0009bc00010e7983 */ /* 0x000ee80000100800 */
[----:B------:R-:W3:Y:S04]  /*42d80*/  LDL R10, [R1+0x9c0] ;  /* 0x0009c000010a7983 */ /* 0x000ee80000100800 */
[----:B----4-:R-:W-:Y:S04]  /*42d90*/  STL [R1+0x174c], R48 ;  /* 0x00174c3001007387 */ /* 0x010fe80000100800 */
[----:B------:R0:W-:Y:S04]  /*42da0*/  STL [R1+0x28], R26 ;  /* 0x0000281a01007387 */ /* 0x0001e80000100800 */
[----:B------:R-:W4:Y:S04]  /*42db0*/  LDL R11, [R1+0xa00] ;  /* 0x000a0000010b7983 */ /* 0x000f280000100800 */
[----:B0-----:R-:W4:Y:S04]  /*42dc0*/  LDL R26, [R1+0x9fc] ;  /* 0x0009fc00011a7983 */ /* 0x001f280000100800 */
[----:B--2---:R-:W-:Y:S04]  /*42dd0*/  STL [R1+0x1750], R18 ;  /* 0x0017501201007387 */ /* 0x004fe80000100800 */
[----:B------:R0:W-:Y:S04]  /*42de0*/  STL [R1+0x10], R23 ;  /* 0x0000101701007387 */ /* 0x0001e80000100800 */
[----:B------:R-:W2:Y:S01]  /*42df0*/  LDL R7, [R1+0xa40] ;  /* 0x000a400001077983 */ /* 0x000ea20000100800 */
[----:B0-----:R-:W-:-:S03]  /*42e00*/  @!P1 IMAD.MOV.U32 R23, RZ, RZ, R8 ;  /* 0x000000ffff179224 */ /* 0x001fc600078e0008 */
[----:B------:R-:W2:Y:S04]  /*42e10*/  LDL R8, [R1+0xa3c] ;  /* 0x000a3c0001087983 */ /* 0x000ea80000100800 */
[----:B------:R0:W2:Y:S01]  /*42e20*/  @!P1 LDG.E.U8 R19, desc[UR20][R22.64] ;  /* 0x0000001416139981 */ /* 0x0000a2000c1e1100 */
[----:B------:R-:W-:Y:S02]  /*42e30*/  PRMT R20, RZ, 0x7610, R20 ;  /* 0x00007610ff147816 */ /* 0x000fe40000000014 */
[----:B------:R-:W-:Y:S01]  /*42e40*/  PRMT R21, RZ, 0x7610, R21 ;  /* 0x00007610ff157816 */ /* 0x000fe20000000015 */
[----:B0-----:R-:W-:-:S05]  /*42e50*/  @!P1 IMAD.MOV.U32 R22, RZ, RZ, R12 ;  /* 0x000000ffff169224 */ /* 0x001fca00078e000c */
[----:B------:R-:W4:Y:S01]  /*42e60*/  @!P1 LDG.E.U8 R21, desc[UR20][R24.64] ;  /* 0x0000001418159981 */ /* 0x000f22000c1e1100 */
[----:B------:R-:W-:-:S05]  /*42e70*/  @!P1 IMAD.MOV.U32 R23, RZ, RZ, R27 ;  /* 0x000000ffff179224 */ /* 0x000fca00078e001b */
[----:B------:R0:W4:Y:S02]  /*42e80*/  @!P1 LDG.E.U8 R20, desc[UR20][R22.64] ;  /* 0x0000001416149981 */ /* 0x000124000c1e1100 */
[----:B0-----:R-:W-:Y:S01]  /*42e90*/  PRMT R22, RZ, 0x7610, R22 ;  /* 0x00007610ff167816 */ /* 0x001fe20000000016 */
[----:B---3--:R-:W-:Y:S02]  /*42ea0*/  @!P1 IMAD.MOV.U32 R25, RZ, RZ, R14 ;  /* 0x000000ffff199224 */ /* 0x008fe400078e000e */
[----:B------:R-:W-:-:S05]  /*42eb0*/  @!P1 IMAD.MOV.U32 R24, RZ, RZ, R10 ;  /* 0x000000ffff189224 */ /* 0x000fca00078e000a */
[----:B------:R0:W3:Y:S04]  /*42ec0*/  @!P1 LDG.E.U8 R22, desc[UR20][R24.64] ;  /* 0x0000001418169981 */ /* 0x0000e8000c1e1100 */
[----:B--2---:R1:W-:Y:S04]  /*42ed0*/  STL [R1+0x1754], R19 ;  /* 0x0017541301007387 */ /* 0x0043e80000100800 */
[----:B------:R-:W2:Y:S04]  /*42ee0*/  LDL R28, [R1+0xa7c] ;  /* 0x000a7c00011c7983 */ /* 0x000ea80000100800 */
[----:B------:R-:W2:Y:S01]  /*42ef0*/  LDL R12, [R1+0xa80] ;  /* 0x000a8000010c7983 */ /* 0x000ea20000100800 */
[----:B------:R-:W-:Y:S01]  /*42f00*/  PRMT R23, RZ, 0x7610, R23 ;  /* 0x00007610ff177816 */ /* 0x000fe20000000017 */
[----:B----4-:R-:W-:-:S02]  /*42f10*/  @!P1 IMAD.MOV.U32 R27, RZ, RZ, R26 ;  /* 0x000000ffff1b9224 */ /* 0x010fc400078e001a */
[----:B------:R-:W-:Y:S01]  /*42f20*/  @!P1 IMAD.MOV.U32 R26, RZ, RZ, R11 ;  /* 0x000000ffff1a9224 */ /* 0x000fe200078e000b */
[----:B0-----:R-:W-:Y:S02]  /*42f30*/  PRMT R24, RZ, 0x7610, R24 ;  /* 0x00007610ff187816 */ /* 0x001fe40000000018 */
[----:B------:R-:W-:Y:S02]  /*42f40*/  PRMT R25, RZ, 0x7610, R25 ;  /* 0x00007610ff197816 */ /* 0x000fe40000000019 */
[----:B------:R0:W4:Y:S02]  /*42f50*/  @!P1 LDG.E.U8 R23, desc[UR20][R26.64] ;  /* 0x000000141a179981 */ /* 0x000124000c1e1100 */
[----:B0-----:R-:W-:Y:S02]  /*42f60*/  @!P1 IMAD.MOV.U32 R26, RZ, RZ, R7 ;  /* 0x000000ffff1a9224 */ /* 0x001fe400078e0007 */
[----:B------:R-:W-:-:S05]  /*42f70*/  @!P1 IMAD.MOV.U32 R27, RZ, RZ, R8 ;  /* 0x000000ffff1b9224 */ /* 0x000fca00078e0008 */
[----:B------:R0:W4:Y:S04]  /*42f80*/  @!P1 LDG.E.U8 R24, desc[UR20][R26.64] ;  /* 0x000000141a189981 */ /* 0x000128000c1e1100 */
[----:B------:R-:W-:Y:S04]  /*42f90*/  STL [R1+0x1758], R20 ;  /* 0x0017581401007387 */ /* 0x000fe80000100800 */
[----:B------:R-:W4:Y:S04]  /*42fa0*/  LDL R31, [R1+0xabc] ;  /* 0x000abc00011f7983 */ /* 0x000f280000100800 */
[----:B------:R-:W4:Y:S04]  /*42fb0*/  LDL R30, [R1+0xac0] ;  /* 0x000ac000011e7983 */ /* 0x000f280000100800 */
[----:B------:R-:W-:Y:S04]  /*42fc0*/  STL [R1+0x178c], R21 ;  /* 0x00178c1501007387 */ /* 0x000fe80000100800 */
[----:B------:R-:W4:Y:S04]  /*42fd0*/  LDL R14, [R1+0xaf4] ;  /* 0x000af400010e7983 */ /* 0x000f280000100800 */
[----:B------:R-:W4:Y:S04]  /*42fe0*/  LDL R10, [R1+0xaf8] ;  /* 0x000af800010a7983 */ /* 0x000f280000100800 */
[----:B---3--:R-:W-:Y:S04]  /*42ff0*/  STL [R1+0x1790], R22 ;  /* 0x0017901601007387 */ /* 0x008fe80000100800 */
[----:B-1----:R-:W3:Y:S04]  /*43000*/  LDL R19, [R1+0xb2c] ;  /* 0x000b2c0001137983 */ /* 0x002ee80000100800 */
[----:B------:R-:W3:Y:S01]  /*43010*/  LDL R11, [R1+0xb30] ;  /* 0x000b3000010b7983 */ /* 0x000ee20000100800 */
[----:B--2---:R-:W-:-:S02]  /*43020*/  @!P1 IMAD.MOV.U32 R29, RZ, RZ, R28 ;  /* 0x000000ffff1d9224 */ /* 0x004fc400078e001c */
[----:B------:R-:W-:-:S05]  /*43030*/  @!P1 IMAD.MOV.U32 R28, RZ, RZ, R12 ;  /* 0x000000ffff1c9224 */ /* 0x000fca00078e000c */
[----:B------:R1:W2:Y:S04]  /*43040*/  @!P1 LDG.E.U8 R25, desc[UR20][R28.64] ;  /* 0x000000141c199981 */ /* 0x0002a8000c1e1100 */
[----:B----4-:R-:W-:Y:S04]  /*43050*/  STL [R1+0x1794], R23 ;  /* 0x0017941701007387 */ /* 0x010fe80000100800 */
[----:B------:R-:W4:Y:S04]  /*43060*/  LDL R8, [R1+0x35c] ;  /* 0x00035c0001087983 */ /* 0x000f280000100800 */
[----:B------:R-:W4:Y:S01]  /*43070*/  LDL R7, [R1+0x360] ;  /* 0x0003600001077983 */ /* 0x000f220000100800 */
[----:B0-----:R-:W-:-:S03]  /*43080*/  PRMT R27, RZ, 0x7610, R27 ;  /* 0x00007610ff1b7816 */ /* 0x001fc6000000001b */
[----:B------:R0:W-:Y:S04]  /*43090*/  STL [R1+0x1798], R24 ;  /* 0x0017981801007387 */ /* 0x0001e80000100800 */
[----:B------:R-:W4:Y:S01]  /*430a0*/  LDL R12, [R1+0x3a0] ;  /* 0x0003a000010c7983 */ /* 0x000f220000100800 */
[----:B-1----:R-:W-:Y:S02]  /*430b0*/  @!P1 IMAD.MOV.U32 R29, RZ, RZ, R31 ;  /* 0x000000ffff1d9224 */ /* 0x002fe400078e001f */
[----:B------:R-:W-:Y:S02]  /*430c0*/  @!P1 IMAD.MOV.U32 R28, RZ, RZ, R30 ;  /* 0x000000ffff1c9224 */ /* 0x000fe400078e001e */
[----:B------:R-:W-:Y:S02]  /*430d0*/  @!P1 IMAD.MOV.U32 R31, RZ, RZ, R14 ;  /* 0x000000ffff1f9224 */ /* 0x000fe400078e000e */
[----:B------:R-:W-:-:S05]  /*430e0*/  @!P1 IMAD.MOV.U32 R30, RZ, RZ, R10 ;  /* 0x000000ffff1e9224 */ /* 0x000fca00078e000a */
[----:B------:R3:W4:Y:S02]  /*430f0*/  @!P1 LDG.E.U8 R27, desc[UR20][R30.64] ;  /* 0x000000141e1b9981 */ /* 0x000724000c1e1100 */
[----:B---3--:R-:W-:Y:S02]  /*43100*/  @!P1 IMAD.MOV.U32 R31, RZ, RZ, R19 ;  /* 0x000000ffff1f9224 */ /* 0x008fe400078e0013 */
[----:B------:R-:W-:Y:S01]  /*43110*/  @!P1 IMAD.MOV.U32 R30, RZ, RZ, R11 ;  /* 0x000000ffff1e9224 */ /* 0x000fe200078e000b */
[----:B--2---:R1:W-:Y:S04]  /*43120*/  STL [R1+0x179c], R25 ;  /* 0x00179c1901007387 */ /* 0x0043e80000100800 */
[----:B0-----:R-:W2:Y:S04]  /*43130*/  LDL R24, [R1+0x39c] ;  /* 0x00039c0001187983 */ /* 0x001ea80000100800 */
[----:B------:R-:W3:Y:S04]  /*43140*/  LDL R14, [R1+0x3dc] ;  /* 0x0003dc00010e7983 */ /* 0x000ee80000100800 */
[----:B------:R-:W3:Y:S04]  /*43150*/  LDL R10, [R1+0x3e0] ;  /* 0x0003e000010a7983 */ /* 0x000ee80000100800 */
[----:B------:R-:W3:Y:S04]  /*43160*/  LDL R19, [R1+0x43c] ;  /* 0x00043c0001137983 */ /* 0x000ee80000100800 */
[----:B------:R-:W3:Y:S01]  /*43170*/  LDL R11, [R1+0x440] ;  /* 0x00044000010b7983 */ /* 0x000ee20000100800 */
[----:B------:R-:W-:-:S06]  /*43180*/  PRMT R26, RZ, 0x7610, R26 ;  /* 0x00007610ff1a7816 */ /* 0x000fcc000000001a */
[----:B------:R0:W3:Y:S01]  /*43190*/  @!P1 LDG.E.U8 R26, desc[UR20][R28.64] ;  /* 0x000000141c1a9981 */ /* 0x0000e2000c1e1100 */
[----:B------:R-:W-:Y:S02]  /*431a0*/  PRMT R34, RZ, 0x7610, R34 ;  /* 0x00007610ff227816 */ /* 0x000fe40000000022 */
[----:B0-----:R-:W-:-:S06]  /*431b0*/  PRMT R28, RZ, 0x7610, R28 ;  /* 0x00007610ff1c7816 */ /* 0x001fcc000000001c */
[----:B------:R4:W3:Y:S01]  /*431c0*/  @!P1 LDG.E.U8 R28, desc[UR20][R30.64] ;  /* 0x000000141e1c9981 */ /* 0x0008e2000c1e1100 */
[----:B------:R-:W-:Y:S01]  /*431d0*/  PRMT R33, RZ, 0x7610, R33 ;  /* 0x00007610ff217816 */ /* 0x000fe20000000021 */
[----:B----4-:R-:W-:Y:S02]  /*431e0*/  @!P1 IMAD.MOV.U32 R30, RZ, RZ, R7 ;  /* 0x000000ffff1e9224 */ /* 0x010fe400078e0007 */
[----:B------:R-:W-:Y:S01]  /*431f0*/  @!P1 IMAD.MOV.U32 R31, RZ, RZ, R8 ;  /* 0x000000ffff1f9224 */ /* 0x000fe200078e0008 */
[----:B------:R-:W-:Y:S01]  /*43200*/  PRMT R32, RZ, 0x7610, R32 ;  /* 0x00007610ff207816 */ /* 0x000fe20000000020 */
[----:B------:R-:W4:Y:S04]  /*43210*/  LDL R8, [R1+0x47c] ;  /* 0x00047c0001087983 */ /* 0x000f280000100800 */
[----:B------:R0:W4:Y:S01]  /*43220*/  @!P1 LDG.E.U8 R34, desc[UR20][R30.64] ;  /* 0x000000141e229981 */ /* 0x000122000c1e1100 */
[----:B------:R-:W-:-:S03]  /*43230*/  PRMT R9, RZ, 0x7610, R9 ;  /* 0x00007610ff097816 */ /* 0x000fc60000000009 */
[----:B------:R-:W4:Y:S01]  /*43240*/  LDL R7, [R1+0x480] ;  /* 0x0004800001077983 */ /* 0x000f220000100800 */
[----:B0-----:R-:W-:-:S03]  /*43250*/  @!P1 IMAD.MOV.U32 R30, RZ, RZ, R12 ;  /* 0x000000ffff1e9224 */ /* 0x001fc600078e000c */
[----:B------:R-:W4:Y:S01]  /*43260*/  LDL R12, [R1+0x4c0] ;  /* 0x0004c000010c7983 */ /* 0x000f220000100800 */
[----:B--2---:R-:W-:-:S03]  /*43270*/  @!P1 IMAD.MOV.U32 R31, RZ, RZ, R24 ;  /* 0x000000ffff1f9224 */ /* 0x004fc600078e0018 */
[----:B------:R-:W2:Y:S04]  /*43280*/  LDL R24, [R1+0x4bc] ;  /* 0x0004bc0001187983 */ /* 0x000ea80000100800 */
[----:B------:R3:W2:Y:S02]  /*43290*/  @!P1 LDG.E.U8 R33, desc[UR20][R30.64] ;  /* 0x000000141e219981 */ /* 0x0006a4000c1e1100 */
[----:B---3--:R-:W-:Y:S02]  /*432a0*/  @!P1 IMAD.MOV.U32 R30, RZ, RZ, R10 ;  /* 0x000000ffff1e9224 */ /* 0x008fe400078e000a */
[----:B------:R-:W-:Y:S01]  /*432b0*/  @!P1 IMAD.MOV.U32 R31, RZ, RZ, R14 ;  /* 0x000000ffff1f9224 */ /* 0x000fe200078e000e */
[----:B------:R-:W3:Y:S04]  /*432c0*/  LDL R10, [R1+0x500] ;  /* 0x00050000010a7983 */ /* 0x000ee80000100800 */
[----:B------:R0:W2:Y:S04]  /*432d0*/  @!P1 LDG.E.U8 R32, desc[UR20][R30.64] ;  /* 0x000000141e209981 */ /* 0x0000a8000c1e1100 */
[----:B------:R-:W2:Y:S01]  /*432e0*/  LDL R14, [R1+0x4fc] ;  /* 0x0004fc00010e7983 */ /* 0x000ea20000100800 */
[----:B0-----:R-:W-:-:S02]  /*432f0*/  @!P1 IMAD.MOV.U32 R30, RZ, RZ, R11 ;  /* 0x000000ffff1e9224 */ /* 0x001fc400078e000b */
[----:B------:R-:W-:Y:S01]  /*43300*/  @!P1 IMAD.MOV.U32 R31, RZ, RZ, R19 ;  /* 0x000000ffff1f9224 */ /* 0x000fe200078e0013 */
[----:B------:R-:W2:Y:S04]  /*43310*/  LDL R11, [R1+0x540] ;  /* 0x00054000010b7983 */ /* 0x000ea80000100800 */
[----:B------:R4:W2:Y:S04]  /*43320*/  @!P1 LDG.E.U8 R9, desc[UR20][R30.64] ;  /* 0x000000141e099981 */ /* 0x0008a8000c1e1100 */
[----:B------:R-:W3:Y:S01]  /*43330*/  LDL R19, [R1+0x53c] ;  /* 0x00053c0001137983 */ /* 0x000ee20000100800 */
[----:B----4-:R-:W-:Y:S01]  /*43340*/  @!P1 IMAD.MOV.U32 R31, RZ, RZ, R8 ;  /* 0x000000ffff1f9224 */ /* 0x010fe200078e0008 */
[----:B-1----:R-:W-:-:S02]  /*43350*/  PRMT R25, RZ, 0x7610, R25 ;  /* 0x00007610ff197816 */ /* 0x002fc40000000019 */
[----:B------:R-:W-:Y:S01]  /*43360*/  PRMT R15, RZ, 0x7610, R15 ;  /* 0x00007610ff0f7816 */ /* 0x000fe2000000000f */
[----:B------:R-:W-:-:S05]  /*43370*/  @!P1 IMAD.MOV.U32 R30, RZ, RZ, R7 ;  /* 0x000000ffff1e9224 */ /* 0x000fca00078e0007 */
[----:B------:R0:W4:Y:S02]  /*43380*/  @!P1 LDG.E.U8 R25, desc[UR20][R30.64] ;  /* 0x000000141e199981 */ /* 0x000124000c1e1100 */
[----:B0-----:R-:W-:Y:S02]  /*43390*/  @!P1 IMAD.MOV.U32 R30, RZ, RZ, R12 ;  /* 0x000000ffff1e9224 */ /* 0x001fe400078e000c */
[----:B--2---:R0:W-:Y:S04]  /*433a0*/  STL [R1+0x70], R9 ;  /* 0x0000700901007387 */ /* 0x0041e80000100800 */
[----:B------:R-:W2:Y:S01]  /*433b0*/  LDL R8, [R1+0x580] ;  /* 0x0005800001087983 */ /* 0x000ea20000100800 */
[----:B------:R-:W-:Y:S01]  /*433c0*/  @!P1 IMAD.MOV.U32 R31, RZ, RZ, R24 ;  /* 0x000000ffff1f9224 */ /* 0x000fe200078e0018 */
[----:B------:R-:W-:-:S02]  /*433d0*/  PRMT R20, RZ, 0x7610, R20 ;  /* 0x00007610ff147816 */ /* 0x000fc40000000014 */
[----:B------:R-:W-:Y:S01]  /*433e0*/  PRMT R16, RZ, 0x7610, R16 ;  /* 0x00007610ff107816 */ /* 0x000fe20000000010 */
[----:B------:R-:W4:Y:S04]  /*433f0*/  LDL R12, [R1+0x5bc] ;  /* 0x0005bc00010c7983 */ /* 0x000f280000100800 */
[----:B0-----:R-:W4:Y:S04]  /*43400*/  LDL R9, [R1+0x57c] ;  /* 0x00057c0001097983 */ /* 0x001f280000100800 */
[----:B------:R3:W4:Y:S01]  /*43410*/  @!P1 LDG.E.U8 R15, desc[UR20][R30.64] ;  /* 0x000000141e0f9981 */ /* 0x000722000c1e1100 */
[----:B------:R-:W-:-:S03]  /*43420*/  PRMT R13, RZ, 0x7610, R13 ;  /* 0x00007610ff0d7816 */ /* 0x000fc6000000000d */
[----:B------:R-:W4:Y:S01]  /*43430*/  LDL R7, [R1+0x5c0] ;  /* 0x0005c00001077983 */ /* 0x000f220000100800 */
[----:B---3--:R-:W-:Y:S02]  /*43440*/  @!P1 IMAD.MOV.U32 R30, RZ, RZ, R10 ;  /* 0x000000ffff1e9224 */ /* 0x008fe400078e000a */
[----:B------:R-:W-:-:S05]  /*43450*/  @!P1 IMAD.MOV.U32 R31, RZ, RZ, R14 ;  /* 0x000000ffff1f9224 */ /* 0x000fca00078e000e */
[----:B------:R0:W3:Y:S02]  /*43460*/  @!P1 LDG.E.U8 R20, desc[UR20][R30.64] ;  /* 0x000000141e149981 */ /* 0x0000e4000c1e1100 */
[----:B0-----:R-:W-:Y:S02]  /*43470*/  @!P1 IMAD.MOV.U32 R30, RZ, RZ, R11 ;  /* 0x000000ffff1e9224 */ /* 0x001fe400078e000b */
[----:B------:R-:W-:-:S05]  /*43480*/  @!P1 IMAD.MOV.U32 R31, RZ, RZ, R19 ;  /* 0x000000ffff1f9224 */ /* 0x000fca00078e0013 */
[----:B------:R2:W3:Y:S02]  /*43490*/  @!P1 LDG.E.U8 R16, desc[UR20][R30.64] ;  /* 0x000000141e109981 */ /* 0x0004e4000c1e1100 */
[----:B--2---:R-:W-:Y:S02]  /*434a0*/  @!P1 IMAD.MOV.U32 R30, RZ, RZ, R8 ;  /* 0x000000ffff1e9224 */ /* 0x004fe400078e0008 */
[----:B----4-:R-:W-:-:S05]  /*434b0*/  @!P1 IMAD.MOV.U32 R31, RZ, RZ, R9 ;  /* 0x000000ffff1f9224 */ /* 0x010fca00078e0009 */
[----:B------:R0:W2:Y:S04]  /*434c0*/  @!P1 LDG.E.U8 R13, desc[UR20][R30.64] ;  /* 0x000000141e0d9981 */ /* 0x0000a8000c1e1100 */
[----:B------:R1:W-:Y:S04]  /*434d0*/  STL [R1+0x68], R15 ;  /* 0x0000680f01007387 */ /* 0x0003e80000100800 */
[----:B------:R-:W4:Y:S04]  /*434e0*/  LDL R14, [R1+0x600] ;  /* 0x00060000010e7983 */ /* 0x000f280000100800 */
[----:B-1----:R-:W4:Y:S04]  /*434f0*/  LDL R15, [R1+0x5fc] ;  /* 0x0005fc00010f7983 */ /* 0x002f280000100800 */
[----:B------:R-:W-:Y:S04]  /*43500*/  STL [R1+0x7c], R34 ;  /* 0x00007c2201007387 */ /* 0x000fe80000100800 */
[----:B------:R-:W4:Y:S04]  /*43510*/  LDL R10, [R1+0x640] ;  /* 0x00064000010a7983 */ /* 0x000f280000100800 */
[----:B------:R-:W4:Y:S04]  /*43520*/  LDL R11, [R1+0x63c] ;  /* 0x00063c00010b7983 */ /* 0x000f280000100800 */
[----:B------:R-:W-:Y:S04]  /*43530*/  STL [R1+0x78], R33 ;  /* 0x0000782101007387 */ /* 0x000fe80000100800 */
[----:B---3--:R1:W-:Y:S04]  /*43540*/  STL [R1+0x64], R20 ;  /* 0x0000641401007387 */ /* 0x0083e80000100800 */
[----:B------:R-:W3:Y:S04]  /*43550*/  LDL R19, [R1+0x680] ;  /* 0x0006800001137983 */ /* 0x000ee80000100800 */
[----:B-1----:R-:W3:Y:S04]  /*43560*/  LDL R20, [R1+0x67c] ;  /* 0x00067c0001147983 */ /* 0x002ee80000100800 */
[----:B------:R-:W-:Y:S04]  /*43570*/  STL [R1+0x74], R32 ;  /* 0x0000742001007387 */ /* 0x000fe80000100800 */
[----:B------:R-:W3:Y:S04]  /*43580*/  LDL R9, [R1+0x6bc] ;  /* 0x0006bc0001097983 */ /* 0x000ee80000100800 */
[----:B------:R-:W3:Y:S01]  /*43590*/  LDL R8, [R1+0x6c0] ;  /* 0x0006c00001087983 */ /* 0x000ee20000100800 */
[----:B0-----:R-:W-:-:S02]  /*435a0*/  @!P1 IMAD.MOV.U32 R31, RZ, RZ, R12 ;  /* 0x000000ffff1f9224 */ /* 0x001fc400078e000c */
[----:B------:R-:W-:Y:S01]  /*435b0*/  @!P1 IMAD.MOV.U32 R30, RZ, RZ, R7 ;  /* 0x000000ffff1e9224 */ /* 0x000fe200078e0007 */
[----:B------:R-:W-:-:S06]  /*435c0*/  PRMT R23, RZ, 0x7610, R23 ;  /* 0x00007610ff177816 */ /* 0x000fcc0000000017 */
[----:B------:R4:W3:Y:S04]  /*435d0*/  @!P1 LDG.E.U8 R23, desc[UR20][R30.64] ;  /* 0x000000141e179981 */ /* 0x0008e8000c1e1100 */
[----:B--2---:R0:W-:Y:S04]  /*435e0*/  STL [R1+0x5c], R13 ;  /* 0x00005c0d01007387 */ /* 0x0041e80000100800 */
[----:B------:R-:W2:Y:S04]  /*435f0*/  LDL R12, [R1+0x708] ;  /* 0x00070800010c7983 */ /* 0x000ea80000100800 */
[----:B0-----:R-:W2:Y:S04]  /*43600*/  LDL R13, [R1+0x6fc] ;  /* 0x0006fc00010d7983 */ /* 0x001ea80000100800 */
[----:B------:R0:W-:Y:S04]  /*43610*/  STL [R1+0x60], R16 ;  /* 0x0000601001007387 */ /* 0x0001e80000100800 */
[----:B------:R-:W2:Y:S04]  /*43620*/  LDL R7, [R1+0x748] ;  /* 0x0007480001077983 */ /* 0x000ea80000100800 */
[----:B0-----:R-:W2:Y:S01]  /*43630*/  LDL R16, [R1+0x744] ;  /* 0x0007440001107983 */ /* 0x001ea20000100800 */
[----:B----4-:R-:W-:-:S02]  /*43640*/  @!P1 IMAD.MOV.U32 R30, RZ, RZ, R14 ;  /* 0x000000ffff1e9224 */ /* 0x010fc400078e000e */
[----:B------:R-:W-:Y:S01]  /*43650*/  @!P1 IMAD.MOV.U32 R31, RZ, RZ, R15 ;  /* 0x000000ffff1f9224 */ /* 0x000fe200078e000f */
[----:B------:R-:W-:Y:S04]  /*43660*/  STL [R1+0x6c], R25 ;  /* 0x00006c1901007387 */ /* 0x000fe80000100800 */
[----:B------:R-:W4:Y:S04]  /*43670*/  LDL R15, [R1+0x784] ;  /* 0x00078400010f7983 */ /* 0x000f280000100800 */
[----:B------:R-:W4:Y:S01]  /*43680*/  LDL R14, [R1+0x788] ;  /* 0x00078800010e7983 */ /* 0x000f220000100800 */
[----:B------:R-:W-:-:S02]  /*43690*/  PRMT R22, RZ, 0x7610, R22 ;  /* 0x00007610ff167816 */ /* 0x000fc40000000016 */
[----:B------:R-:W-:-:S04]  /*436a0*/  PRMT R21, RZ, 0x7610, R21 ;  /* 0x00007610ff157816 */ /* 0x000fc80000000015 */
[----:B------:R0:W4:Y:S01]  /*436b0*/  @!P1 LDG.E.U8 R22, desc[UR20][R30.64] ;  /* 0x000000141e169981 */ /* 0x000122000c1e1100 */
[----:B------:R-:W-:Y:S01]  /*436c0*/  PRMT R18, RZ, 0x7610, R18 ;  /* 0x00007610ff127816 */ /* 0x000fe20000000012 */
[----:B0-----:R-:W-:Y:S02]  /*436d0*/  @!P1 IMAD.MOV.U32 R30, RZ, RZ, R10 ;  /* 0x000000ffff1e9224 */ /* 0x001fe400078e000a */
[----:B------:R-:W-:Y:S01]  /*436e0*/  @!P1 IMAD.MOV.U32 R31, RZ, RZ, R11 ;  /* 0x000000ffff1f9224 */ /* 0x000fe200078e000b */
[----:B------:R-:W4:Y:S04]  /*436f0*/  LDL R10, [R1+0x7c8] ;  /* 0x0007c800010a7983 */ /* 0x000f280000100800 */
[----:B------:R3:W4:Y:S01]  /*43700*/  @!P1 LDG.E.U8 R21, desc[UR20][R30.64] ;  /* 0x000000141e159981 */ /* 0x000722000c1e1100 */
[----:B------:R-:W-:-:S03]  /*43710*/  PRMT R17, RZ, 0x7610, R17 ;  /* 0x00007610ff117816 */ /* 0x000fc60000000011 */
[----:B------:R-:W4:Y:S01]  /*43720*/  LDL R11, [R1+0x7c4] ;  /* 0x0007c400010b7983 */ /* 0x000f220000100800 */
[----:B---3--:R-:W-:Y:S02]  /*43730*/  @!P1 IMAD.MOV.U32 R30, RZ, RZ, R19 ;  /* 0x000000ffff1e9224 */ /* 0x008fe400078e0013 */
[----:B------:R-:W-:-:S05]  /*43740*/  @!P1 IMAD.MOV.U32 R31, RZ, RZ, R20 ;  /* 0x000000ffff1f9224 */ /* 0x000fca00078e0014 */
[----:B------:R0:W3:Y:S01]  /*43750*/  @!P1 LDG.E.U8 R18, desc[UR20][R30.64] ;  /* 0x000000141e129981 */ /* 0x0000e2000c1e1100 */
[----:B------:R-:W-:Y:S01]  /*43760*/  PRMT R4, RZ, 0x7610, R4 ;  /* 0x00007610ff047816 */ /* 0x000fe20000000004 */
[----:B0-----:R-:W-:Y:S02]  /*43770*/  @!P1 IMAD.MOV.U32 R30, RZ, RZ, R8 ;  /* 0x000000ffff1e9224 */ /* 0x001fe400078e0008 */
[----:B------:R-:W-:Y:S01]  /*43780*/  @!P1 IMAD.MOV.U32 R31, RZ, RZ, R9 ;  /* 0x000000ffff1f9224 */ /* 0x000fe200078e0009 */
[----:B------:R-:W3:Y:S04]  /*43790*/  LDL R8, [R1+0x808] ;  /* 0x0008080001087983 */ /* 0x000ee80000100800 */
[----:B------:R-:W3:Y:S04]  /*437a0*/  LDL R9, [R1+0x804] ;  /* 0x0008040001097983 */ /* 0x000ee80000100800 */
[----:B------:R2:W3:Y:S01]  /*437b0*/  @!P1 LDG.E.U8 R17, desc[UR20][R30.64] ;  /* 0x000000141e119981 */ /* 0x0004e2000c1e1100 */
[----:B------:R-:W-:-:S02]  /*437c0*/  PRMT R2, RZ, 0x7610, R2 ;  /* 0x00007610ff027816 */ /* 0x000fc40000000002 */
[----:B------:R-:W-:Y:S01]  /*437d0*/  PRMT R3, RZ, 0x7610, R3 ;  /* 0x00007610ff037816 */ /* 0x000fe20000000003 */
[----:B--2---:R-:W-:Y:S02]  /*437e0*/  @!P1 IMAD.MOV.U32 R30, RZ, RZ, R12 ;  /* 0x000000ffff1e9224 */ /* 0x004fe400078e000c */
[----:B------:R-:W2:Y:S01]  /*437f0*/  LDL R12, [R1+0x848] ;  /* 0x00084800010c7983 */ /* 0x000ea20000100800 */
[----:B------:R-:W-:-:S03]  /*43800*/  @!P1 IMAD.MOV.U32 R31, RZ, RZ, R13 ;  /* 0x000000ffff1f9224 */ /* 0x000fc600078e000d */
[----:B------:R-:W2:Y:S04]  /*43810*/  LDL R13, [R1+0x844] ;  /* 0x00084400010d7983 */ /* 0x000ea80000100800 */
[----:B------:R0:W2:Y:S02]  /*43820*/  @!P1 LDG.E.U8 R4, desc[UR20][R30.64] ;  /* 0x000000141e049981 */ /* 0x0000a4000c1e1100 */
[----:B0-----:R-:W-:Y:S02]  /*43830*/  @!P1 IMAD.MOV.U32 R30, RZ, RZ, R7 ;  /* 0x000000ffff1e9224 */ /* 0x001fe400078e0007 */
[----:B------:R-:W-:-:S05]  /*43840*/  @!P1 IMAD.MOV.U32 R31, RZ, RZ, R16 ;  /* 0x000000ffff1f9224 */ /* 0x000fca00078e0010 */
[----:B------:R4:W2:Y:S02]  /*43850*/  @!P1 LDG.E.U8 R2, desc[UR20][R30.64] ;  /* 0x000000141e029981 */ /* 0x0008a4000c1e1100 */
[----:B----4-:R-:W-:Y:S02]  /*43860*/  @!P1 IMAD.MOV.U32 R30, RZ, RZ, R14 ;  /* 0x000000ffff1e9224 */ /* 0x010fe400078e000e */
[----:B------:R-:W-:-:S05]  /*43870*/  @!P1 IMAD.MOV.U32 R31, RZ, RZ, R15 ;  /* 0x000000ffff1f9224 */ /* 0x000fca00078e000f */
[----:B------:R0:W4:Y:S01]  /*43880*/  @!P1 LDG.E.U8 R3, desc[UR20][R30.64] ;  /* 0x000000141e039981 */ /* 0x000122000c1e1100 */
[----:B------:R-:W-:Y:S02]  /*43890*/  PRMT R0, RZ, 0x7610, R0 ;  /* 0x00007610ff007816 */ /* 0x000fe40000000000 */
[----:B------:R-:W-:Y:S01]  /*438a0*/  PRMT R5, RZ, 0x7610, R5 ;  /* 0x00007610ff057816 */ /* 0x000fe20000000005 */
[----:B0-----:R-:W-:Y:S02]  /*438b0*/  @!P1 IMAD.MOV.U32 R30, RZ, RZ, R10 ;  /* 0x000000ffff1e9224 */ /* 0x001fe400078e000a */
[----:B------:R-:W-:-:S05]  /*438c0*/  @!P1 IMAD.MOV.U32 R31, RZ, RZ, R11 ;  /* 0x000000ffff1f9224 */ /* 0x000fca00078e000b */
[----:B------:R3:W4:Y:S01]  /*438d0*/  @!P1 LDG.E.U8 R0, desc[UR20][R30.64] ;  /* 0x000000141e009981 */ /* 0x000722000c1e1100 */
[----:B------:R-:W-:Y:S01]  /*438e0*/  PRMT R54, RZ, 0x7610, R54 ;  /* 0x00007610ff367816 */ /* 0x000fe20000000036 */
[----:B---3--:R-:W-:Y:S02]  /*438f0*/  @!P1 IMAD.MOV.U32 R30, RZ, RZ, R8 ;  /* 0x000000ffff1e9224 */ /* 0x008fe400078e0008 */
[----:B------:R-:W-:-:S05]  /*43900*/  @!P1 IMAD.MOV.U32 R31, RZ, RZ, R9 ;  /* 0x000000ffff1f9224 */ /* 0x000fca00078e0009 */
[----:B------:R2:W3:Y:S02]  /*43910*/  @!P1 LDG.E.U8 R5, desc[UR20][R30.64] ;  /* 0x000000141e059981 */ /* 0x0004e4000c1e1100 */
[----:B--2---:R-:W-:Y:S02]  /*43920*/  @!P1 IMAD.MOV.U32 R30, RZ, RZ, R12 ;  /* 0x000000ffff1e9224 */ /* 0x004fe400078e000c */
[----:B------:R-:W-:Y:S01]  /*43930*/  @!P1 IMAD.MOV.U32 R31, RZ, RZ, R13 ;  /* 0x000000ffff1f9224 */ /* 0x000fe200078e000d */
[----:B------:R-:W-:Y:S04]  /*43940*/  STL [R1+0x1730], R4 ;  /* 0x0017300401007387 */ /* 0x000fe80000100800 */
[----:B------:R0:W-:Y:S04]  /*43950*/  STL [R1+0x4c], R18 ;  /* 0x00004c1201007387 */ /* 0x0001e80000100800 */
[----:B------:R-:W2:Y:S04]  /*43960*/  LDL R7, [R1+0x888] ;  /* 0x0008880001077983 */ /* 0x000ea80000100800 */
[----:B------:R1:W2:Y:S04]  /*43970*/  @!P1 LDG.E.U8 R54, desc[UR20][R30.64] ;  /* 0x000000141e369981 */ /* 0x0002a8000c1e1100 */
[----:B0-----:R-:W2:Y:S04]  /*43980*/  LDL R18, [R1+0x884] ;  /* 0x0008840001127983 */ /* 0x001ea80000100800 */
[----:B------:R-:W-:Y:S04]  /*43990*/  STL [R1+0x1734], R2 ;  /* 0x0017340201007387 */ /* 0x000fe80000100800 */
[----:B------:R-:W-:Y:S04]  /*439a0*/  STL [R1+0x58], R23 ;  /* 0x0000581701007387 */ /* 0x000fe80000100800 */
[----:B------:R0:W-:Y:S04]  /*439b0*/  STL [R1+0x48], R17 ;  /* 0x0000481101007387 */ /* 0x0001e80000100800 */
[----:B------:R-:W2:Y:S04]  /*439c0*/  LDL R4, [R1+0x8c8] ;  /* 0x0008c80001047983 */ /* 0x000ea80000100800 */
[----:B0-----:R-:W2:Y:S04]  /*439d0*/  LDL R17, [R1+0x8c4] ;  /* 0x0008c40001117983 */ /* 0x001ea80000100800 */
[----:B------:R-:W-:Y:S04]  /*439e0*/  STL [R1+0x54], R22 ;  /* 0x0000541601007387 */ /* 0x000fe80000100800 */
[----:B------:R-:W2:Y:S04]  /*439f0*/  LDL R16, [R1+0x904] ;  /* 0x0009040001107983 */ /* 0x000ea80000100800 */
[----:B------:R-:W2:Y:S04]  /*43a00*/  LDL R15, [R1+0x908] ;  /* 0x00090800010f7983 */ /* 0x000ea80000100800 */
[----:B----4-:R-:W-:Y:S04]  /*43a10*/  STL [R1+0x1738], R3 ;  /* 0x0017380301007387 */ /* 0x010fe80000100800 */
[----:B------:R-:W-:Y:S04]  /*43a20*/  STL [R1+0x50], R21 ;  /* 0x0000501501007387 */ /* 0x000fe80000100800 */
[----:B------:R-:W4:Y:S04]  /*43a30*/  LDL R2, [R1+0x948] ;  /* 0x0009480001027983 */ /* 0x000f280000100800 */
[----:B------:R-:W4:Y:S04]  /*43a40*/  LDL R11, [R1+0x984] ;  /* 0x00098400010b7983 */ /* 0x000f280000100800 */
[----:B------:R-:W4:Y:S04]  /*43a50*/  LDL R10, [R1+0x988] ;  /* 0x00098800010a7983 */ /* 0x000f280000100800 */
[----:B------:R-:W4:Y:S04]  /*43a60*/  LDL R14, [R1+0x944] ;  /* 0x00094400010e7983 */ /* 0x000f280000100800 */
[----:B------:R-:W-:Y:S04]  /*43a70*/  STL [R1+0x173c], R0 ;  /* 0x00173c0001007387 */ /* 0x000fe80000100800 */
[----:B------:R-:W4:Y:S04]  /*43a80*/  LDL R9, [R1+0x9c4] ;  /* 0x0009c40001097983 */ /* 0x000f280000100800 */
[----:B------:R-:W4:Y:S01]  /*43a90*/  LDL R8, [R1+0x9c8] ;  /* 0x0009c80001087983 */ /* 0x000f220000100800 */
[----:B------:R-:W-:-:S03]  /*43aa0*/  PRMT R29, RZ, 0x7610, R29 ;  /* 0x00007610ff1d7816 */ /* 0x000fc6000000001d */
[----:B---3--:R0:W-:Y:S04]  /*43ab0*/  STL [R1+0x1740], R5 ;  /* 0x0017400501007387 */ /* 0x0081e80000100800 */
[----:B------:R-:W3:Y:S04]  /*43ac0*/  LDL R13, [R1+0xa04] ;  /* 0x000a0400010d7983 */ /* 0x000ee80000100800 */
[----:B------:R-:W3:Y:S01]  /*43ad0*/  LDL R12, [R1+0xa08] ;  /* 0x000a0800010c7983 */ /* 0x000ee20000100800 */
[----:B-1----:R-:W-:Y:S01]  /*43ae0*/  PRMT R31, RZ, 0x7610, R31 ;  /* 0x00007610ff1f7816 */ /* 0x002fe2000000001f */
[----:B--2---:R-:W-:-:S02]  /*43af0*/  @!P1 IMAD.MOV.U32 R32, RZ, RZ, R7 ;  /* 0x000000ffff209224 */ /* 0x004fc400078e0007 */
[----:B------:R1:W-:Y:S04]  /*43b00*/  STL [R1+0x1744], R54 ;  /* 0x0017443601007387 */ /* 0x0003e80000100800 */
[----:B------:R-:W2:Y:S04]  /*43b10*/  LDL R7, [R1+0xa44] ;  /* 0x000a440001077983 */ /* 0x000ea80000100800 */
[----:B0-----:R-:W2:Y:S04]  /*43b20*/  LDL R5, [R1+0xa48] ;  /* 0x000a480001057983 */ /* 0x001ea80000100800 */
[----:B------:R-:W2:Y:S04]  /*43b30*/  LDL R3, [R1+0xa88] ;  /* 0x000a880001037983 */ /* 0x000ea80000100800 */
[----:B------:R-:W2:Y:S01]  /*43b40*/  LDL R0, [R1+0xac8] ;  /* 0x000ac80001007983 */ /* 0x000ea20000100800 */
[----:B------:R-:W-:-:S05]  /*43b50*/  @!P1 IMAD.MOV.U32 R33, RZ, RZ, R18 ;  /* 0x000000ffff219224 */ /* 0x000fca00078e0012 */
[----:B------:R0:W2:Y:S02]  /*43b60*/  @!P1 LDG.E.U8 R29, desc[UR20][R32.64] ;  /* 0x00000014201d9981 */ /* 0x0000a4000c1e1100 */
[----:B0-----:R-:W-:Y:S02]  /*43b70*/  @!P1 IMAD.MOV.U32 R32, RZ, RZ, R4 ;  /* 0x000000ffff209224 */ /* 0x001fe400078e0004 */
[----:B------:R-:W2:Y:S01]  /*43b80*/  LDL R4, [R1+0xa84] ;  /* 0x000a840001047983 */ /* 0x000ea20000100800 */
[----:B------:R-:W-:Y:S02]  /*43b90*/  @!P1 IMAD.MOV.U32 R35, RZ, RZ, R16 ;  /* 0x000000ffff239224 */ /* 0x000fe400078e0010 */
[----:B------:R-:W-:Y:S01]  /*43ba0*/  @!P1 IMAD.MOV.U32 R34, RZ, RZ, R15 ;  /* 0x000000ffff229224 */ /* 0x000fe200078e000f */
[----:B------:R-:W-:Y:S01]  /*43bb0*/  PRMT R30, RZ, 0x7610, R30 ;  /* 0x00007610ff1e7816 */ /* 0x000fe2000000001e */
[----:B------:R-:W-:Y:S01]  /*43bc0*/  @!P1 IMAD.MOV.U32 R33, RZ, RZ, R17 ;  /* 0x000000ffff219224 */ /* 0x000fe200078e0011 */
[----:B------:R-:W-:Y:S01]  /*43bd0*/  PRMT R6, RZ, 0x7610, R6 ;  /* 0x00007610ff067816 */ /* 0x000fe20000000006 */
[----:B----4-:R-:W-:Y:S01]  /*43be0*/  @!P1 IMAD.MOV.U32 R37, RZ, RZ, R11 ;  /* 0x000000ffff259224 */ /* 0x010fe200078e000b */
[----:B------:R0:W4:Y:S04]  /*43bf0*/  @!P1 LDG.E.U8 R31, desc[UR20][R34.64] ;  /* 0x00000014221f9981 */ /* 0x000128000c1e1100 */
[----:B------:R0:W4:Y:S01]  /*43c00*/  @!P1 LDG.E.U8 R30, desc[UR20][R32.64] ;  /* 0x00000014201e9981 */ /* 0x000122000c1e1100 */
[----:B------:R-:W-:-:S03]  /*43c10*/  @!P1 IMAD.MOV.U32 R36, RZ, RZ, R10 ;  /* 0x000000ffff249224 */ /* 0x000fc600078e000a */
[----:B------:R-:W4:Y:S04]  /*43c20*/  LDL R11, [R1+0xafc] ;  /* 0x000afc00010b7983 */ /* 0x000f280000100800 */
[----:B------:R-:W4:Y:S01]  /*43c30*/  LDL R10, [R1+0xb00] ;  /* 0x000b0000010a7983 */ /* 0x000f220000100800 */
[----:B------:R-:W-:Y:S02]  /*43c40*/  PRMT R64, RZ, 0x7610, R64 ;  /* 0x00007610ff407816 */ /* 0x000fe40000000040 */
[----:B------:R-:W-:Y:S02]  /*43c50*/  PRMT R92, RZ, 0x7610, R92 ;  /* 0x00007610ff5c7816 */ /* 0x000fe4000000005c */
[----:B------:R-:W-:Y:S02]  /*43c60*/  PRMT R90, RZ, 0x7610, R90 ;  /* 0x00007610ff5a7816 */ /* 0x000fe4000000005a */
[----:B------:R-:W-:-:S02]  /*43c70*/  PRMT R88, RZ, 0x7610, R88 ;  /* 0x00007610ff587816 */ /* 0x000fc40000000058 */
[----:B------:R-:W-:Y:S01]  /*43c80*/  PRMT R86, RZ, 0x7610, R86 ;  /* 0x00007610ff567816 */ /* 0x000fe20000000056 */
[----:B0-----:R-:W-:Y:S01]  /*43c90*/  @!P1 IMAD.MOV.U32 R34, RZ, RZ, R2 ;  /* 0x000000ffff229224 */ /* 0x001fe200078e0002 */
[----:B------:R-:W-:Y:S01]  /*43ca0*/  PRMT R84, RZ, 0x7610, R84 ;  /* 0x00007610ff547816 */ /* 0x000fe20000000054 */
[----:B------:R-:W4:Y:S01]  /*43cb0*/  LDL R2, [R1+0xac4] ;  /* 0x000ac40001027983 */ /* 0x000f220000100800 */
[----:B------:R-:W-:Y:S02]  /*43cc0*/  PRMT R33, RZ, 0x7610, R33 ;  /* 0x00007610ff217816 */ /* 0x000fe40000000021 */
[----:B------:R-:W-:Y:S01]  /*43cd0*/  PRMT R32, RZ, 0x7610, R32 ;  /* 0x00007610ff207816 */ /* 0x000fe20000000020 */
[----:B------:R-:W-:Y:S01]  /*43ce0*/  @!P1 IMAD.MOV.U32 R35, RZ, RZ, R14 ;  /* 0x000000ffff239224 */ /* 0x000fe200078e000e */
[----:B------:R-:W-:Y:S02]  /*43cf0*/  PRMT R82, RZ, 0x7610, R82 ;  /* 0x00007610ff527816 */ /* 0x000fe40000000052 */
[----:B------:R-:W-:-:S02]  /*43d00*/  PRMT R80, RZ, 0x7610, R80 ;  /* 0x00007610ff507816 */ /* 0x000fc40000000050 */
[----:B------:R-:W-:Y:S01]  /*43d10*/  PRMT R78, RZ, 0x7610, R78 ;  /* 0x00007610ff4e7816 */ /* 0x000fe2000000004e */
[----:B------:R0:W4:Y:S04]  /*43d20*/  @!P1 LDG.E.U8 R33, desc[UR20][R36.64] ;  /* 0x0000001424219981 */ /* 0x000128000c1e1100 */
[----:B------:R0:W4:Y:S01]  /*43d30*/  @!P1 LDG.E.U8 R32, desc[UR20][R34.64] ;  /* 0x0000001422209981 */ /* 0x000122000c1e1100 */
[----:B------:R-:W-:Y:S02]  /*43d40*/  PRMT R76, RZ, 0x7610, R76 ;  /* 0x00007610ff4c7816 */ /* 0x000fe4000000004c */
[----:B------:R-:W-:Y:S02]  /*43d50*/  PRMT R74, RZ, 0x7610, R74 ;  /* 0x00007610ff4a7816 */ /* 0x000fe4000000004a */
[----:B------:R-:W-:-:S02]  /*43d60*/  PRMT R72, RZ, 0x7610, R72 ;  /* 0x00007610ff487816 */ /* 0x000fc40000000048 */
[----:B------:R-:W-:Y:S02]  /*43d70*/  PRMT R70, RZ, 0x7610, R70 ;  /* 0x00007610ff467816 */ /* 0x000fe40000000046 */
[----:B------:R-:W-:Y:S02]  /*43d80*/  PRMT R68, RZ, 0x7610, R68 ;  /* 0x00007610ff447816 */ /* 0x000fe40000000044 */
[----:B------:R-:W-:Y:S02]  /*43d90*/  PRMT R66, RZ, 0x7610, R66 ;  /* 0x00007610ff427816 */ /* 0x000fe40000000042 */
[----:B------:R-:W-:Y:S02]  /*43da0*/  PRMT R62, RZ, 0x7610, R62 ;  /* 0x00007610ff3e7816 */ /* 0x000fe4000000003e */
[----:B------:R-:W-:Y:S01]  /*43db0*/  PRMT R60, RZ, 0x7610, R60 ;  /* 0x00007610ff3c7816 */ /* 0x000fe2000000003c */
[----:B0-----:R-:W-:Y:S02]  /*43dc0*/  @!P1 IMAD.MOV.U32 R36, RZ, RZ, R8 ;  /* 0x000000ffff249224 */ /* 0x001fe400078e0008 */
[----:B------:R-:W-:Y:S01]  /*43dd0*/  @!P1 IMAD.MOV.U32 R37, RZ, RZ, R9 ;  /* 0x000000ffff259224 */ /* 0x000fe200078e0009 */
[----:B------:R-:W4:Y:S04]  /*43de0*/  LDL R8, [R1+0xb38] ;  /* 0x000b380001087983 */ /* 0x000f280000100800 */
[----:B------:R-:W4:Y:S01]  /*43df0*/  LDL R9, [R1+0xb34] ;  /* 0x000b340001097983 */ /* 0x000f220000100800 */
[----:B------:R-:W-:Y:S01]  /*43e00*/  PRMT R35, RZ, 0x7610, R35 ;  /* 0x00007610ff237816 */ /* 0x000fe20000000023 */
[----:B---3--:R-:W-:-:S02]  /*43e10*/  @!P1 IMAD.MOV.U32 R39, RZ, RZ, R13 ;  /* 0x000000ffff279224 */ /* 0x008fc400078e000d */
[----:B------:R-:W-:Y:S01]  /*43e20*/  @!P1 IMAD.MOV.U32 R38, RZ, RZ, R12 ;  /* 0x000000ffff269224 */ /* 0x000fe200078e000c */
[----:B------:R-:W3:Y:S04]  /*43e30*/  LDL R13, [R1+0x364] ;  /* 0x00036400010d7983 */ /* 0x000ee80000100800 */
[----:B------:R-:W3:Y:S04]  /*43e40*/  LDL R12, [R1+0x368] ;  /* 0x00036800010c7983 */ /* 0x000ee80000100800 */
[----:B------:R-:W3:Y:S01]  /*43e50*/  @!P1 LDG.E.U8 R35, desc[UR20][R38.64] ;  /* 0x0000001426239981 */ /* 0x000ee2000c1e1100 */
[----:B------:R-:W-:-:S02]  /*43e60*/  PRMT R34, RZ, 0x7610, R34 ;  /* 0x00007610ff227816 */ /* 0x000fc40000000022 */
[----:B------:R-:W-:Y:S02]  /*43e70*/  PRMT R58, RZ, 0x7610, R58 ;  /* 0x00007610ff3a7816 */ /* 0x000fe4000000003a */
[----:B------:R-:W-:Y:S02]  /*43e80*/  PRMT R52, RZ, 0x7610, R52 ;  /* 0x00007610ff347816 */ /* 0x000fe40000000034 */
[----:B------:R-:W-:Y:S02]  /*43e90*/  PRMT R49, RZ, 0x7610, R49 ;  /* 0x00007610ff317816 */ /* 0x000fe40000000031 */
[----:B------:R-:W-:Y:S02]  /*43ea0*/  PRMT R51, RZ, 0x7610, R51 ;  /* 0x00007610ff337816 */ /* 0x000fe40000000033 */
[----:B------:R-:W-:Y:S01]  /*43eb0*/  PRMT R53, RZ, 0x7610, R53 ;  /* 0x00007610ff357816 */ /* 0x000fe20000000035 */
[----:B------:R0:W3:Y:S01]  /*43ec0*/  @!P1 LDG.E.U8 R34, desc[UR20][R36.64] ;  /* 0x0000001424229981 */ /* 0x0000e2000c1e1100 */
[----:B------:R-:W-:-:S02]  /*43ed0*/  PRMT R55, RZ, 0x7610, R55 ;  /* 0x00007610ff377816 */ /* 0x000fc40000000037 */
[----:B------:R-:W-:Y:S02]  /*43ee0*/  PRMT R57, RZ, 0x7610, R57 ;  /* 0x00007610ff397816 */ /* 0x000fe40000000039 */
[----:B------:R-:W-:Y:S02]  /*43ef0*/  PRMT R59, RZ, 0x7610, R59 ;  /* 0x00007610ff3b7816 */ /* 0x000fe4000000003b */
[----:B------:R-:W-:Y:S01]  /*43f00*/  PRMT R61, RZ, 0x7610, R61 ;  /* 0x00007610ff3d7816 */ /* 0x000fe2000000003d */
[----:B------:R-:W3:Y:S04]  /*43f10*/  LDL R15, [R1+0x48c] ;  /* 0x00048c00010f7983 */ /* 0x000ee80000100800 */
[----:B------:R-:W3:Y:S01]  /*43f20*/  LDL R14, [R1+0x490] ;  /* 0x00049000010e7983 */ /* 0x000ee20000100800 */
[----:B0-----:R-:W-:Y:S01]  /*43f30*/  PRMT R37, RZ, 0x7610, R37 ;  /* 0x00007610ff257816 */ /* 0x001fe20000000025 */
[----:B--2---:R-:W-:-:S02]  /*43f40*/  @!P1 IMAD.MOV.U32 R39, RZ, RZ, R7 ;  /* 0x000000ffff279224 */ /* 0x004fc400078e0007 */
[----:B------:R-:W2:Y:S01]  /*43f50*/  LDL R7, [R1+0x3a4] ;  /* 0x0003a40001077983 */ /* 0x000ea20000100800 */
[----:B------:R-:W-:-:S03]  /*43f60*/  @!P1 IMAD.MOV.U32 R38, RZ, RZ, R5 ;  /* 0x000000ffff269224 */ /* 0x000fc600078e0005 */
[----:B------:R-:W2:Y:S01]  /*43f70*/  LDL R5, [R1+0x3a8] ;  /* 0x0003a80001057983 */ /* 0x000ea20000100800 */
[----:B------:R-:W-:-:S03]  /*43f80*/  @!P1 IMAD.MOV.U32 R40, RZ, RZ, R3 ;  /* 0x000000ffff289224 */ /* 0x000fc600078e0003 */
[----:B------:R-:W2:Y:S01]  /*43f90*/  LDL R3, [R1+0x3e8] ;  /* 0x0003e80001037983 */ /* 0x000ea20000100800 */
[----:B------:R-:W-:-:S03]  /*43fa0*/  @!P1 IMAD.MOV.U32 R41, RZ, RZ, R4 ;  /* 0x000000ffff299224 */ /* 0x000fc600078e0004 */
[----:B------:R-:W2:Y:S04]  /*43fb0*/  LDL R4, [R1+0x3e4] ;  /* 0x0003e40001047983 */ /* 0x000ea80000100800 */
[----:B------:R0:W2:Y:S02]  /*43fc0*/  @!P1 LDG.E.U8 R37, desc[UR20][R40.64] ;  /* 0x0000001428259981 */ /* 0x0000a4000c1e1100 */
[----:B0-----:R-:W-:Y:S02]  /*43fd0*/  @!P1 IMAD.MOV.U32 R40, RZ, RZ, R0 ;  /* 0x000000ffff289224 */ /* 0x001fe400078e0000 */
[----:B------:R-:W2:Y:S01]  /*43fe0*/  LDL R0, [R1+0x448] ;  /* 0x0004480001007983 */ /* 0x000ea20000100800 */
[----:B----4-:R-:W-:-:S03]  /*43ff0*/  @!P1 IMAD.MOV.U32 R41, RZ, RZ, R2 ;  /* 0x000000ffff299224 */ /* 0x010fc600078e0002 */
[----:B------:R-:W4:Y:S01]  /*44000*/  LDL R2, [R1+0x444] ;  /* 0x0004440001027983 */ /* 0x000f220000100800 */
[----:B------:R-:W-:Y:S01]  /*44010*/  PRMT R36, RZ, 0x7610, R36 ;  /* 0x00007610ff247816 */ /* 0x000fe20000000024 */
[----:B------:R-:W-:Y:S02]  /*44020*/  @!P1 IMAD.MOV.U32 R42, RZ, RZ, R10 ;  /* 0x000000ffff2a9224 */ /* 0x000fe400078e000a */
[----:B------:R-:W-:Y:S01]  /*44030*/  @!P1 IMAD.MOV.U32 R43, RZ, RZ, R11 ;  /* 0x000000ffff2b9224 */ /* 0x000fe200078e000b */
[----:B------:R-:W4:Y:S04]  /*44040*/  LDL R10, [R1+0x488] ;  /* 0x00048800010a7983 */ /* 0x000f280000100800 */
[----:B------:R0:W4:Y:S04]  /*44050*/  @!P1 LDG.E.U8 R36, desc[UR20][R38.64] ;  /* 0x0000001426249981 */ /* 0x000128000c1e1100 */
[----:B------:R-:W4:Y:S01]  /*44060*/  LDL R11, [R1+0x484] ;  /* 0x00048400010b7983 */ /* 0x000f220000100800 */
[----:B0-----:R-:W-:-:S02]  /*44070*/  PRMT R38, RZ, 0x7610, R38 ;  /* 0x00007610ff267816 */ /* 0x001fc40000000026 */
[----:B------:R-:W-:-:S04]  /*44080*/  PRMT R39, RZ, 0x7610, R39 ;  /* 0x00007610ff277816 */ /* 0x000fc80000000027 */
[----:B------:R0:W4:Y:S04]  /*44090*/  @!P1 LDG.E.U8 R38, desc[UR20][R40.64] ;  /* 0x0000001428269981 */ /* 0x000128000c1e1100 */
[----:B------:R1:W4:Y:S01]  /*440a0*/  @!P1 LDG.E.U8 R39, desc[UR20][R42.64] ;  /* 0x000000142a279981 */ /* 0x000322000c1e1100 */
[----:B0-----:R-:W-:Y:S01]  /*440b0*/  PRMT R40, RZ, 0x7610, R40 ;  /* 0x00007610ff287816 */ /* 0x001fe20000000028 */
[----:B-1----:R-:W-:Y:S02]  /*440c0*/  @!P1 IMAD.MOV.U32 R42, RZ, RZ, R8 ;  /* 0x000000ffff2a9224 */ /* 0x002fe400078e0008 */
[----:B------:R-:W-:Y:S01]  /*440d0*/  @!P1 IMAD.MOV.U32 R43, RZ, RZ, R9 ;  /* 0x000000ffff2b9224 */ /* 0x000fe200078e0009 */
[----:B------:R-:W4:Y:S04]  /*440e0*/  LDL R8, [R1+0x4c8] ;  /* 0x0004c80001087983 */ /* 0x000f280000100800 */
[----:B------:R-:W4:Y:S04]  /*440f0*/  LDL R9, [R1+0x4c4] ;  /* 0x0004c40001097983 */ /* 0x000f280000100800 */
[----:B------:R3:W4:Y:S02]  /*44100*/  @!P1 LDG.E.U8 R40, desc[UR20][R42.64] ;  /* 0x000000142a289981 */ /* 0x000724000c1e1100 */
[----:B---3--:R-:W-:-:S02]  /*44110*/  @!P1 IMAD.MOV.U32 R42, RZ, RZ, R12 ;  /* 0x000000ffff2a9224 */ /* 0x008fc400078e000c */
[----:B------:R-:W-:Y:S01]  /*44120*/  @!P1 IMAD.MOV.U32 R43, RZ, RZ, R13 ;  /* 0x000000ffff2b9224 */ /* 0x000fe200078e000d */
[----:B------:R-:W3:Y:S04]  /*44130*/  LDL R12, [R1+0x508] ;  /* 0x00050800010c7983 */ /* 0x000ee80000100800 */
[----:B------:R-:W3:Y:S04]  /*44140*/  LDL R13, [R1+0x504] ;  /* 0x00050400010d7983 */ /* 0x000ee80000100800 */
[----:B------:R2:W3:Y:S02]  /*44150*/  @!P1 LDG.E.U8 R6, desc[UR20][R42.64] ;  /* 0x000000142a069981 */ /* 0x0004e4000c1e1100 */
[----:B--2---:R-:W-:-:S02]  /*44160*/  @!P1 IMAD.MOV.U32 R43, RZ, RZ, R7 ;  /* 0x000000ffff2b9224 */ /* 0x004fc400078e0007 */
[----:B------:R-:W2:Y:S01]  /*44170*/  LDL R7, [R1+0x544] ;  /* 0x0005440001077983 */ /* 0x000ea20000100800 */
[----:B------:R-:W-:-:S03]  /*44180*/  @!P1 IMAD.MOV.U32 R42, RZ, RZ, R5 ;  /* 0x000000ffff2a9224 */ /* 0x000fc600078e0005 */
[----:B------:R-:W2:Y:S04]  /*44190*/  LDL R5, [R1+0x548] ;  /* 0x0005480001057983 */ /* 0x000ea80000100800 */
[----:B------:R0:W2:Y:S02]  /*441a0*/  @!P1 LDG.E.U8 R64, desc[UR20][R42.64] ;  /* 0x000000142a409981 */ /* 0x0000a4000c1e1100 */
[----:B0-----:R-:W-:Y:S02]  /*441b0*/  @!P1 IMAD.MOV.U32 R42, RZ, RZ, R3 ;  /* 0x000000ffff2a9224 */ /* 0x001fe400078e0003 */
[----:B------:R-:W2:Y:S01]  /*441c0*/  LDL R3, [R1+0x588] ;  /* 0x0005880001037983 */ /* 0x000ea20000100800 */
[----:B------:R-:W-:-:S03]  /*441d0*/  @!P1 IMAD.MOV.U32 R43, RZ, RZ, R4 ;  /* 0x000000ffff2b9224 */ /* 0x000fc600078e0004 */
[----:B------:R-:W2:Y:S04]  /*441e0*/  LDL R4, [R1+0x584] ;  /* 0x0005840001047983 */ /* 0x000ea80000100800 */
[----:B------:R0:W2:Y:S02]  /*441f0*/  @!P1 LDG.E.U8 R92, desc[UR20][R42.64] ;  /* 0x000000142a5c9981 */ /* 0x0000a4000c1e1100 */
[----:B0-----:R-:W-:Y:S02]  /*44200*/  @!P1 IMAD.MOV.U32 R42, RZ, RZ, R0 ;  /* 0x000000ffff2a9224 */ /* 0x001fe400078e0000 */
        /* <DEDUP_REMOVED lines=76> */
[----:B------:R-:W-:Y:S01]  /*446d0*/  PRMT R41, RZ, 0x7610, R41 ;  /* 0x00007610ff297816 */ /* 0x000fe20000000029 */
[----:B------:R-:W3:Y:S04]  /*446e0*/  LDL R13, [R1+0xa4c] ;  /* 0x000a4c00010d7983 */ /* 0x000ee80000100800 */
[----:B------:R2:W3:Y:S04]  /*446f0*/  @!P1 LDG.E.U8 R58, desc[UR20][R42.64] ;  /* 0x000000142a3a9981 */ /* 0x0004e8000c1e1100 */
[----:B------:R-:W3:Y:S01]  /*44700*/  LDL R12, [R1+0xa50] ;  /* 0x000a5000010c7983 */ /* 0x000ee20000100800 */
[----:B--2---:R-:W-:-:S03]  /*44710*/  @!P1 IMAD.MOV.U32 R43, RZ, RZ, R7 ;  /* 0x000000ffff2b9224 */ /* 0x004fc600078e0007 */
[----:B------:R-:W2:Y:S01]  /*44720*/  LDL R7, [R1+0x98c] ;  /* 0x00098c0001077983 */ /* 0x000ea20000100800 */
[----:B------:R-:W-:-:S03]  /*44730*/  @!P1 IMAD.MOV.U32 R42, RZ, RZ, R5 ;  /* 0x000000ffff2a9224 */ /* 0x000fc600078e0005 */
[----:B------:R-:W3:Y:S04]  /*44740*/  LDL R5, [R1+0x990] ;  /* 0x0009900001057983 */ /* 0x000ee80000100800 */
[----:B------:R0:W3:Y:S02]  /*44750*/  @!P1 LDG.E.U8 R52, desc[UR20][R42.64] ;  /* 0x000000142a349981 */ /* 0x0000e4000c1e1100 */
[----:B0-----:R-:W-:Y:S02]  /*44760*/  @!P1 IMAD.MOV.U32 R42, RZ, RZ, R3 ;  /* 0x000000ffff2a9224 */ /* 0x001fe400078e0003 */
[----:B------:R-:W3:Y:S01]  /*44770*/  LDL R3, [R1+0x9d0] ;  /* 0x0009d00001037983 */ /* 0x000ee20000100800 */
[----:B------:R-:W-:-:S03]  /*44780*/  @!P1 IMAD.MOV.U32 R43, RZ, RZ, R4 ;  /* 0x000000ffff2b9224 */ /* 0x000fc600078e0004 */
[----:B------:R-:W3:Y:S04]  /*44790*/  LDL R4, [R1+0x9cc] ;  /* 0x0009cc0001047983 */ /* 0x000ee80000100800 */
[----:B------:R0:W3:Y:S01]  /*447a0*/  @!P1 LDG.E.U8 R41, desc[UR20][R42.64] ;  /* 0x000000142a299981 */ /* 0x0000e2000c1e1100 */
[----:B------:R-:W-:-:S03]  /*447b0*/  @!P1 IMAD.MOV.U32 R44, RZ, RZ, R0 ;  /* 0x000000ffff2c9224 */ /* 0x000fc600078e0000 */
[----:B------:R-:W3:Y:S01]  /*447c0*/  LDL R0, [R1+0xa10] ;  /* 0x000a100001007983 */ /* 0x000ee20000100800 */
[----:B----4-:R-:W-:-:S03]  /*447d0*/  @!P1 IMAD.MOV.U32 R45, RZ, RZ, R2 ;  /* 0x000000ffff2d9224 */ /* 0x010fc600078e0002 */
[----:B------:R-:W4:Y:S01]  /*447e0*/  LDL R2, [R1+0xa0c] ;  /* 0x000a0c0001027983 */ /* 0x000f220000100800 */
[----:B0-----:R-:W-:Y:S02]  /*447f0*/  PRMT R42, RZ, 0x7610, R42 ;  /* 0x00007610ff2a7816 */ /* 0x001fe4000000002a */
[----:B------:R-:W-:-:S04]  /*44800*/  PRMT R43, RZ, 0x7610, R43 ;  /* 0x00007610ff2b7816 */ /* 0x000fc8000000002b */
[----:B------:R0:W4:Y:S02]  /*44810*/  @!P1 LDG.E.U8 R42, desc[UR20][R44.64] ;  /* 0x000000142c2a9981 */ /* 0x000124000c1e1100 */
[----:B0-----:R-:W-:Y:S02]  /*44820*/  @!P1 IMAD.MOV.U32 R44, RZ, RZ, R10 ;  /* 0x000000ffff2c9224 */ /* 0x001fe400078e000a */
[----:B------:R-:W-:Y:S01]  /*44830*/  @!P1 IMAD.MOV.U32 R45, RZ, RZ, R11 ;  /* 0x000000ffff2d9224 */ /* 0x000fe200078e000b */
[----:B------:R-:W4:Y:S04]  /*44840*/  LDL R10, [R1+0xb40] ;  /* 0x000b4000010a7983 */ /* 0x000f280000100800 */
[----:B------:R-:W4:Y:S04]  /*44850*/  LDL R11, [R1+0xb3c] ;  /* 0x000b3c00010b7983 */ /* 0x000f280000100800 */
[----:B------:R0:W4:Y:S02]  /*44860*/  @!P1 LDG.E.U8 R43, desc[UR20][R44.64] ;  /* 0x000000142c2b9981 */ /* 0x000124000c1e1100 */
[----:B0-----:R-:W-:Y:S01]  /*44870*/  PRMT R44, RZ, 0x7610, R44 ;  /* 0x00007610ff2c7816 */ /* 0x001fe2000000002c */
[----:B------:R-:W-:-:S02]  /*44880*/  @!P1 IMAD.MOV.U32 R46, RZ, RZ, R8 ;  /* 0x000000ffff2e9224 */ /* 0x000fc400078e0008 */
[----:B------:R-:W-:Y:S01]  /*44890*/  @!P1 IMAD.MOV.U32 R47, RZ, RZ, R9 ;  /* 0x000000ffff2f9224 */ /* 0x000fe200078e0009 */
[----:B------:R-:W4:Y:S04]  /*448a0*/  LDL R8, [R1+0xa90] ;  /* 0x000a900001087983 */ /* 0x000f280000100800 */
[----:B------:R-:W4:Y:S04]  /*448b0*/  LDL R9, [R1+0xa8c] ;  /* 0x000a8c0001097983 */ /* 0x000f280000100800 */
[----:B------:R2:W4:Y:S01]  /*448c0*/  @!P1 LDG.E.U8 R44, desc[UR20][R46.64] ;  /* 0x000000142e2c9981 */ /* 0x000522000c1e1100 */
[----:B------:R-:W-:Y:S01]  /*448d0*/  PRMT R45, RZ, 0x7610, R45 ;  /* 0x00007610ff2d7816 */ /* 0x000fe2000000002d */
[----:B--2---:R-:W-:-:S02]  /*448e0*/  @!P1 IMAD.MOV.U32 R47, RZ, RZ, R7 ;  /* 0x000000ffff2f9224 */ /* 0x004fc400078e0007 */
[----:B------:R-:W2:Y:S01]  /*448f0*/  LDL R7, [R1+0xacc] ;  /* 0x000acc0001077983 */ /* 0x000ea20000100800 */
[----:B---3--:R-:W-:-:S03]  /*44900*/  @!P1 IMAD.MOV.U32 R46, RZ, RZ, R5 ;  /* 0x000000ffff2e9224 */ /* 0x008fc600078e0005 */
[----:B------:R-:W3:Y:S04]  /*44910*/  LDL R5, [R1+0xad0] ;  /* 0x000ad00001057983 */ /* 0x000ee80000100800 */
[----:B------:R0:W3:Y:S02]  /*44920*/  @!P1 LDG.E.U8 R45, desc[UR20][R46.64] ;  /* 0x000000142e2d9981 */ /* 0x0000e4000c1e1100 */
[----:B0-----:R-:W-:Y:S02]  /*44930*/  @!P1 IMAD.MOV.U32 R46, RZ, RZ, R3 ;  /* 0x000000ffff2e9224 */ /* 0x001fe400078e0003 */
[----:B------:R-:W3:Y:S01]  /*44940*/  LDL R3, [R1+0xb08] ;  /* 0x000b080001037983 */ /* 0x000ee20000100800 */
[----:B------:R-:W-:-:S03]  /*44950*/  @!P1 IMAD.MOV.U32 R47, RZ, RZ, R4 ;  /* 0x000000ffff2f9224 */ /* 0x000fc600078e0004 */
[----:B------:R-:W3:Y:S04]  /*44960*/  LDL R4, [R1+0xb04] ;  /* 0x000b040001047983 */ /* 0x000ee80000100800 */
[----:B------:R0:W3:Y:S02]  /*44970*/  @!P1 LDG.E.U8 R49, desc[UR20][R46.64] ;  /* 0x000000142e319981 */ /* 0x0000e4000c1e1100 */
[----:B0-----:R-:W-:Y:S02]  /*44980*/  @!P1 IMAD.MOV.U32 R46, RZ, RZ, R0 ;  /* 0x000000ffff2e9224 */ /* 0x001fe400078e0000 */
[----:B------:R-:W3:Y:S01]  /*44990*/  LDL R0, [R1+0x370] ;  /* 0x0003700001007983 */ /* 0x000ee20000100800 */
        /* <DEDUP_REMOVED lines=24> */
[----:B------:R-:W-:Y:S01]  /*44b20*/  @!P1 IMAD.MOV.U32 R47, RZ, RZ, R11 ;  /* 0x000000ffff2f9224 */ /* 0x000fe200078e000b */
[----:B------:R-:W-:Y:S01]  /*44b30*/  PRMT R63, RZ, 0x7610, R63 ;  /* 0x00007610ff3f7816 */ /* 0x000fe2000000003f */
[----:B------:R-:W3:Y:S04]  /*44b40*/  LDL R11, [R1+0x54c] ;  /* 0x00054c00010b7983 */ /* 0x000ee80000100800 */
[----:B------:R0:W3:Y:S04]  /*44b50*/  @!P1 LDG.E.U8 R61, desc[UR20][R46.64] ;  /* 0x000000142e3d9981 */ /* 0x0000e8000c1e1100 */
[----:B------:R-:W3:Y:S01]  /*44b60*/  LDL R10, [R1+0x550] ;  /* 0x00055000010a7983 */ /* 0x000ee20000100800 */
[----:B0-----:R-:W-:-:S03]  /*44b70*/  @!P1 IMAD.MOV.U32 R46, RZ, RZ, R0 ;  /* 0x000000ffff2e9224 */ /* 0x001fc600078e0000 */
[----:B------:R-:W3:Y:S01]  /*44b80*/  LDL R0, [R1+0x4d0] ;  /* 0x0004d00001007983 */ /* 0x000ee20000100800 */
[----:B----4-:R-:W-:-:S03]  /*44b90*/  @!P1 IMAD.MOV.U32 R47, RZ, RZ, R2 ;  /* 0x000000ffff2f9224 */ /* 0x010fc600078e0002 */
[----:B------:R-:W4:Y:S01]  /*44ba0*/  LDL R2, [R1+0x4cc] ;  /* 0x0004cc0001027983 */ /* 0x000f220000100800 */
[----:B------:R-:W-:-:S03]  /*44bb0*/  PRMT R65, RZ, 0x7610, R65 ;  /* 0x00007610ff417816 */ /* 0x000fc60000000041 */
[----:B------:R0:W4:Y:S02]  /*44bc0*/  @!P1 LDG.E.U8 R63, desc[UR20][R46.64] ;  /* 0x000000142e3f9981 */ /* 0x000124000c1e1100 */
[----:B0-----:R-:W-:Y:S02]  /*44bd0*/  @!P1 IMAD.MOV.U32 R46, RZ, RZ, R8 ;  /* 0x000000ffff2e9224 */ /* 0x001fe400078e0008 */
[----:B------:R-:W-:Y:S01]  /*44be0*/  @!P1 IMAD.MOV.U32 R47, RZ, RZ, R9 ;  /* 0x000000ffff2f9224 */ /* 0x000fe200078e0009 */
[----:B------:R-:W4:Y:S04]  /*44bf0*/  LDL R8, [R1+0x590] ;  /* 0x0005900001087983 */ /* 0x000f280000100800 */
[----:B------:R-:W4:Y:S04]  /*44c00*/  LDL R9, [R1+0x58c] ;  /* 0x00058c0001097983 */ /* 0x000f280000100800 */
[----:B------:R2:W4:Y:S01]  /*44c10*/  @!P1 LDG.E.U8 R65, desc[UR20][R46.64] ;  /* 0x000000142e419981 */ /* 0x000522000c1e1100 */
[----:B------:R-:W-:-:S02]  /*44c20*/  PRMT R67, RZ, 0x7610, R67 ;  /* 0x00007610ff437816 */ /* 0x000fc40000000043 */
[----:B------:R-:W-:Y:S02]  /*44c30*/  PRMT R69, RZ, 0x7610, R69 ;  /* 0x00007610ff457816 */ /* 0x000fe40000000045 */
[----:B------:R-:W-:Y:S01]  /*44c40*/  PRMT R71, RZ, 0x7610, R71 ;  /* 0x00007610ff477816 */ /* 0x000fe20000000047 */
[----:B--2---:R-:W-:Y:S02]  /*44c50*/  @!P1 IMAD.MOV.U32 R47, RZ, RZ, R7 ;  /* 0x000000ffff2f9224 */ /* 0x004fe400078e0007 */
        /* <DEDUP_REMOVED lines=10> */
[----:B------:R-:W-:-:S05]  /*44d00*/  @!P1 IMAD.MOV.U32 R47, RZ, RZ, R15 ;  /* 0x000000ffff2f9224 */ /* 0x000fca00078e000f */
[----:B------:R0:W3:Y:S02]  /*44d10*/  @!P1 LDG.E.U8 R71, desc[UR20][R46.64] ;  /* 0x000000142e479981 */ /* 0x0000e4000c1e1100 */
[----:B0-----:R-:W-:Y:S02]  /*44d20*/  @!P1 IMAD.MOV.U32 R46, RZ, RZ, R0 ;  /* 0x000000ffff2e9224 */ /* 0x001fe400078e0000 */
[----:B------:R-:W3:Y:S01]  /*44d30*/  LDL R0, [R1+0x650] ;  /* 0x0006500001007983 */ /* 0x000ee20000100800 */
[----:B----4-:R-:W-:-:S03]  /*44d40*/  @!P1 IMAD.MOV.U32 R47, RZ, RZ, R2 ;  /* 0x000000ffff2f9224 */ /* 0x010fc600078e0002 */
[----:B------:R-:W4:Y:S01]  /*44d50*/  LDL R2, [R1+0x64c] ;  /* 0x00064c0001027983 */ /* 0x000f220000100800 */
[----:B------:R-:W-:Y:S02]  /*44d60*/  PRMT R73, RZ, 0x7610, R73 ;  /* 0x00007610ff497816 */ /* 0x000fe40000000049 */
[----:B------:R-:W-:-:S04]  /*44d70*/  PRMT R75, RZ, 0x7610, R75 ;  /* 0x00007610ff4b7816 */ /* 0x000fc8000000004b */
[----:B------:R0:W4:Y:S01]  /*44d80*/  @!P1 LDG.E.U8 R73, desc[UR20][R46.64] ;  /* 0x000000142e499981 */ /* 0x000122000c1e1100 */
[----:B------:R-:W-:Y:S01]  /*44d90*/  PRMT R77, RZ, 0x7610, R77 ;  /* 0x00007610ff4d7816 */ /* 0x000fe2000000004d */
[----:B0-----:R-:W-:Y:S02]  /*44da0*/  @!P1 IMAD.MOV.U32 R46, RZ, RZ, R12 ;  /* 0x000000ffff2e9224 */ /* 0x001fe400078e000c */
[----:B------:R-:W-:-:S05]  /*44db0*/  @!P1 IMAD.MOV.U32 R47, RZ, RZ, R13 ;  /* 0x000000ffff2f9224 */ /* 0x000fca00078e000d */
[----:B------:R0:W4:Y:S01]  /*44dc0*/  @!P1 LDG.E.U8 R75, desc[UR20][R46.64] ;  /* 0x000000142e4b9981 */ /* 0x000122000c1e1100 */
[----:B------:R-:W-:Y:S01]  /*44dd0*/  PRMT R79, RZ, 0x7610, R79 ;  /* 0x00007610ff4f7816 */ /* 0x000fe2000000004f */
[----:B0-----:R-:W-:Y:S02]  /*44de0*/  @!P1 IMAD.MOV.U32 R46, RZ, RZ, R10 ;  /* 0x000000ffff2e9224 */ /* 0x001fe400078e000a */
[----:B------:R-:W-:-:S05]  /*44df0*/  @!P1 IMAD.MOV.U32 R47, RZ, RZ, R11 ;  /* 0x000000ffff2f9224 */ /* 0x000fca00078e000b */
[----:B------:R0:W4:Y:S02]  /*44e00*/  @!P1 LDG.E.U8 R77, desc[UR20][R46.64] ;  /* 0x000000142e4d9981 */ /* 0x000124000c1e1100 */
[----:B0-----:R-:W-:Y:S02]  /*44e10*/  @!P1 IMAD.MOV.U32 R46, RZ, RZ, R8 ;  /* 0x000000ffff2e9224 */ /* 0x001fe400078e0008 */
[----:B------:R-:W-:Y:S01]  /*44e20*/  @!P1 IMAD.MOV.U32 R47, RZ, RZ, R9 ;  /* 0x000000ffff2f9224 */ /* 0x000fe200078e0009 */
[----:B------:R-:W4:Y:S04]  /*44e30*/  LDL R8, [R1+0x690] ;  /* 0x0006900001087983 */ /* 0x000f280000100800 */
[----:B------:R-:W4:Y:S04]  /*44e40*/  LDL R9, [R1+0x68c] ;  /* 0x00068c0001097983 */ /* 0x000f280000100800 */
[----:B------:R2:W4:Y:S01]  /*44e50*/  @!P1 LDG.E.U8 R79, desc[UR20][R46.64] ;  /* 0x000000142e4f9981 */ /* 0x000522000c1e1100 */
[----:B------:R-:W-:-:S02]  /*44e60*/  PRMT R81, RZ, 0x7610, R81 ;  /* 0x00007610ff517816 */ /* 0x000fc40000000051 */
        /* <DEDUP_REMOVED lines=30> */
[----:B------:R-:W-:-:S02]  /*45050*/  PRMT R85, RZ, 0x7610, R85 ;  /* 0x00007610ff557816 */ /* 0x000fc40000000055 */
[----:B------:R-:W-:-:S04]  /*45060*/  PRMT R87, RZ, 0x7610, R87 ;  /* 0x00007610ff577816 */ /* 0x000fc80000000057 */
[----:B------:R0:W4:Y:S02]  /*45070*/  @!P1 LDG.E.U8 R85, desc[UR20][R46.64] ;  /* 0x000000142e559981 */ /* 0x000124000c1e1100 */
[----:B0-----:R-:W-:Y:S02]  /*45080*/  @!P1 IMAD.MOV.U32 R46, RZ, RZ, R8 ;  /* 0x000000ffff2e9224 */ /* 0x001fe400078e0008 */
[----:B------:R-:W-:Y:S01]  /*45090*/  @!P1 IMAD.MOV.U32 R47, RZ, RZ, R9 ;  /* 0x000000ffff2f9224 */ /* 0x000fe200078e0009 */
[----:B------:R-:W-:Y:S02]  /*450a0*/  PRMT R89, RZ, 0x7610, R89 ;  /* 0x00007610ff597816 */ /* 0x000fe40000000059 */
[----:B------:R-:W-:Y:S02]  /*450b0*/  PRMT R91, RZ, 0x7610, R91 ;  /* 0x00007610ff5b7816 */ /* 0x000fe4000000005b */
[----:B------:R-:W-:Y:S01]  /*450c0*/  PRMT R93, RZ, 0x7610, R93 ;  /* 0x00007610ff5d7816 */ /* 0x000fe2000000005d */
[----:B------:R-:W4:Y:S04]  /*450d0*/  LDL.LU R9, [R1+0x240] ;  /* 0x0002400001097983 */ /* 0x000f280000300800 */
[----:B------:R2:W4:Y:S04]  /*450e0*/  @!P1 LDG.E.U8 R87, desc[UR20][R46.64] ;  /* 0x000000142e579981 */ /* 0x000528000c1e1100 */
[----:B------:R-:W4:Y:S01]  /*450f0*/  LDL.LU R8, [R1+0x234] ;  /* 0x0002340001087983 */ /* 0x000f220000300800 */
[----:B--2---:R-:W-:-:S02]  /*45100*/  @!P1 IMAD.MOV.U32 R47, RZ, RZ, R7 ;  /* 0x000000ffff2f9224 */ /* 0x004fc400078e0007 */
[----:B------:R-:W0:Y:S01]  /*45110*/  S2R R7, SR_TID.X ;  /* 0x0000000000077919 */ /* 0x000e220000002100 */
[----:B---3--:R-:W-:-:S05]  /*45120*/  @!P1 IMAD.MOV.U32 R46, RZ, RZ, R5 ;  /* 0x000000ffff2e9224 */ /* 0x008fca00078e0005 */
[----:B------:R1:W2:Y:S02]  /*45130*/  @!P1 LDG.E.U8 R89, desc[UR20][R46.64] ;  /* 0x000000142e599981 */ /* 0x0002a4000c1e1100 */
[----:B-1----:R-:W-:Y:S01]  /*45140*/  @!P1 IMAD.MOV.U32 R47, RZ, RZ, R4 ;  /* 0x000000ffff2f9224 */ /* 0x002fe200078e0004 */
[----:B0-----:R-:W-:Y:S01]  /*45150*/  LOP3.LUT R7, R7, 0x7f, RZ, 0xc0, !PT ;  /* 0x0000007f07077812 */ /* 0x001fe200078ec0ff */
[----:B------:R-:W-:-:S03]  /*45160*/  @!P1 IMAD.MOV.U32 R46, RZ, RZ, R0 ;  /* 0x000000ffff2e9224 */ /* 0x000fc600078e0000 */
[----:B------:R-:W-:Y:S02]  /*45170*/  LOP3.LUT R0, R7, 0x60, RZ, 0x3c, !PT ;  /* 0x0000006007007812 */ /* 0x000fe400078e3cff */
[----:B------:R0:W3:Y:S04]  /*45180*/  @!P1 LDG.E.U8 R91, desc[UR20][R46.64] ;  /* 0x000000142e5b9981 */ /* 0x0000e8000c1e1100 */
[----:B----4-:R-:W-:Y:S04]  /*45190*/  STS.U8 [R0+UR9+0x11300], R21 ;  /* 0x0113001500007988 */ /* 0x010fe80008000009 */
[----:B------:R-:W-:Y:S04]  /*451a0*/  STS.U8 [R0+UR9+0x15300], R20 ;  /* 0x0153001400007988 */ /* 0x000fe80008000009 */
[----:B------:R-:W-:Y:S04]  /*451b0*/  STS.U8 [R0+UR9+0x11700], R19 ;  /* 0x0117001300007988 */ /* 0x000fe80008000009 */
[----:B------:R-:W-:Y:S04]  /*451c0*/  STS.U8 [R0+UR9+0x15700], R18 ;  /* 0x0157001200007988 */ /* 0x000fe80008000009 */
[----:B------:R-:W-:Y:S04]  /*451d0*/  STS.U8 [R0+UR9+0x11b00], R48 ;  /* 0x011b003000007988 */ /* 0x000fe80008000009 */
[----:B------:R-:W-:Y:S04]  /*451e0*/  STS.U8 [R0+UR9+0x15b00], R56 ;  /* 0x015b003800007988 */ /* 0x000fe80008000009 */
[----:B------:R-:W-:Y:S01]  /*451f0*/  STS.U8 [R0+UR9+0x11f00], R17 ;  /* 0x011f001100007988 */ /* 0x000fe20008000009 */
[----:B0-----:R-:W-:-:S02]  /*45200*/  @!P1 IMAD.MOV.U32 R46, RZ, RZ, R2 ;  /* 0x000000ffff2e9224 */ /* 0x001fc400078e0002 */
[----:B------:R-:W-:Y:S01]  /*45210*/  @!P1 IMAD.MOV.U32 R47, RZ, RZ, R3 ;  /* 0x000000ffff2f9224 */ /* 0x000fe200078e0003 */
[----:B------:R-:W-:Y:S04]  /*45220*/  STS.U8 [R0+UR9+0x15f00], R16 ;  /* 0x015f001000007988 */ /* 0x000fe80008000009 */
[----:B------:R0:W-:Y:S04]  /*45230*/  STS.U8 [R0+UR9+0x12300], R15 ;  /* 0x0123000f00007988 */ /* 0x0001e80008000009 */
[----:B------:R-:W-:Y:S04]  /*45240*/  STS.U8 [R0+UR9+0x16300], R14 ;  /* 0x0163000e00007988 */ /* 0x000fe80008000009 */
[----:B------:R-:W-:Y:S04]  /*45250*/  STS.U8 [R0+UR9+0x12700], R13 ;  /* 0x0127000d00007988 */ /* 0x000fe80008000009 */
[----:B------:R1:W4:Y:S04]  /*45260*/  @!P1 LDG.E.U8 R93, desc[UR20][R46.64] ;  /* 0x000000142e5d9981 */ /* 0x000328000c1e1100 */
[----:B------:R-:W-:Y:S04]  /*45270*/  STS.U8 [R0+UR9+0x16700], R12 ;  /* 0x0167000c00007988 */ /* 0x000fe80008000009 */
[----:B------:R-:W-:Y:S04]  /*45280*/  STS.U8 [R0+UR9+0x12b00], R11 ;  /* 0x012b000b00007988 */ /* 0x000fe80008000009 */
[----:B------:R-:W-:Y:S04]  /*45290*/  STS.U8 [R0+UR9+0x16b00], R10 ;  /* 0x016b000a00007988 */ /* 0x000fe80008000009 */
[----:B------:R0:W-:Y:S04]  /*452a0*/  STS.U8 [R0+UR9+0x12f00], R50 ;  /* 0x012f003200007988 */ /* 0x0001e80008000009 */
[----:B------:R-:W2:Y:S04]  /*452b0*/  LDL.LU R46, [R1+0x210] ;  /* 0x00021000012e7983 */ /* 0x000ea80000300800 */
[----:B------:R-:W3:Y:S04]  /*452c0*/  LDL.LU R47, [R1+0x1ec] ;  /* 0x0001ec00012f7983 */ /* 0x000ee80000300800 */
        /* <DEDUP_REMOVED lines=24> */
[----:B------:R1:W-:Y:S04]  /*45450*/  STS.U8 [R0+UR9+0x13300], R8 ;  /* 0x0133000800007988 */ /* 0x0003e80008000009 */
[----:B------:R-:W4:Y:S04]  /*45460*/  LDL.LU R10, [R1+0x25c] ;  /* 0x00025c00010a7983 */ /* 0x000f280000300800 */
[----:B0-----:R-:W4:Y:S04]  /*45470*/  LDL.LU R9, [R1+0x258] ;  /* 0x0002580001097983 */ /* 0x001f280000300800 */
[----:B-1----:R-:W4:Y:S04]  /*45480*/  LDL.LU R8, [R1+0x24c] ;  /* 0x00024c0001087983 */ /* 0x002f280000300800 */
[----:B--2---:R-:W-:Y:S04]  /*45490*/  STS.U8 [R0+UR9+0x17300], R46 ;  /* 0x0173002e00007988 */ /* 0x004fe80008000009 */
[----:B---3--:R-:W-:Y:S04]  /*454a0*/  STS.U8 [R0+UR9+0x13700], R47 ;  /* 0x0137002f00007988 */ /* 0x008fe80008000009 */
[----:B----4-:R-:W-:Y:S04]  /*454b0*/  STS.U8 [R0+UR9+0x17700], R54 ;  /* 0x0177003600007988 */ /* 0x010fe80008000009 */
[----:B------:R0:W-:Y:S04]  /*454c0*/  STS.U8 [R0+UR9+0x13b00], R15 ;  /* 0x013b000f00007988 */ /* 0x0001e80008000009 */
[----:B------:R1:W-:Y:S01]  /*454d0*/  STS.U8 [R0+UR9+0x17b00], R50 ;  /* 0x017b003200007988 */ /* 0x0003e20008000009 */
[----:B0-----:R-:W-:-:S03]  /*454e0*/  LOP3.LUT R15, R7, 0x70, RZ, 0x3c, !PT ;  /* 0x00000070070f7812 */ /* 0x001fc600078e3cff */
[----:B------:R-:W2:Y:S04]  /*454f0*/  LDL.LU R7, [R1+0x248] ;  /* 0x0002480001077983 */ /* 0x000ea80000300800 */
[----:B-1----:R-:W3:Y:S04]  /*45500*/  LDL.LU R50, [R1+0x23c] ;  /* 0x00023c0001327983 */ /* 0x002ee80000300800 */
[----:B------:R-:W-:Y:S04]  /*45510*/  STS.U8 [R0+UR9+0x13f00], R5 ;  /* 0x013f000500007988 */ /* 0x000fe80008000009 */
[----:B------:R-:W-:Y:S04]  /*45520*/  STS.U8 [R0+UR9+0x17f00], R3 ;  /* 0x017f000300007988 */ /* 0x000fe80008000009 */
[----:B------:R-:W-:Y:S04]  /*45530*/  STS.U8 [R15+UR9+0x10380], R2 ;  /* 0x010380020f007988 */ /* 0x000fe80008000009 */
[----:B------:R-:W-:Y:S04]  /*45540*/  STS.U8 [R15+UR9+0x14380], R4 ;  /* 0x014380040f007988 */ /* 0x000fe80008000009 */
[----:B------:R0:W-:Y:S04]  /*45550*/  STS.U8 [R15+UR9+0x10780], R25 ;  /* 0x010780190f007988 */ /* 0x0001e80008000009 */
[----:B------:R1:W-:Y:S04]  /*45560*/  STS.U8 [R15+UR9+0x14780], R24 ;  /* 0x014780180f007988 */ /* 0x0003e80008000009 */
[----:B------:R4:W-:Y:S04]  /*45570*/  STS.U8 [R15+UR9+0x10b80], R23 ;  /* 0x010b80170f007988 */ /* 0x0009e80008000009 */
[----:B------:R1:W-:Y:S04]  /*45580*/  STS.U8 [R15+UR9+0x14b80], R22 ;  /* 0x014b80160f007988 */ /* 0x0003e80008000009 */
[----:B------:R4:W-:Y:S04]  /*45590*/  STS.U8 [R15+UR9+0x10f80], R21 ;  /* 0x010f80150f007988 */ /* 0x0009e80008000009 */
[----:B0-----:R-:W3:Y:S04]  /*455a0*/  LDL.LU R25, [R1+0x238] ;  /* 0x0002380001197983 */ /* 0x001ee80000300800 */
[----:B-1----:R-:W3:Y:S04]  /*455b0*/  LDL.LU R24, [R1+0x204] ;  /* 0x0002040001187983 */ /* 0x002ee80000300800 */
[----:B----4-:R-:W4:Y:S04]  /*455c0*/  LDL.LU R23, [R1+0x1f8] ;  /* 0x0001f80001177983 */ /* 0x010f280000300800 */
[----:B------:R-:W4:Y:S04]  /*455d0*/  LDL.LU R22, [R1+0x1dc] ;  /* 0x0001dc0001167983 */ /* 0x000f280000300800 */
[----:B------:R-:W4:Y:S04]  /*455e0*/  LDL.LU R21, [R1+0x1d0] ;  /* 0x0001d00001157983 */ /* 0x000f280000300800 */
[----:B------:R-:W4:Y:S04]  /*455f0*/  LDL.LU R47, [R1+0x1ac] ;  /* 0x0001ac00012f7983 */ /* 0x000f280000300800 */
        /* <DEDUP_REMOVED lines=10> */
[----:B------:R1:W-:Y:S04]  /*456a0*/  STS.U8 [R15+UR9+0x16380], R11 ;  /* 0x0163800b0f007988 */ /* 0x0003e80008000009 */
[----:B0-----:R-:W4:Y:S04]  /*456b0*/  LDL.LU R17, [R1+0x1a0] ;  /* 0x0001a00001117983 */ /* 0x001f280000300800 */
[----:B-1----:R-:W4:Y:S04]  /*456c0*/  LDL.LU R16, [R1+0x184] ;  /* 0x0001840001107983 */ /* 0x002f280000300800 */
[----:B------:R-:W4:Y:S04]  /*456d0*/  LDL.LU R14, [R1+0x178] ;  /* 0x00017800010e7983 */ /* 0x000f280000300800 */
[----:B------:R-:W4:Y:S04]  /*456e0*/  LDL.LU R13, [R1+0xf4] ;  /* 0x0000f400010d7983 */ /* 0x000f280000300800 */
[----:B------:R-:W4:Y:S04]  /*456f0*/  LDL.LU R12, [R1+0xec] ;  /* 0x0000ec00010c7983 */ /* 0x000f280000300800 */
[----:B------:R0:W-:Y:S04]  /*45700*/  STS.U8 [R15+UR9+0x12780], R10 ;  /* 0x0127800a0f007988 */ /* 0x0001e80008000009 */
[----:B------:R-:W4:Y:S04]  /*45710*/  LDL.LU R11, [R1+0xe4] ;  /* 0x0000e400010b7983 */ /* 0x000f280000300800 */
[----:B------:R1:W-:Y:S04]  /*45720*/  STS.U8 [R15+UR9+0x16780], R9 ;  /* 0x016780090f007988 */ /* 0x0003e80008000009 */
[----:B------:R1:W-:Y:S04]  /*45730*/  STS.U8 [R15+UR9+0x12b80], R8 ;  /* 0x012b80080f007988 */ /* 0x0003e80008000009 */
[----:B0-----:R-:W4:Y:S04]  /*45740*/  LDL.LU R10, [R1+0xdc] ;  /* 0x0000dc00010a7983 */ /* 0x001f280000300800 */
[----:B-1----:R-:W4:Y:S04]  /*45750*/  LDL.LU R9, [R1+0xd4] ;  /* 0x0000d40001097983 */ /* 0x002f280000300800 */
[----:B------:R-:W4:Y:S04]  /*45760*/  LDL.LU R8, [R1+0xcc] ;  /* 0x0000cc0001087983 */ /* 0x000f280000300800 */
[----:B--2---:R0:W-:Y:S04]  /*45770*/  STS.U8 [R15+UR9+0x16b80], R7 ;  /* 0x016b80070f007988 */ /* 0x0041e80008000009 */
[----:B---3--:R1:W-:Y:S04]  /*45780*/  STS.U8 [R15+UR9+0x12f80], R50 ;  /* 0x012f80320f007988 */ /* 0x0083e80008000009 */
[----:B0-----:R-:W2:Y:S04]  /*45790*/  LDL.LU R7, [R1+0xc4] ;  /* 0x0000c40001077983 */ /* 0x001ea80000300800 */
[----:B-1----:R-:W3:Y:S04]  /*457a0*/  LDL.LU R50, [R1+0xbc] ;  /* 0x0000bc0001327983 */ /* 0x002ee80000300800 */
[----:B------:R-:W3:Y:S04]  /*457b0*/  LDL.LU R46, [R1+0xb4] ;  /* 0x0000b400012e7983 */ /* 0x000ee80000300800 */
[----:B------:R-:W3:Y:S04]  /*457c0*/  LDL.LU R54, [R1+0xac] ;  /* 0x0000ac0001367983 */ /* 0x000ee80000300800 */
[----:B------:R-:W3:Y:S04]  /*457d0*/  LDL.LU R5, [R1+0xa4] ;  /* 0x0000a40001057983 */ /* 0x000ee80000300800 */
[----:B------:R0:W-:Y:S04]  /*457e0*/  STS.U8 [R15+UR9+0x16f80], R25 ;  /* 0x016f80190f007988 */ /* 0x0001e80008000009 */
[----:B------:R-:W-:Y:S04]  /*457f0*/  STS.U8 [R15+UR9+0x13380], R24 ;  /* 0x013380180f007988 */ /* 0x000fe80008000009 */
[----:B----4-:R-:W-:Y:S04]  /*45800*/  STS.U8 [R15+UR9+0x17380], R23 ;  /* 0x017380170f007988 */ /* 0x010fe80008000009 */
[----:B------:R-:W4:Y:S04]  /*45810*/  LDL.LU R0, [R1+0x9c] ;  /* 0x00009c0001007983 */ /* 0x000f280000300800 */
[----:B------:R-:W-:Y:S04]  /*45820*/  STS.U8 [R15+UR9+0x13780], R22 ;  /* 0x013780160f007988 */ /* 0x000fe80008000009 */
[----:B------:R-:W-:Y:S04]  /*45830*/  STS.U8 [R15+UR9+0x17780], R21 ;  /* 0x017780150f007988 */ /* 0x000fe80008000009 */
[----:B------:R1:W-:Y:S04]  /*45840*/  STS.U8 [R15+UR9+0x13b80], R47 ;  /* 0x013b802f0f007988 */ /* 0x0003e80008000009 */
        /* <DEDUP_REMOVED lines=9> */
[----:B-1----:R-:W0:Y:S03]  /*458e0*/  S2R R47, SR_TID.X ;  /* 0x00000000002f7919 */ /* 0x002e260000002100 */
[----:B------:R-:W4:Y:S04]  /*458f0*/  LDL.LU R24, [R1+0x1798] ;  /* 0x0017980001187983 */ /* 0x000f280000300800 */
[----:B------:R-:W4:Y:S04]  /*45900*/  LDL.LU R23, [R1+0x1794] ;  /* 0x0017940001177983 */ /* 0x000f280000300800 */
[----:B------:R-:W4:Y:S04]  /*45910*/  LDL.LU R22, [R1+0x1790] ;  /* 0x0017900001167983 */ /* 0x000f280000300800 */
[----:B------:R-:W4:Y:S04]  /*45920*/  LDL.LU R21, [R1+0x178c] ;  /* 0x00178c0001157983 */ /* 0x000f280000300800 */
[----:B------:R1:W-:Y:S04]  /*45930*/  STS.U8 [R15+UR9+0x17b80], R17 ;  /* 0x017b80110f007988 */ /* 0x0003e80008000009 */
[----:B------:R0:W-:Y:S04]  /*45940*/  STS.U8 [R15+UR9+0x13f80], R16 ;  /* 0x013f80100f007988 */ /* 0x0001e80008000009 */
[----:B------:R0:W-:Y:S04]  /*45950*/  STS.U8 [R15+UR9+0x17f80], R14 ;  /* 0x017f800e0f007988 */ /* 0x0001e80008000009 */
[----:B-1----:R-:W4:Y:S04]  /*45960*/  LDL.LU R17, [R1+0x1788] ;  /* 0x0017880001117983 */ /* 0x002f280000300800 */
[----:B0-----:R-:W4:Y:S04]  /*45970*/  LDL.LU R16, [R1+0x1784] ;  /* 0x0017840001107983 */ /* 0x001f280000300800 */
[----:B------:R-:W4:Y:S04]  /*45980*/  LDL.LU R15, [R1+0x1780] ;  /* 0x00178000010f7983 */ /* 0x000f280000300800 */
[----:B------:R-:W4:Y:S01]  /*45990*/  LDL.LU R14, [R1+0x177c] ;  /* 0x00177c00010e7983 */ /* 0x000f220000300800 */
[----:B------:R-:W-:-:S05]  /*459a0*/  LOP3.LUT R47, R47, 0x7f, RZ, 0xc0, !PT ;  /* 0x0000007f2f2f7812 */ /* 0x000fca00078ec0ff */
        /* <DEDUP_REMOVED lines=11> */
[----:B------:R-:W4:Y:S04]  /*45a60*/  LDL.LU R8, [R1+0x1764] ;  /* 0x0017640001087983 */ /* 0x000f280000300800 */
[----:B--2---:R0:W-:Y:S04]  /*45a70*/  STS.U8 [R47+UR9+0x19800], R7 ;  /* 0x019800072f007988 */ /* 0x0041e80008000009 */
[----:B---3--:R1:W-:Y:S04]  /*45a80*/  STS.U8 [R47+UR9+0x19c00], R50 ;  /* 0x019c00322f007988 */ /* 0x0083e80008000009 */
[----:B0-----:R-:W2:Y:S04]  /*45a90*/  LDL.LU R7, [R1+0x1760] ;  /* 0x0017600001077983 */ /* 0x001ea80000300800 */
[----:B-1----:R-:W3:Y:S04]  /*45aa0*/  LDL.LU R50, [R1+0x175c] ;  /* 0x00175c0001327983 */ /* 0x002ee80000300800 */
[----:B------:R-:W-:Y:S04]  /*45ab0*/  STS.U8 [R47+UR9+0x1a000], R46 ;  /* 0x01a0002e2f007988 */ /* 0x000fe80008000009 */
[----:B------:R-:W-:Y:S04]  /*45ac0*/  STS.U8 [R47+UR9+0x1a400], R54 ;  /* 0x01a400362f007988 */ /* 0x000fe80008000009 */
[----:B------:R-:W-:Y:S04]  /*45ad0*/  STS.U8 [R47+UR9+0x1a800], R5 ;  /* 0x01a800052f007988 */ /* 0x000fe80008000009 */
[----:B----4-:R-:W-:Y:S04]  /*45ae0*/  STS.U8 [R47+UR9+0x1ac00], R0 ;  /* 0x01ac00002f007988 */ /* 0x010fe80008000009 */
        /* <DEDUP_REMOVED lines=8> */
[----:B0-----:R-:W2:Y:S04]  /*45b70*/  LDL.LU R20, [R1+0xf0] ;  /* 0x0000f00001147983 */ /* 0x001ea80000300800 */
[----:B-1----:R-:W2:Y:S04]  /*45b80*/  LDL.LU R19, [R1+0xe8] ;  /* 0x0000e80001137983 */ /* 0x002ea80000300800 */
[----:B----4-:R-:W4:Y:S04]  /*45b90*/  LDL.LU R18, [R1+0xe0] ;  /* 0x0000e00001127983 */ /* 0x010f280000300800 */
[----:B------:R-:W4:Y:S04]  /*45ba0*/  LDL.LU R48, [R1+0xd8] ;  /* 0x0000d80001307983 */ /* 0x000f280000300800 */
[----:B------:R-:W4:Y:S04]  /*45bb0*/  LDL.LU R56, [R1+0xd0] ;  /* 0x0000d00001387983 */ /* 0x000f280000300800 */
[----:B------:R-:W4:Y:S04]  /*45bc0*/  LDL.LU R5, [R1+0x80] ;  /* 0x0000800001057983 */ /* 0x000f280000300800 */
[----:B------:R-:W4:Y:S04]  /*45bd0*/  LDL.LU R0, [R1+0x40] ;  /* 0x0000400001007983 */ /* 0x000f280000300800 */
[----:B------:R-:W4:Y:S04]  /*45be0*/  LDL.LU R3, [R1+0x34] ;  /* 0x0000340001037983 */ /* 0x000f280000300800 */
[----:B------:R-:W4:Y:S04]  /*45bf0*/  LDL.LU R2, [R1+0x28] ;  /* 0x0000280001027983 */ /* 0x000f280000300800 */
[----:B------:R-:W4:Y:S01]  /*45c00*/  LDL.LU R4, [R1+0x1c] ;  /* 0x00001c0001047983 */ /* 0x000f220000300800 */
[----:B------:R-:W0:Y:S03]  /*45c10*/  S2R R54, SR_TID.X ;  /* 0x0000000000367919 */ /* 0x000e260000002100 */
[----:B---3--:R-:W-:Y:S04]  /*45c20*/  STS.U8 [R47+UR9+0x1d000], R50 ;  /* 0x01d000322f007988 */ /* 0x008fe80008000009 */
[----:B--2---:R-:W-:Y:S04]  /*45c30*/  STS.U8 [R47+UR9+0x1d400], R7 ;  /* 0x01d400072f007988 */ /* 0x004fe80008000009 */
[----:B------:R1:W-:Y:S04]  /*45c40*/  STS.U8 [R47+UR9+0x1d800], R8 ;  /* 0x01d800082f007988 */ /* 0x0003e80008000009 */
[----:B------:R2:W-:Y:S04]  /*45c50*/  STS.U8 [R47+UR9+0x1dc00], R9 ;  /* 0x01dc00092f007988 */ /* 0x0005e80008000009 */
[----:B------:R3:W-:Y:S04]  /*45c60*/  STS.U8 [R47+UR9+0x1e000], R10 ;  /* 0x01e0000a2f007988 */ /* 0x0007e80008000009 */
[----:B------:R0:W-:Y:S04]  /*45c70*/  STS.U8 [R47+UR9+0x1e400], R11 ;  /* 0x01e4000b2f007988 */ /* 0x0001e80008000009 */
[----:B------:R0:W-:Y:S04]  /*45c80*/  STS.U8 [R47+UR9+0x1e800], R12 ;  /* 0x01e8000c2f007988 */ /* 0x0001e80008000009 */
[----:B------:R0:W-:Y:S04]  /*45c90*/  STS.U8 [R47+UR9+0x1ec00], R13 ;  /* 0x01ec000d2f007988 */ /* 0x0001e80008000009 */
[----:B------:R-:W-:Y:S04]  /*45ca0*/  STS.U8 [R47+UR9+0x1f000], R14 ;  /* 0x01f0000e2f007988 */ /* 0x000fe80008000009 */
[----:B-1----:R-:W4:Y:S04]  /*45cb0*/  LDL.LU R8, [R1+0x90] ;  /* 0x0000900001087983 */ /* 0x002f280000300800 */
[----:B--2---:R-:W2:Y:S04]  /*45cc0*/  LDL.LU R9, [R1+0x98] ;  /* 0x0000980001097983 */ /* 0x004ea80000300800 */
[----:B---3--:R-:W3:Y:S04]  /*45cd0*/  LDL.LU R10, [R1+0xa0] ;  /* 0x0000a000010a7983 */ /* 0x008ee80000300800 */
[----:B0-----:R-:W2:Y:S04]  /*45ce0*/  LDL.LU R11, [R1+0xa8] ;  /* 0x0000a800010b7983 */ /* 0x001ea80000300800 */
[----:B------:R-:W2:Y:S04]  /*45cf0*/  LDL.LU R12, [R1+0xb0] ;  /* 0x0000b000010c7983 */ /* 0x000ea80000300800 */
[----:B------:R-:W2:Y:S04]  /*45d00*/  LDL.LU R13, [R1+0xb8] ;  /* 0x0000b800010d7983 */ /* 0x000ea80000300800 */
[----:B------:R-:W-:Y:S04]  /*45d10*/  STS.U8 [R47+UR9+0x1f400], R15 ;  /* 0x01f4000f2f007988 */ /* 0x000fe80008000009 */
[----:B------:R-:W2:Y:S04]  /*45d20*/  LDL.LU R46, [R1+0x10] ;  /* 0x00001000012e7983 */ /* 0x000ea80000300800 */
[----:B------:R0:W-:Y:S04]  /*45d30*/  STS.U8 [R47+UR9+0x1f800], R16 ;  /* 0x01f800102f007988 */ /* 0x0001e80008000009 */
[----:B------:R1:W-:Y:S04]  /*45d40*/  STS.U8 [R47+UR9+0x1fc00], R17 ;  /* 0x01fc00112f007988 */ /* 0x0003e80008000009 */
[----:B0-----:R-:W2:Y:S04]  /*45d50*/  LDL.LU R16, [R1+0xc0] ;  /* 0x0000c00001107983 */ /* 0x001ea80000300800 */
[----:B-1----:R-:W2:Y:S01]  /*45d60*/  LDL.LU R17, [R1+0xc8] ;  /* 0x0000c80001117983 */ /* 0x002ea20000300800 */
[----:B------:R-:W-:-:S04]  /*45d70*/  LOP3.LUT R54, R54, 0x7f, RZ, 0xc0, !PT ;  /* 0x0000007f36367812 */ /* 0x000fc800078ec0ff */
[----:B------:R-:W-:-:S05]  /*45d80*/  LOP3.LUT R54, R54, 0x10, RZ, 0x3c, !PT ;  /* 0x0000001036367812 */ /* 0x000fca00078e3cff */
[----:B------:R0:W-:Y:S04]  /*45d90*/  STS.U8 [R54+UR9+0x18080], R20 ;  /* 0x0180801436007988 */ /* 0x0001e80008000009 */
[----:B------:R1:W-:Y:S04]  /*45da0*/  STS.U8 [R54+UR9+0x18480], R19 ;  /* 0x0184801336007988 */ /* 0x0003e80008000009 */
[----:B----4-:R4:W-:Y:S04]  /*45db0*/  STS.U8 [R54+UR9+0x18880], R18 ;  /* 0x0188801236007988 */ /* 0x0109e80008000009 */
[----:B------:R1:W-:Y:S04]  /*45dc0*/  STS.U8 [R54+UR9+0x18c80], R48 ;  /* 0x018c803036007988 */ /* 0x0003e80008000009 */
[----:B------:R4:W-:Y:S04]  /*45dd0*/  STS.U8 [R54+UR9+0x19080], R56 ;  /* 0x0190803836007988 */ /* 0x0009e80008000009 */
[----:B0-----:R-:W3:Y:S04]  /*45de0*/  LDL.LU R20, [R1+0x1758] ;  /* 0x0017580001147983 */ /* 0x001ee80000300800 */
[----:B-1----:R-:W3:Y:S04]  /*45df0*/  LDL.LU R19, [R1+0x1754] ;  /* 0x0017540001137983 */ /* 0x002ee80000300800 */
[----:B----4-:R-:W4:Y:S04]  /*45e00*/  LDL.LU R18, [R1+0x1750] ;  /* 0x0017500001127983 */ /* 0x010f280000300800 */
[----:B------:R-:W4:Y:S04]  /*45e10*/  LDL.LU R48, [R1+0x174c] ;  /* 0x00174c0001307983 */ /* 0x000f280000300800 */
[----:B------:R-:W4:Y:S04]  /*45e20*/  LDL.LU R56, [R1+0x1748] ;  /* 0x0017480001387983 */ /* 0x000f280000300800 */
[----:B--2---:R-:W-:Y:S04]  /*45e30*/  STS.U8 [R54+UR9+0x19480], R17 ;  /* 0x0194801136007988 */ /* 0x004fe80008000009 */
[----:B------:R-:W-:Y:S04]  /*45e40*/  STS.U8 [R54+UR9+0x19880], R16 ;  /* 0x0198801036007988 */ /* 0x000fe80008000009 */
[----:B------:R-:W-:Y:S04]  /*45e50*/  STS.U8 [R54+UR9+0x19c80], R13 ;  /* 0x019c800d36007988 */ /* 0x000fe80008000009 */
[----:B------:R-:W-:Y:S04]  /*45e60*/  STS.U8 [R54+UR9+0x1a080], R12 ;  /* 0x01a0800c36007988 */ /* 0x000fe80008000009 */
[----:B------:R-:W-:Y:S04]  /*45e70*/  STS.U8 [R54+UR9+0x1a480], R11 ;  /* 0x01a4800b36007988 */ /* 0x000fe80008000009 */
[----:B---3--:R-:W-:Y:S04]  /*45e80*/  STS.U8 [R54+UR9+0x1a880], R10 ;  /* 0x01a8800a36007988 */ /* 0x008fe80008000009 */
[----:B------:R-:W-:Y:S04]  /*45e90*/  STS.U8 [R54+UR9+0x1ac80], R9 ;  /* 0x01ac800936007988 */ /* 0x000fe80008000009 */
[----:B------:R-:W-:Y:S04]  /*45ea0*/  STS.U8 [R54+UR9+0x1b080], R8 ;  /* 0x01b0800836007988 */ /* 0x000fe80008000009 */
[----:B------:R0:W-:Y:S04]  /*45eb0*/  STS.U8 [R54+UR9+0x1b480], R5 ;  /* 0x01b4800536007988 */ /* 0x0001e80008000009 */
[----:B------:R1:W-:Y:S04]  /*45ec0*/  STS.U8 [R54+UR9+0x1b880], R0 ;  /* 0x01b8800036007988 */ /* 0x0003e80008000009 */
[----:B------:R2:W-:Y:S04]  /*45ed0*/  STS.U8 [R54+UR9+0x1bc80], R3 ;  /* 0x01bc800336007988 */ /* 0x0005e80008000009 */
[----:B------:R3:W-:Y:S04]  /*45ee0*/  STS.U8 [R54+UR9+0x1c080], R2 ;  /* 0x01c0800236007988 */ /* 0x0007e80008000009 */
[----:B------:R2:W-:Y:S04]  /*45ef0*/  STS.U8 [R54+UR9+0x1c480], R4 ;  /* 0x01c4800436007988 */ /* 0x0005e80008000009 */
[----:B0-----:R-:W4:Y:S04]  /*45f00*/  LDL.LU R5, [R1+0x7c] ;  /* 0x00007c0001057983 */ /* 0x001f280000300800 */
[----:B-1----:R-:W4:Y:S04]  /*45f10*/  LDL.LU R0, [R1+0x78] ;  /* 0x0000780001007983 */ /* 0x002f280000300800 */
[----:B--2---:R-:W2:Y:S04]  /*45f20*/  LDL.LU R3, [R1+0x74] ;  /* 0x0000740001037983 */ /* 0x004ea80000300800 */
[----:B---3--:R-:W3:Y:S04]  /*45f30*/  LDL.LU R2, [R1+0x70] ;  /* 0x0000700001027983 */ /* 0x008ee80000300800 */
[----:B------:R-:W3:Y:S04]  /*45f40*/  LDL.LU R4, [R1+0x6c] ;  /* 0x00006c0001047983 */ /* 0x000ee80000300800 */
[----:B------:R0:W-:Y:S04]  /*45f50*/  STS.U8 [R54+UR9+0x1c880], R46 ;  /* 0x01c8802e36007988 */ /* 0x0001e80008000009 */
[----:B------:R-:W3:Y:S01]  /*45f60*/  LDL.LU R17, [R1+0x60] ;  /* 0x0000600001117983 */ /* 0x000ee20000300800 */
[----:B0-----:R-:W0:Y:S03]  /*45f70*/  S2R R46, SR_TID.X ;  /* 0x00000000002e7919 */ /* 0x001e260000002100 */
[----:B----4-:R-:W-:Y:S04]  /*45f80*/  STS.U8 [R54+UR9+0x1cc80], R56 ;  /* 0x01cc803836007988 */ /* 0x010fe80008000009 */
[----:B------:R-:W-:Y:S04]  /*45f90*/  STS.U8 [R54+UR9+0x1d080], R48 ;  /* 0x01d0803036007988 */ /* 0x000fe80008000009 */
[----:B------:R-:W4:Y:S04]  /*45fa0*/  LDL.LU R16, [R1+0x5c] ;  /* 0x00005c0001107983 */ /* 0x000f280000300800 */
[----:B------:R-:W-:Y:S04]  /*45fb0*/  STS.U8 [R54+UR9+0x1d480], R18 ;  /* 0x01d4801236007988 */ /* 0x000fe80008000009 */
[----:B------:R-:W4:Y:S04]  /*45fc0*/  LDL.LU R13, [R1+0x58] ;  /* 0x00005800010d7983 */ /* 0x000f280000300800 */
[----:B------:R-:W-:Y:S04]  /*45fd0*/  STS.U8 [R54+UR9+0x1d880], R19 ;  /* 0x01d8801336007988 */ /* 0x000fe80008000009 */
[----:B------:R-:W4:Y:S04]  /*45fe0*/  LDL.LU R12, [R1+0x54] ;  /* 0x00005400010c7983 */ /* 0x000f280000300800 */
[----:B------:R1:W-:Y:S04]  /*45ff0*/  STS.U8 [R54+UR9+0x1dc80], R20 ;  /* 0x01dc801436007988 */ /* 0x0003e80008000009 */
[----:B------:R-:W4:Y:S04]  /*46000*/  LDL.LU R11, [R1+0x50] ;  /* 0x00005000010b7983 */ /* 0x000f280000300800 */
[----:B------:R0:W-:Y:S04]  /*46010*/  STS.U8 [R54+UR9+0x1e080], R21 ;  /* 0x01e0801536007988 */ /* 0x0001e80008000009 */
[----:B------:R-:W4:Y:S04]  /*46020*/  LDL.LU R10, [R1+0x4c] ;  /* 0x00004c00010a7983 */ /* 0x000f280000300800 */
[----:B------:R-:W-:Y:S04]  /*46030*/  STS.U8 [R54+UR9+0x1e480], R22 ;  /* 0x01e4801636007988 */ /* 0x000fe80008000009 */
[----:B------:R-:W4:Y:S04]  /*46040*/  LDL.LU R9, [R1+0x48] ;  /* 0x0000480001097983 */ /* 0x000f280000300800 */
[----:B------:R-:W-:Y:S04]  /*46050*/  STS.U8 [R54+UR9+0x1e880], R23 ;  /* 0x01e8801736007988 */ /* 0x000fe80008000009 */
[----:B------:R-:W-:Y:S04]  /*46060*/  STS.U8 [R54+UR9+0x1ec80], R24 ;  /* 0x01ec801836007988 */ /* 0x000fe80008000009 */
[----:B------:R-:W-:Y:S04]  /*46070*/  STS.U8 [R54+UR9+0x1f080], R25 ;  /* 0x01f0801936007988 */ /* 0x000fe80008000009 */
[----:B-1----:R-:W4:Y:S04]  /*46080*/  LDL.LU R20, [R1+0x64] ;  /* 0x0000640001147983 */ /* 0x002f280000300800 */
[----:B0-----:R-:W4:Y:S04]  /*46090*/  LDL.LU R21, [R1+0x68] ;  /* 0x0000680001157983 */ /* 0x001f280000300800 */
[----:B------:R-:W-:Y:S04]  /*460a0*/  STS.U8 [R54+UR9+0x1f480], R26 ;  /* 0x01f4801a36007988 */ /* 0x000fe80008000009 */
[----:B------:R-:W-:Y:S04]  /*460b0*/  STS.U8 [R54+UR9+0x1f880], R27 ;  /* 0x01f8801b36007988 */ /* 0x000fe80008000009 */
[----:B------:R0:W-:Y:S01]  /*460c0*/  STS.U8 [R54+UR9+0x1fc80], R28 ;  /* 0x01fc801c36007988 */ /* 0x0001e20008000009 */
[----:B------:R-:W-:-:S03]  /*460d0*/  LOP3.LUT R46, R46, 0x7f, RZ, 0xc0, !PT ;  /* 0x0000007f2e2e7812 */ /* 0x000fc600078ec0ff */
[----:B0-----:R-:W4:Y:S01]  /*460e0*/  LDL.LU R54, [R1+0x1744] ;  /* 0x0017440001367983 */ /* 0x001f220000300800 */
[----:B------:R-:W-:-:S05]  /*460f0*/  LOP3.LUT R8, R46, 0x20, RZ, 0x3c, !PT ;  /* 0x000000202e087812 */ /* 0x000fca00078e3cff */
[----:B------:R0:W-:Y:S04]  /*46100*/  STS.U8 [R8+UR9+0x18100], R5 ;  /* 0x0181000508007988 */ /* 0x0001e80008000009 */
[----:B------:R1:W-:Y:S04]  /*46110*/  STS.U8 [R8+UR9+0x18500], R0 ;  /* 0x0185000008007988 */ /* 0x0003e80008000009 */
[----:B--2---:R2:W-:Y:S04]  /*46120*/  STS.U8 [R8+UR9+0x18900], R3 ;  /* 0x0189000308007988 */ /* 0x0045e80008000009 */
[----:B---3--:R3:W-:Y:S04]  /*46130*/  STS.U8 [R8+UR9+0x18d00], R2 ;  /* 0x018d000208007988 */ /* 0x0087e80008000009 */
[----:B------:R2:W-:Y:S04]  /*46140*/  STS.U8 [R8+UR9+0x19100], R4 ;  /* 0x0191000408007988 */ /* 0x0005e80008000009 */
[----:B0-----:R-:W4:Y:S04]  /*46150*/  LDL.LU R5, [R1+0x1740] ;  /* 0x0017400001057983 */ /* 0x001f280000300800 */
[----:B-1----:R-:W4:Y:S04]  /*46160*/  LDL.LU R0, [R1+0x173c] ;  /* 0x00173c0001007983 */ /* 0x002f280000300800 */
[----:B--2---:R-:W2:Y:S04]  /*46170*/  LDL.LU R3, [R1+0x1738] ;  /* 0x0017380001037983 */ /* 0x004ea80000300800 */
[----:B---3--:R-:W3:Y:S04]  /*46180*/  LDL.LU R2, [R1+0x1734] ;  /* 0x0017340001027983 */ /* 0x008ee80000300800 */
[----:B------:R-:W2:Y:S04]  /*46190*/  LDL.LU R4, [R1+0x1730] ;  /* 0x0017300001047983 */ /* 0x000ea80000300800 */
        /* <DEDUP_REMOVED lines=10> */
[----:B--2---:R0:W-:Y:S04]  /*46240*/  STS.U8 [R8+UR9+0x1b900], R4 ;  /* 0x01b9000408007988 */ /* 0x0041e80008000009 */
[----:B---3--:R1:W-:Y:S04]  /*46250*/  STS.U8 [R8+UR9+0x1bd00], R2 ;  /* 0x01bd000208007988 */ /* 0x0083e80008000009 */
[----:B------:R2:W-:Y:S04]  /*46260*/  STS.U8 [R8+UR9+0x1c100], R3 ;  /* 0x01c1000308007988 */ /* 0x0005e80008000009 */
[----:B------:R3:W-:Y:S04]  /*46270*/  STS.U8 [R8+UR9+0x1c500], R0 ;  /* 0x01c5000008007988 */ /* 0x0007e80008000009 */
        /* <DEDUP_REMOVED lines=10> */
[----:B0-----:R-:W4:Y:S04]  /*46320*/  LDL.LU R4, [R1+0x172c] ;  /* 0x00172c0001047983 */ /* 0x001f280000300800 */
[----:B------:R-:W-:Y:S04]  /*46330*/  STS.U8 [R8+UR9+0x1f100], R37 ;  /* 0x01f1002508007988 */ /* 0x000fe80008000009 */
[----:B-1----:R-:W4:Y:S04]  /*46340*/  LDL.LU R2, [R1+0x1728] ;  /* 0x0017280001027983 */ /* 0x002f280000300800 */
[----:B------:R-:W-:Y:S04]  /*46350*/  STS.U8 [R8+UR9+0x1f500], R38 ;  /* 0x01f5002608007988 */ /* 0x000fe80008000009 */
[----:B--2---:R-:W2:Y:S04]  /*46360*/  LDL.LU R3, [R1+0x1724] ;  /* 0x0017240001037983 */ /* 0x004ea80000300800 */
[----:B------:R-:W-:Y:S04]  /*46370*/  STS.U8 [R8+UR9+0x1f900], R39 ;  /* 0x01f9002708007988 */ /* 0x000fe80008000009 */
[----:B---3--:R-:W3:Y:S04]  /*46380*/  LDL.LU R0, [R1+0x1720] ;  /* 0x0017200001007983 */ /* 0x008ee80000300800 */
[----:B------:R-:W-:Y:S04]  /*46390*/  STS.U8 [R8+UR9+0x1fd00], R40 ;  /* 0x01fd002808007988 */ /* 0x000fe80008000009 */
[----:B----4-:R-:W4:Y:S04]  /*463a0*/  LDL.LU R5, [R1+0x171c] ;  /* 0x00171c0001057983 */ /* 0x010f280000300800 */
[----:B------:R0:W-:Y:S04]  /*463b0*/  STS.U8 [R46+UR9+0x18180], R6 ;  /* 0x018180062e007988 */ /* 0x0001e80008000009 */
[----:B------:R1:W-:Y:S04]  /*463c0*/  STS.U8 [R46+UR9+0x18580], R64 ;  /* 0x018580402e007988 */ /* 0x0003e80008000009 */
[----:B0-----:R-:W2:Y:S04]  /*463d0*/  LDL.LU R6, [R1+0x1718] ;  /* 0x0017180001067983 */ /* 0x001ea80000300800 */
[----:B-1----:R-:W2:Y:S04]  /*463e0*/  LDL.LU R64, [R1+0x1714] ;  /* 0x0017140001407983 */ /* 0x002ea80000300800 */
[----:B------:R-:W2:Y:S04]  /*463f0*/  LDL R9, [R1+0x374] ;  /* 0x0003740001097983 */ /* 0x000ea80000100800 */
[----:B------:R-:W2:Y:S04]  /*46400*/  LDL R8, [R1+0x378] ;  /* 0x0003780001087983 */ /* 0x000ea80000100800 */
[----:B------:R-:W3:Y:S04]  /*46410*/  LDL R21, [R1+0x37c] ;  /* 0x00037c0001157983 */ /* 0x000ee80000100800 */
[----:B------:R-:W3:Y:S04]  /*46420*/  LDL R20, [R1+0x380] ;  /* 0x0003800001147983 */ /* 0x000ee80000100800 */
[----:B------:R-:W4:Y:S04]  /*46430*/  LDL R17, [R1+0x384] ;  /* 0x0003840001117983 */ /* 0x000f280000100800 */
[----:B------:R-:W4:Y:S04]  /*46440*/  LDL R16, [R1+0x388] ;  /* 0x0003880001107983 */ /* 0x000f280000100800 */
[----:B------:R-:W4:Y:S04]  /*46450*/  LDL R11, [R1+0x3b4] ;  /* 0x0003b400010b7983 */ /* 0x000f280000100800 */
[----:B------:R-:W4:Y:S01]  /*46460*/  LDL R10, [R1+0x3b8] ;  /* 0x0003b800010a7983 */ /* 0x000f220000100800 */
[----:B------:R-:W-:-:S03]  /*46470*/  PRMT R32, RZ, 0x7610, R32 ;  /* 0x00007610ff207816 */ /* 0x000fc60000000020 */
[----:B------:R-:W4:Y:S04]  /*46480*/  LDL R13, [R1+0x3bc] ;  /* 0x0003bc00010d7983 */ /* 0x000f280000100800 */
[----:B------:R-:W4:Y:S01]  /*46490*/  LDL R12, [R1+0x3c0] ;  /* 0x0003c000010c7983 */ /* 0x000f220000100800 */
[----:B------:R-:W-:Y:S02]  /*464a0*/  PRMT R31, RZ, 0x7610, R31 ;  /* 0x00007610ff1f7816 */ /* 0x000fe4000000001f */
[----:B------:R-:W-:Y:S01]  /*464b0*/  PRMT R30, RZ, 0x7610, R30 ;  /* 0x00007610ff1e7816 */ /* 0x000fe2000000001e */
[----:B--2---:R3:W2:Y:S02]  /*464c0*/  @!P1 LDG.E.U8 R32, desc[UR20][R8.64] ;  /* 0x0000001408209981 */ /* 0x0046a4000c1e1100 */
[----:B---3--:R-:W-:-:S02]  /*464d0*/  @!P1 IMAD.MOV.U32 R8, RZ, RZ, R20 ;  /* 0x000000ffff089224 */ /* 0x008fc400078e0014 */
[----:B------:R-:W-:Y:S01]  /*464e0*/  @!P1 IMAD.MOV.U32 R9, RZ, RZ, R21 ;  /* 0x000000ffff099224 */ /* 0x000fe200078e0015 */
[----:B------:R-:W3:Y:S04]  /*464f0*/  LDL R20, [R1+0x3c8] ;  /* 0x0003c80001147983 */ /* 0x000ee80000100800 */
[----:B------:R-:W2:Y:S04]  /*46500*/  LDL R21, [R1+0x3c4] ;  /* 0x0003c40001157983 */ /* 0x000ea80000100800 */
[----:B------:R4:W2:Y:S01]  /*46510*/  @!P1 LDG.E.U8 R31, desc[UR20][R8.64] ;  /* 0x00000014081f9981 */ /* 0x0008a2000c1e1100 */
[----:B------:R-:W-:Y:S01]  /*46520*/  PRMT R15, RZ, 0x7610, R15 ;  /* 0x00007610ff0f7816 */ /* 0x000fe2000000000f */
[----:B----4-:R-:W-:-:S02]  /*46530*/  @!P1 IMAD.MOV.U32 R8, RZ, RZ, R16 ;  /* 0x000000ffff089224 */ /* 0x010fc400078e0010 */
[----:B------:R-:W-:Y:S01]  /*46540*/  @!P1 IMAD.MOV.U32 R9, RZ, RZ, R17 ;  /* 0x000000ffff099224 */ /* 0x000fe200078e0011 */
[----:B------:R-:W-:Y:S02]  /*46550*/  PRMT R29, RZ, 0x7610, R29 ;  /* 0x00007610ff1d7816 */ /* 0x000fe4000000001d */
[----:B------:R-:W-:Y:S01]  /*46560*/  PRMT R23, RZ, 0x7610, R23 ;  /* 0x00007610ff177816 */ /* 0x000fe20000000017 */
[----:B------:R-:W4:Y:S04]  /*46570*/  LDL R17, [R1+0x3f4] ;  /* 0x0003f40001117983 */ /* 0x000f280000100800 */
[----:B------:R0:W4:Y:S04]  /*46580*/  @!P1 LDG.E.U8 R30, desc[UR20][R8.64] ;  /* 0x00000014081e9981 */ /* 0x000128000c1e1100 */
[----:B------:R-:W4:Y:S01]  /*46590*/  LDL R16, [R1+0x3f8] ;  /* 0x0003f80001107983 */ /* 0x000f220000100800 */
[----:B0-----:R-:W-:-:S02]  /*465a0*/  @!P1 IMAD.MOV.U32 R8, RZ, RZ, R10 ;  /* 0x000000ffff089224 */ /* 0x001fc400078e000a */
        /* <DEDUP_REMOVED lines=10> */
[----:B--2---:R-:W-:-:S05]  /*46650*/  @!P1 IMAD.MOV.U32 R9, RZ, RZ, R21 ;  /* 0x000000ffff099224 */ /* 0x004fca00078e0015 */
[----:B------:R4:W2:Y:S01]  /*46660*/  @!P1 LDG.E.U8 R23, desc[UR20][R8.64] ;  /* 0x0000001408179981 */ /* 0x0008a2000c1e1100 */
[----:B------:R-:W-:Y:S02]  /*46670*/  PRMT R28, RZ, 0x7610, R28 ;  /* 0x00007610ff1c7816 */ /* 0x000fe4000000001c */
[----:B------:R-:W-:Y:S01]  /*46680*/  PRMT R24, RZ, 0x7610, R24 ;  /* 0x00007610ff187816 */ /* 0x000fe20000000018 */
[----:B----4-:R-:W-:Y:S02]  /*46690*/  @!P1 IMAD.MOV.U32 R9, RZ, RZ, R17 ;  /* 0x000000ffff099224 */ /* 0x010fe400078e0011 */
[----:B------:R-:W-:-:S05]  /*466a0*/  @!P1 IMAD.MOV.U32 R8, RZ, RZ, R16 ;  /* 0x000000ffff089224 */ /* 0x000fca00078e0010 */
[----:B------:R0:W3:Y:S04]  /*466b0*/  @!P1 LDG.E.U8 R28, desc[UR20][R8.64] ;  /* 0x00000014081c9981 */ /* 0x0000e8000c1e1100 */
[----:B------:R1:W-:Y:S04]  /*466c0*/  STL [R1+0x60], R15 ;  /* 0x0000600f01007387 */ /* 0x0003e80000100800 */
[----:B------:R-:W4:Y:S04]  /*466d0*/  LDL R21, [R1+0x454] ;  /* 0x0004540001157983 */ /* 0x000f280000100800 */
[----:B------:R-:W3:Y:S04]  /*466e0*/  LDL R20, [R1+0x460] ;  /* 0x0004600001147983 */ /* 0x000ee80000100800 */
[----:B-1----:R-:W3:Y:S01]  /*466f0*/  LDL R15, [R1+0x458] ;  /* 0x00045800010f7983 */ /* 0x002ee20000100800 */
[----:B0-----:R-:W-:-:S02]  /*46700*/  @!P1 IMAD.MOV.U32 R8, RZ, RZ, R10 ;  /* 0x000000ffff089224 */ /* 0x001fc400078e000a */
[----:B------:R-:W-:Y:S01]  /*46710*/  @!P1 IMAD.MOV.U32 R9, RZ, RZ, R11 ;  /* 0x000000ffff099224 */ /* 0x000fe200078e000b */
[----:B------:R-:W-:-:S04]  /*46720*/  PRMT R2, RZ, 0x7610, R2 ;  /* 0x00007610ff027816 */ /* 0x000fc80000000002 */
[----:B------:R0:W3:Y:S02]  /*46730*/  @!P1 LDG.E.U8 R24, desc[UR20][R8.64] ;  /* 0x0000001408189981 */ /* 0x0000e4000c1e1100 */
[----:B0-----:R-:W-:Y:S02]  /*46740*/  @!P1 IMAD.MOV.U32 R8, RZ, RZ, R12 ;  /* 0x000000ffff089224 */ /* 0x001fe400078e000c */
[----:B------:R-:W-:-:S05]  /*46750*/  @!P1 IMAD.MOV.U32 R9, RZ, RZ, R13 ;  /* 0x000000ffff099224 */ /* 0x000fca00078e000d */
[----:B------:R4:W3:Y:S04]  /*46760*/  @!P1 LDG.E.U8 R2, desc[UR20][R8.64] ;  /* 0x0000001408029981 */ /* 0x0008e8000c1e1100 */
[----:B--2---:R0:W-:Y:S04]  /*46770*/  STL [R1+0x58], R23 ;  /* 0x0000581701007387 */ /* 0x0041e80000100800 */
[----:B0-----:R-:W2:Y:S04]  /*46780*/  LDL R23, [R1+0x45c] ;  /* 0x00045c0001177983 */ /* 0x001ea80000100800 */
[----:B------:R-:W-:Y:S04]  /*46790*/  STL [R1+0x6c], R32 ;  /* 0x00006c2001007387 */ /* 0x000fe80000100800 */
[----:B------:R-:W2:Y:S04]  /*467a0*/  LDL R17, [R1+0x464] ;  /* 0x0004640001117983 */ /* 0x000ea80000100800 */
[----:B------:R-:W2:Y:S01]  /*467b0*/  LDL R16, [R1+0x468] ;  /* 0x0004680001107983 */ /* 0x000ea20000100800 */
[----:B------:R-:W-:-:S02]  /*467c0*/  PRMT R27, RZ, 0x7610, R27 ;  /* 0x00007610ff1b7816 */ /* 0x000fc4000000001b */
[----:B------:R-:W-:Y:S01]  /*467d0*/  PRMT R22, RZ, 0x7610, R22 ;  /* 0x00007610ff167816 */ /* 0x000fe20000000016 */
[----:B----4-:R-:W-:Y:S02]  /*467e0*/  @!P1 IMAD.MOV.U32 R9, RZ, RZ, R21 ;  /* 0x000000ffff099224 */ /* 0x010fe400078e0015 */
[----:B---3--:R-:W-:-:S05]  /*467f0*/  @!P1 IMAD.MOV.U32 R8, RZ, RZ, R15 ;  /* 0x000000ffff089224 */ /* 0x008fca00078e000f */
[----:B------:R0:W3:Y:S04]  /*46800*/  @!P1 LDG.E.U8 R27, desc[UR20][R8.64] ;  /* 0x00000014081b9981 */ /* 0x0000e8000c1e1100 */
[----:B------:R-:W-:Y:S01]  /*46810*/  STL [R1+0x68], R31 ;  /* 0x0000681f01007387 */ /* 0x000fe20000100800 */
[----:B------:R-:W-:-:S03]  /*46820*/  PRMT R4, RZ, 0x7610, R4 ;  /* 0x00007610ff047816 */ /* 0x000fc60000000004 */
[----:B------:R-:W4:Y:S04]  /*46830*/  LDL R11, [R1+0x494] ;  /* 0x00049400010b7983 */ /* 0x000f280000100800 */
[----:B------:R-:W3:Y:S01]  /*46840*/  LDL R10, [R1+0x498] ;  /* 0x00049800010a7983 */ /* 0x000ee20000100800 */
[----:B0-----:R-:W-:-:S03]  /*46850*/  @!P1 IMAD.MOV.U32 R8, RZ, RZ, R20 ;  /* 0x000000ffff089224 */ /* 0x001fc600078e0014 */
[----:B------:R-:W-:Y:S04]  /*46860*/  STL [R1+0x64], R30 ;  /* 0x0000641e01007387 */ /* 0x000fe80000100800 */
[----:B------:R-:W3:Y:S04]  /*46870*/  LDL R13, [R1+0x49c] ;  /* 0x00049c00010d7983 */ /* 0x000ee80000100800 */
[----:B------:R-:W3:Y:S04]  /*46880*/  LDL R12, [R1+0x4a0] ;  /* 0x0004a000010c7983 */ /* 0x000ee80000100800 */
[----:B------:R-:W-:Y:S04]  /*46890*/  STL [R1+0x16f8], R2 ;  /* 0x0016f80201007387 */ /* 0x000fe80000100800 */
[----:B------:R0:W-:Y:S04]  /*468a0*/  STL [R1+0x50], R24 ;  /* 0x0000501801007387 */ /* 0x0001e80000100800 */
[----:B------:R-:W3:Y:S04]  /*468b0*/  LDL R21, [R1+0x4a8] ;  /* 0x0004a80001157983 */ /* 0x000ee80000100800 */
[----:B------:R-:W3:Y:S04]  /*468c0*/  LDL R15, [R1+0x4d8] ;  /* 0x0004d800010f7983 */ /* 0x000ee80000100800 */
[----:B0-----:R-:W3:Y:S01]  /*468d0*/  LDL R24, [R1+0x4a4] ;  /* 0x0004a40001187983 */ /* 0x001ee20000100800 */
[----:B--2---:R-:W-:-:S05]  /*468e0*/  @!P1 IMAD.MOV.U32 R9, RZ, RZ, R23 ;  /* 0x000000ffff099224 */ /* 0x004fca00078e0017 */
[----:B------:R0:W2:Y:S02]  /*468f0*/  @!P1 LDG.E.U8 R22, desc[UR20][R8.64] ;  /* 0x0000001408169981 */ /* 0x0000a4000c1e1100 */
[----:B0-----:R-:W-:Y:S02]  /*46900*/  @!P1 IMAD.MOV.U32 R8, RZ, RZ, R16 ;  /* 0x000000ffff089224 */ /* 0x001fe400078e0010 */
[----:B------:R-:W-:-:S05]  /*46910*/  @!P1 IMAD.MOV.U32 R9, RZ, RZ, R17 ;  /* 0x000000ffff099224 */ /* 0x000fca00078e0011 */
[----:B------:R4:W2:Y:S04]  /*46920*/  @!P1 LDG.E.U8 R4, desc[UR20][R8.64] ;  /* 0x0000001408049981 */ /* 0x0008a8000c1e1100 */
[----:B------:R-:W-:Y:S04]  /*46930*/  STL [R1+0x5c], R29 ;  /* 0x00005c1d01007387 */ /* 0x000fe80000100800 */
[----:B------:R-:W2:Y:S01]  /*46940*/  LDL R20, [R1+0x4d4] ;  /* 0x0004d40001147983 */ /* 0x000ea20000100800 */
[----:B------:R-:W-:-:S03]  /*46950*/  PRMT R26, RZ, 0x7610, R26 ;  /* 0x00007610ff1a7816 */ /* 0x000fc6000000001a */
[----:B------:R-:W2:Y:S01]  /*46960*/  LDL R23, [R1+0x4dc] ;  /* 0x0004dc0001177983 */ /* 0x000ea20000100800 */
[----:B------:R-:W-:Y:S01]  /*46970*/  PRMT R25, RZ, 0x7610, R25 ;  /* 0x00007610ff197816 */ /* 0x000fe20000000019 */
[----:B----4-:R-:W-:Y:S02]  /*46980*/  @!P1 IMAD.MOV.U32 R9, RZ, RZ, R11 ;  /* 0x000000ffff099224 */ /* 0x010fe400078e000b */
[----:B---3--:R-:W-:-:S05]  /*46990*/  @!P1 IMAD.MOV.U32 R8, RZ, RZ, R10 ;  /* 0x000000ffff089224 */ /* 0x008fca00078e000a */
[----:B------:R0:W3:Y:S01]  /*469a0*/  @!P1 LDG.E.U8 R26, desc[UR20][R8.64] ;  /* 0x00000014081a9981 */ /* 0x0000e2000c1e1100 */
[----:B------:R-:W-:Y:S01]  /*469b0*/  PRMT R0, RZ, 0x7610, R0 ;  /* 0x00007610ff007816 */ /* 0x000fe20000000000 */
[----:B0-----:R-:W-:Y:S02]  /*469c0*/  @!P1 IMAD.MOV.U32 R8, RZ, RZ, R12 ;  /* 0x000000ffff089224 */ /* 0x001fe400078e000c */
[----:B------:R-:W-:-:S05]  /*469d0*/  @!P1 IMAD.MOV.U32 R9, RZ, RZ, R13 ;  /* 0x000000ffff099224 */ /* 0x000fca00078e000d */
[----:B------:R0:W4:Y:S02]  /*469e0*/  @!P1 LDG.E.U8 R25, desc[UR20][R8.64] ;  /* 0x0000001408199981 */ /* 0x000124000c1e1100 */
[----:B0-----:R-:W-:Y:S02]  /*469f0*/  @!P1 IMAD.MOV.U32 R8, RZ, RZ, R21 ;  /* 0x000000ffff089224 */ /* 0x001fe400078e0015 */
[----:B------:R-:W-:-:S05]  /*46a00*/  @!P1 IMAD.MOV.U32 R9, RZ, RZ, R24 ;  /* 0x000000ffff099224 */ /* 0x000fca00078e0018 */
[----:B------:R0:W3:Y:S04]  /*46a10*/  @!P1 LDG.E.U8 R0, desc[UR20][R8.64] ;  /* 0x0000001408009981 */ /* 0x0000e8000c1e1100 */
[----:B--2---:R1:W-:Y:S04]  /*46a20*/  STL [R1+0x44], R22 ;  /* 0x0000441601007387 */ /* 0x0043e80000100800 */
[----:B------:R-:W2:Y:S04]  /*46a30*/  LDL R16, [R1+0x4e8] ;  /* 0x0004e80001107983 */ /* 0x000ea80000100800 */
[----:B-1----:R-:W2:Y:S04]  /*46a40*/  LDL R22, [R1+0x4e0] ;  /* 0x0004e00001167983 */ /* 0x002ea80000100800 */
[----:B------:R-:W-:Y:S04]  /*46a50*/  STL [R1+0x16fc], R4 ;  /* 0x0016fc0401007387 */ /* 0x000fe80000100800 */
[----:B------:R-:W-:Y:S04]  /*46a60*/  STL [R1+0x54], R28 ;  /* 0x0000541c01007387 */ /* 0x000fe80000100800 */
[----:B------:R-:W4:Y:S04]  /*46a70*/  LDL R17, [R1+0x4e4] ;  /* 0x0004e40001117983 */ /* 0x000f280000100800 */
[----:B------:R-:W4:Y:S04]  /*46a80*/  LDL R11, [R1+0x514] ;  /* 0x00051400010b7983 */ /* 0x000f280000100800 */
[----:B------:R-:W4:Y:S04]  /*46a90*/  LDL R10, [R1+0x518] ;  /* 0x00051800010a7983 */ /* 0x000f280000100800 */
[----:B------:R-:W4:Y:S04]  /*46aa0*/  LDL R13, [R1+0x51c] ;  /* 0x00051c00010d7983 */ /* 0x000f280000100800 */
[----:B------:R-:W4:Y:S01]  /*46ab0*/  LDL R12, [R1+0x520] ;  /* 0x00052000010c7983 */ /* 0x000f220000100800 */
[----:B------:R-:W-:Y:S01]  /*46ac0*/  PRMT R14, RZ, 0x7610, R14 ;  /* 0x00007610ff0e7816 */ /* 0x000fe2000000000e */
[----:B0-----:R-:W-:-:S02]  /*46ad0*/  @!P1 IMAD.MOV.U32 R8, RZ, RZ, R15 ;  /* 0x000000ffff089224 */ /* 0x001fc400078e000f */
[----:B------:R-:W-:Y:S01]  /*46ae0*/  @!P1 IMAD.MOV.U32 R9, RZ, RZ, R20 ;  /* 0x000000ffff099224 */ /* 0x000fe200078e0014 */
[----:B------:R-:W-:-:S04]  /*46af0*/  PRMT R19, RZ, 0x7610, R19 ;  /* 0x00007610ff137816 */ /* 0x000fc80000000013 */
[----:B------:R0:W4:Y:S01]  /*46b00*/  @!P1 LDG.E.U8 R14, desc[UR20][R8.64] ;  /* 0x00000014080e9981 */ /* 0x000122000c1e1100 */
[----:B------:R-:W-:Y:S01]  /*46b10*/  PRMT R3, RZ, 0x7610, R3 ;  /* 0x00007610ff037816 */ /* 0x000fe20000000003 */
[----:B0-----:R-:W-:Y:S01]  /*46b20*/  @!P1 IMAD.MOV.U32 R9, RZ, RZ, R23 ;  /* 0x000000ffff099224 */ /* 0x001fe200078e0017 */
[----:B------:R-:W-:Y:S01]  /*46b30*/  PRMT R18, RZ, 0x7610, R18 ;  /* 0x00007610ff127816 */ /* 0x000fe20000000012 */
[----:B---3--:R0:W-:Y:S04]  /*46b40*/  STL [R1+0x1700], R0 ;  /* 0x0017000001007387 */ /* 0x0081e80000100800 */
[----:B------:R-:W3:Y:S04]  /*46b50*/  LDL R21, [R1+0x524] ;  /* 0x0005240001157983 */ /* 0x000ee80000100800 */
[----:B------:R-:W3:Y:S01]  /*46b60*/  LDL R20, [R1+0x528] ;  /* 0x0005280001147983 */ /* 0x000ee20000100800 */
[----:B0-----:R-:W-:Y:S01]  /*46b70*/  PRMT R0, RZ, 0x7610, R0 ;  /* 0x00007610ff007816 */ /* 0x001fe20000000000 */
[----:B--2---:R-:W-:-:S05]  /*46b80*/  @!P1 IMAD.MOV.U32 R8, RZ, RZ, R22 ;  /* 0x000000ffff089224 */ /* 0x004fca00078e0016 */
[----:B------:R0:W2:Y:S02]  /*46b90*/  @!P1 LDG.E.U8 R19, desc[UR20][R8.64] ;  /* 0x0000001408139981 */ /* 0x0000a4000c1e1100 */
[----:B0-----:R-:W-:Y:S02]  /*46ba0*/  @!P1 IMAD.MOV.U32 R8, RZ, RZ, R16 ;  /* 0x000000ffff089224 */ /* 0x001fe400078e0010 */
[----:B----4-:R-:W-:-:S05]  /*46bb0*/  @!P1 IMAD.MOV.U32 R9, RZ, RZ, R17 ;  /* 0x000000ffff099224 */ /* 0x010fca00078e0011 */
[----:B------:R0:W4:Y:S02]  /*46bc0*/  @!P1 LDG.E.U8 R3, desc[UR20][R8.64] ;  /* 0x0000001408039981 */ /* 0x000124000c1e1100 */
[----:B0-----:R-:W-:Y:S02]  /*46bd0*/  @!P1 IMAD.MOV.U32 R8, RZ, RZ, R10 ;  /* 0x000000ffff089224 */ /* 0x001fe400078e000a */
[----:B------:R-:W-:-:S05]  /*46be0*/  @!P1 IMAD.MOV.U32 R9, RZ, RZ, R11 ;  /* 0x000000ffff099224 */ /* 0x000fca00078e000b */
[----:B------:R0:W2:Y:S02]  /*46bf0*/  @!P1 LDG.E.U8 R18, desc[UR20][R8.64] ;  /* 0x0000001408129981 */ /* 0x0000a4000c1e1100 */
[----:B0-----:R-:W-:Y:S02]  /*46c00*/  @!P1 IMAD.MOV.U32 R8, RZ, RZ, R12 ;  /* 0x000000ffff089224 */ /* 0x001fe400078e000c */
[----:B------:R-:W-:-:S05]  /*46c10*/  @!P1 IMAD.MOV.U32 R9, RZ, RZ, R13 ;  /* 0x000000ffff099224 */ /* 0x000fca00078e000d */
[----:B------:R0:W2:Y:S04]  /*46c20*/  @!P1 LDG.E.U8 R0, desc[UR20][R8.64] ;  /* 0x0000001408009981 */ /* 0x0000a8000c1e1100 */
[----:B------:R-:W-:Y:S04]  /*46c30*/  STL [R1+0x48], R27 ;  /* 0x0000481b01007387 */ /* 0x000fe80000100800 */
[----:B------:R-:W2:Y:S04]  /*46c40*/  LDL R15, [R1+0x554] ;  /* 0x00055400010f7983 */ /* 0x000ea80000100800 */
[----:B------:R1:W-:Y:S04]  /*46c50*/  STL [R1+0x30], R14 ;  /* 0x0000300e01007387 */ /* 0x0003e80000100800 */
[----:B------:R-:W2:Y:S04]  /*46c60*/  LDL R17, [R1+0x55c] ;  /* 0x00055c0001117983 */ /* 0x000ea80000100800 */
[----:B------:R-:W2:Y:S04]  /*46c70*/  LDL R16, [R1+0x560] ;  /* 0x0005600001107983 */ /* 0x000ea80000100800 */
[----:B-1----:R-:W2:Y:S01]  /*46c80*/  LDL R14, [R1+0x558] ;  /* 0x00055800010e7983 */ /* 0x002ea20000100800 */
[----:B0-----:R-:W-:-:S02]  /*46c90*/  PRMT R8, RZ, 0x7610, R8 ;  /* 0x00007610ff087816 */ /* 0x001fc40000000008 */
[----:B------:R-:W-:Y:S01]  /*46ca0*/  PRMT R64, RZ, 0x7610, R64 ;  /* 0x00007610ff407816 */ /* 0x000fe20000000040 */
[----:B---3--:R-:W-:Y:S01]  /*46cb0*/  @!P1 IMAD.MOV.U32 R9, RZ, RZ, R21 ;  /* 0x000000ffff099224 */ /* 0x008fe200078e0015 */
[----:B----4-:R-:W-:Y:S04]  /*46cc0*/  STL [R1+0x1704], R3 ;  /* 0x0017040301007387 */ /* 0x010fe80000100800 */
[----:B------:R-:W3:Y:S04]  /*46cd0*/  LDL R11, [R1+0x564] ;  /* 0x00056400010b7983 */ /* 0x000ee80000100800 */
[----:B------:R-:W4:Y:S04]  /*46ce0*/  LDL R10, [R1+0x568] ;  /* 0x00056800010a7983 */ /* 0x000f280000100800 */
[----:B------:R-:W-:Y:S04]  /*46cf0*/  STL [R1+0x3c], R26 ;  /* 0x00003c1a01007387 */ /* 0x000fe80000100800 */
[----:B--2---:R0:W-:Y:S04]  /*46d00*/  STL [R1+0x2c], R19 ;  /* 0x00002c1301007387 */ /* 0x0041e80000100800 */
[----:B0-----:R-:W2:Y:S04]  /*46d10*/  LDL R19, [R1+0x594] ;  /* 0x0005940001137983 */ /* 0x001ea80000100800 */
[----:B------:R0:W-:Y:S04]  /*46d20*/  STL [R1+0x24], R18 ;  /* 0x0000241201007387 */ /* 0x0001e80000100800 */
[----:B------:R-:W-:Y:S04]  /*46d30*/  STL [R1+0x38], R25 ;  /* 0x0000381901007387 */ /* 0x000fe80000100800 */
[----:B0-----:R-:W2:Y:S04]  /*46d40*/  LDL R18, [R1+0x598] ;  /* 0x0005980001127983 */ /* 0x001ea80000100800 */
[----:B------:R-:W-:Y:S04]  /*46d50*/  STL [R1+0x1708], R0 ;  /* 0x0017080001007387 */ /* 0x000fe80000100800 */
[----:B------:R-:W2:Y:S04]  /*46d60*/  LDL R13, [R1+0x59c] ;  /* 0x00059c00010d7983 */ /* 0x000ea80000100800 */
[----:B------:R-:W2:Y:S04]  /*46d70*/  LDL R12, [R1+0x5a0] ;  /* 0x0005a000010c7983 */ /* 0x000ea80000100800 */
[----:B------:R0:W-:Y:S04]  /*46d80*/  STL.S16 [R1+0x18], R8 ;  /* 0x0000180801007387 */ /* 0x0001e80000100600 */
[----:B------:R-:W2:Y:S01]  /*46d90*/  LDL R23, [R1+0x5a4] ;  /* 0x0005a40001177983 */ /* 0x000ea20000100800 */
[----:B0-----:R-:W-:-:S03]  /*46da0*/  @!P1 IMAD.MOV.U32 R8, RZ, RZ, R20 ;  /* 0x000000ffff089224 */ /* 0x001fc600078e0014 */
[----:B------:R-:W2:Y:S04]  /*46db0*/  LDL R20, [R1+0x5a8] ;  /* 0x0005a80001147983 */ /* 0x000ea80000100800 */
[----:B------:R-:W2:Y:S04]  /*46dc0*/  @!P1 LDG.E.U8 R64, desc[UR20][R8.64] ;  /* 0x0000001408409981 */ /* 0x000ea8000c1e1100 */
[----:B--2---:R0:W-:Y:S04]  /*46dd0*/  STL [R1+0x170c], R64 ;  /* 0x00170c4001007387 */ /* 0x0041e80000100800 */
[----:B0-----:R-:W2:Y:S01]  /*46de0*/  LDL.LU R64, [R1+0x18] ;  /* 0x0000180001407983 */ /* 0x001ea20000300800 */
[----:B------:R-:W-:-:S02]  /*46df0*/  @!P1 IMAD.MOV.U32 R8, RZ, RZ, R14 ;  /* 0x000000ffff089224 */ /* 0x000fc400078e000e */
[----:B------:R-:W-:Y:S01]  /*46e00*/  @!P1 IMAD.MOV.U32 R9, RZ, RZ, R15 ;  /* 0x000000ffff099224 */ /* 0x000fe200078e000f */
[----:B------:R-:W3:Y:S04]  /*46e10*/  LDL R14, [R1+0x5d8] ;  /* 0x0005d800010e7983 */ /* 0x000ee80000100800 */
[----:B------:R-:W3:Y:S04]  /*46e20*/  LDL R15, [R1+0x5d4] ;  /* 0x0005d400010f7983 */ /* 0x000ee80000100800 */
[----:B------:R-:W3:Y:S04]  /*46e30*/  LDL R22, [R1+0x5dc] ;  /* 0x0005dc0001167983 */ /* 0x000ee80000100800 */
[----:B------:R-:W3:Y:S04]  /*46e40*/  LDL R21, [R1+0x5e0] ;  /* 0x0005e00001157983 */ /* 0x000ee80000100800 */
[----:B--2---:R0:W2:Y:S01]  /*46e50*/  @!P1 LDG.E.U8 R64, desc[UR20][R8.64] ;  /* 0x0000001408409981 */ /* 0x0040a2000c1e1100 */
[----:B------:R-:W-:-:S02]  /*46e60*/  PRMT R4, RZ, 0x7610, R4 ;  /* 0x00007610ff047816 */ /* 0x000fc40000000004 */
[----:B------:R-:W-:Y:S01]  /*46e70*/  PRMT R6, RZ, 0x7610, R6 ;  /* 0x00007610ff067816 */ /* 0x000fe20000000006 */
[----:B0-----:R-:W-:Y:S02]  /*46e80*/  @!P1 IMAD.MOV.U32 R8, RZ, RZ, R16 ;  /* 0x000000ffff089224 */ /* 0x001fe400078e0010 */
[----:B------:R-:W-:-:S05]  /*46e90*/  @!P1 IMAD.MOV.U32 R9, RZ, RZ, R17 ;  /* 0x000000ffff099224 */ /* 0x000fca00078e0011 */
[----:B------:R4:W2:Y:S01]  /*46ea0*/  @!P1 LDG.E.U8 R4, desc[UR20][R8.64] ;  /* 0x0000001408049981 */ /* 0x0008a2000c1e1100 */
[----:B------:R-:W-:Y:S01]  /*46eb0*/  PRMT R0, RZ, 0x7610, R0 ;  /* 0x00007610ff007816 */ /* 0x000fe20000000000 */
[----:B----4-:R-:W-:Y:S02]  /*46ec0*/  @!P1 IMAD.MOV.U32 R8, RZ, RZ, R10 ;  /* 0x000000ffff089224 */ /* 0x010fe400078e000a */
[----:B---3--:R-:W-:-:S05]  /*46ed0*/  @!P1 IMAD.MOV.U32 R9, RZ, RZ, R11 ;  /* 0x000000ffff099224 */ /* 0x008fca00078e000b */
[----:B------:R0:W3:Y:S02]  /*46ee0*/  @!P1 LDG.E.U8 R6, desc[UR20][R8.64] ;  /* 0x0000001408069981 */ /* 0x0000e4000c1e1100 */
[----:B0-----:R-:W-:Y:S02]  /*46ef0*/  @!P1 IMAD.MOV.U32 R8, RZ, RZ, R18 ;  /* 0x000000ffff089224 */ /* 0x001fe400078e0012 */
[----:B------:R-:W-:-:S05]  /*46f00*/  @!P1 IMAD.MOV.U32 R9, RZ, RZ, R19 ;  /* 0x000000ffff099224 */ /* 0x000fca00078e0013 */
[----:B------:R0:W4:Y:S02]  /*46f10*/  @!P1 LDG.E.U8 R0, desc[UR20][R8.64] ;  /* 0x0000001408009981 */ /* 0x000124000c1e1100 */
[----:B0-----:R-:W-:Y:S02]  /*46f20*/  @!P1 IMAD.MOV.U32 R8, RZ, RZ, R12 ;  /* 0x000000ffff089224 */ /* 0x001fe400078e000c */
[----:B------:R-:W-:Y:S01]  /*46f30*/  @!P1 IMAD.MOV.U32 R9, RZ, RZ, R13 ;  /* 0x000000ffff099224 */ /* 0x000fe200078e000d */
[----:B--2---:R-:W-:Y:S04]  /*46f40*/  STL [R1+0x1710], R64 ;  /* 0x0017104001007387 */ /* 0x004fe80000100800 */
        /* <DEDUP_REMOVED lines=8> */
[----:B------:R0:W-:Y:S04]  /*46fd0*/  STS.U8 [R46+UR9+0x18980], R92 ;  /* 0x0189805c2e007988 */ /* 0x0001e80008000009 */
[----:B------:R1:W-:Y:S04]  /*46fe0*/  STS.U8 [R46+UR9+0x18d80], R90 ;  /* 0x018d805a2e007988 */ /* 0x0003e80008000009 */
[----:B------:R-:W-:Y:S04]  /*46ff0*/  STS.U8 [R46+UR9+0x19180], R88 ;  /* 0x019180582e007988 */ /* 0x000fe80008000009 */
[----:B------:R0:W-:Y:S04]  /*47000*/  STS.U8 [R46+UR9+0x19580], R86 ;  /* 0x019580562e007988 */ /* 0x0001e80008000009 */
[----:B------:R0:W-:Y:S04]  /*47010*/  STS.U8 [R46+UR9+0x19980], R84 ;  /* 0x019980542e007988 */ /* 0x0001e80008000009 */
        /* <DEDUP_REMOVED lines=24> */
[----:B------:R-:W-:Y:S01]  /*471a0*/  STS.U8 [R46+UR9+0x1f980], R59 ;  /* 0x01f9803b2e007988 */ /* 0x000fe20008000009 */
[----:B------:R-:W-:-:S03]  /*471b0*/  PRMT R2, RZ, 0x7610, R2 ;  /* 0x00007610ff027816 */ /* 0x000fc60000000002 */
[----:B------:R-:W-:Y:S04]  /*471c0*/  STS.U8 [R46+UR9+0x1fd80], R61 ;  /* 0x01fd803d2e007988 */ /* 0x000fe80008000009 */
[----:B------:R-:W-:Y:S04]  /*471d0*/  STS.U8 [R47+UR9+0x18200], R63 ;  /* 0x0182003f2f007988 */ /* 0x000fe80008000009 */
[----:B------:R-:W-:Y:S04]  /*471e0*/  STS.U8 [R47+UR9+0x18600], R65 ;  /* 0x018600412f007988 */ /* 0x000fe80008000009 */
[----:B------:R-:W-:Y:S04]  /*471f0*/  STS.U8 [R47+UR9+0x18a00], R67 ;  /* 0x018a00432f007988 */ /* 0x000fe80008000009 */
[----:B------:R-:W-:Y:S04]  /*47200*/  STS.U8 [R47+UR9+0x18e00], R69 ;  /* 0x018e00452f007988 */ /* 0x000fe80008000009 */
[----:B------:R-:W-:Y:S01]  /*47210*/  STS.U8 [R47+UR9+0x19200], R71 ;  /* 0x019200472f007988 */ /* 0x000fe20008000009 */
[----:B------:R-:W-:-:S03]  /*47220*/  PRMT R5, RZ, 0x7610, R5 ;  /* 0x00007610ff057816 */ /* 0x000fc60000000005 */
[----:B------:R0:W3:Y:S04]  /*47230*/  @!P1 LDG.E.U8 R2, desc[UR20][R8.64] ;  /* 0x0000001408029981 */ /* 0x0000e8000c1e1100 */
[----:B------:R-:W-:Y:S04]  /*47240*/  STS.U8 [R47+UR9+0x19600], R73 ;  /* 0x019600492f007988 */ /* 0x000fe80008000009 */
[----:B------:R-:W-:Y:S04]  /*47250*/  STS.U8 [R47+UR9+0x19a00], R75 ;  /* 0x019a004b2f007988 */ /* 0x000fe80008000009 */
[----:B------:R-:W-:Y:S04]  /*47260*/  STS.U8 [R47+UR9+0x19e00], R77 ;  /* 0x019e004d2f007988 */ /* 0x000fe80008000009 */
[----:B------:R-:W-:Y:S04]  /*47270*/  STS.U8 [R47+UR9+0x1a200], R79 ;  /* 0x01a2004f2f007988 */ /* 0x000fe80008000009 */
[----:B------:R-:W-:Y:S01]  /*47280*/  STS.U8 [R47+UR9+0x1a600], R81 ;  /* 0x01a600512f007988 */ /* 0x000fe20008000009 */
[----:B------:R-:W-:-:S02]  /*47290*/  PRMT R3, RZ, 0x7610, R3 ;  /* 0x00007610ff037816 */ /* 0x000fc40000000003 */
[----:B0-----:R-:W-:Y:S02]  /*472a0*/  PRMT R92, RZ, 0x7610, R92 ;  /* 0x00007610ff5c7816 */ /* 0x001fe4000000005c */
[----:B-1----:R-:W-:Y:S02]  /*472b0*/  PRMT R90, RZ, 0x7610, R90 ;  /* 0x00007610ff5a7816 */ /* 0x002fe4000000005a */
[----:B------:R-:W-:Y:S01]  /*472c0*/  PRMT R86, RZ, 0x7610, R86 ;  /* 0x00007610ff567816 */ /* 0x000fe20000000056 */
[----:B------:R-:W-:Y:S02]  /*472d0*/  @!P1 IMAD.MOV.U32 R8, RZ, RZ, R20 ;  /* 0x000000ffff089224 */ /* 0x000fe400078e0014 */
[----:B------:R-:W-:Y:S01]  /*472e0*/  @!P1 IMAD.MOV.U32 R9, RZ, RZ, R23 ;  /* 0x000000ffff099224 */ /* 0x000fe200078e0017 */
[----:B------:R-:W3:Y:S04]  /*472f0*/  LDL R20, [R1+0x658] ;  /* 0x0006580001147983 */ /* 0x000ee80000100800 */
[----:B------:R-:W4:Y:S04]  /*47300*/  LDL R23, [R1+0x654] ;  /* 0x0006540001177983 */ /* 0x000f280000100800 */
[----:B------:R-:W-:Y:S04]  /*47310*/  STS.U8 [R47+UR9+0x1aa00], R83 ;  /* 0x01aa00532f007988 */ /* 0x000fe80008000009 */
[----:B------:R0:W4:Y:S04]  /*47320*/  @!P1 LDG.E.U8 R5, desc[UR20][R8.64] ;  /* 0x0000001408059981 */ /* 0x000128000c1e1100 */
[----:B------:R-:W-:Y:S04]  /*47330*/  STS.U8 [R47+UR9+0x1ae00], R85 ;  /* 0x01ae00552f007988 */ /* 0x000fe80008000009 */
[----:B------:R-:W-:Y:S04]  /*47340*/  STS.U8 [R47+UR9+0x1b200], R87 ;  /* 0x01b200572f007988 */ /* 0x000fe80008000009 */
[----:B------:R-:W-:Y:S04]  /*47350*/  STS.U8 [R47+UR9+0x1b600], R89 ;  /* 0x01b600592f007988 */ /* 0x000fe80008000009 */
[----:B------:R-:W-:Y:S04]  /*47360*/  STS.U8 [R47+UR9+0x1ba00], R91 ;  /* 0x01ba005b2f007988 */ /* 0x000fe80008000009 */
[----:B------:R1:W-:Y:S01]  /*47370*/  STS.U8 [R47+UR9+0x1be00], R93 ;  /* 0x01be005d2f007988 */ /* 0x0003e20008000009 */
[----:B------:R-:W-:-:S02]  /*47380*/  PRMT R84, RZ, 0x7610, R84 ;  /* 0x00007610ff547816 */ /* 0x000fc40000000054 */
[----:B------:R-:W-:Y:S02]  /*47390*/  PRMT R82, RZ, 0x7610, R82 ;  /* 0x00007610ff527816 */ /* 0x000fe40000000052 */
[----:B------:R-:W-:Y:S02]  /*473a0*/  PRMT R80, RZ, 0x7610, R80 ;  /* 0x00007610ff507816 */ /* 0x000fe40000000050 */
[----:B------:R-:W-:Y:S01]  /*473b0*/  PRMT R78, RZ, 0x7610, R78 ;  /* 0x00007610ff4e7816 */ /* 0x000fe2000000004e */
[----:B0-----:R-:W-:Y:S02]  /*473c0*/  @!P1 IMAD.MOV.U32 R8, RZ, RZ, R14 ;  /* 0x000000ffff089224 */ /* 0x001fe400078e000e */
[----:B------:R-:W-:Y:S01]  /*473d0*/  @!P1 IMAD.MOV.U32 R9, RZ, RZ, R15 ;  /* 0x000000ffff099224 */ /* 0x000fe200078e000f */
[----:B------:R-:W4:Y:S04]  /*473e0*/  LDL R14, [R1+0x660] ;  /* 0x00066000010e7983 */ /* 0x000f280000100800 */
[----:B------:R-:W4:Y:S04]  /*473f0*/  LDL R15, [R1+0x65c] ;  /* 0x00065c00010f7983 */ /* 0x000f280000100800 */
[----:B------:R0:W4:Y:S01]  /*47400*/  @!P1 LDG.E.U8 R3, desc[UR20][R8.64] ;  /* 0x0000001408039981 */ /* 0x000122000c1e1100 */
[----:B-1----:R-:W-:-:S02]  /*47410*/  PRMT R93, RZ, 0x7610, R93 ;  /* 0x00007610ff5d7816 */ /* 0x002fc4000000005d */
[----:B------:R-:W-:Y:S02]  /*47420*/  PRMT R91, RZ, 0x7610, R91 ;  /* 0x00007610ff5b7816 */ /* 0x000fe4000000005b */
[----:B------:R-:W-:Y:S02]  /*47430*/  PRMT R76, RZ, 0x7610, R76 ;  /* 0x00007610ff4c7816 */ /* 0x000fe4000000004c */
[----:B------:R-:W-:Y:S02]  /*47440*/  PRMT R74, RZ, 0x7610, R74 ;  /* 0x00007610ff4a7816 */ /* 0x000fe4000000004a */
[----:B------:R-:W-:Y:S02]  /*47450*/  PRMT R72, RZ, 0x7610, R72 ;  /* 0x00007610ff487816 */ /* 0x000fe40000000048 */
[----:B------:R-:W-:Y:S02]  /*47460*/  PRMT R70, RZ, 0x7610, R70 ;  /* 0x00007610ff467816 */ /* 0x000fe40000000046 */
[----:B------:R-:W-:-:S02]  /*47470*/  PRMT R68, RZ, 0x7610, R68 ;  /* 0x00007610ff447816 */ /* 0x000fc40000000044 */
[----:B------:R-:W-:Y:S02]  /*47480*/  PRMT R66, RZ, 0x7610, R66 ;  /* 0x00007610ff427816 */ /* 0x000fe40000000042 */
[----:B------:R-:W-:Y:S01]  /*47490*/  PRMT R62, RZ, 0x7610, R62 ;  /* 0x00007610ff3e7816 */ /* 0x000fe2000000003e */
[----:B0-----:R-:W-:Y:S02]  /*474a0*/  @!P1 IMAD.MOV.U32 R8, RZ, RZ, R21 ;  /* 0x000000ffff089224 */ /* 0x001fe400078e0015 */
[----:B------:R-:W-:Y:S01]  /*474b0*/  @!P1 IMAD.MOV.U32 R9, RZ, RZ, R22 ;  /* 0x000000ffff099224 */ /* 0x000fe200078e0016 */
[----:B------:R-:W4:Y:S04]  /*474c0*/  LDL R21, [R1+0x668] ;  /* 0x0006680001157983 */ /* 0x000f280000100800 */
[----:B------:R-:W4:Y:S04]  /*474d0*/  LDL R22, [R1+0x664] ;  /* 0x0006640001167983 */ /* 0x000f280000100800 */
[----:B------:R2:W4:Y:S01]  /*474e0*/  @!P1 LDG.E.U8 R93, desc[UR20][R8.64] ;  /* 0x00000014085d9981 */ /* 0x000522000c1e1100 */
[----:B------:R-:W-:-:S02]  /*474f0*/  PRMT R60, RZ, 0x7610, R60 ;  /* 0x00007610ff3c7816 */ /* 0x000fc4000000003c */
[----:B------:R-:W-:Y:S01]  /*47500*/  PRMT R58, RZ, 0x7610, R58 ;  /* 0x00007610ff3a7816 */ /* 0x000fe2000000003a */
[----:B------:R-:W4:Y:S01]  /*47510*/  LDL R24, [R1+0x7e4] ;  /* 0x0007e40001187983 */ /* 0x000f220000100800 */
[----:B------:R-:W-:Y:S02]  /*47520*/  PRMT R56, RZ, 0x7610, R56 ;  /* 0x00007610ff387816 */ /* 0x000fe40000000038 */
[----:B------:R-:W-:Y:S02]  /*47530*/  PRMT R54, RZ, 0x7610, R54 ;  /* 0x00007610ff367816 */ /* 0x000fe40000000036 */
[----:B------:R-:W-:Y:S02]  /*47540*/  PRMT R52, RZ, 0x7610, R52 ;  /* 0x00007610ff347816 */ /* 0x000fe40000000034 */
[----:B------:R-:W-:Y:S02]  /*47550*/  PRMT R50, RZ, 0x7610, R50 ;  /* 0x00007610ff327816 */ /* 0x000fe40000000032 */
[----:B------:R-:W-:Y:S01]  /*47560*/  PRMT R48, RZ, 0x7610, R48 ;  /* 0x00007610ff307816 */ /* 0x000fe20000000030 */
[----:B------:R-:W4:Y:S01]  /*47570*/  LDL R26, [R1+0x814] ;  /* 0x00081400011a7983 */ /* 0x000f220000100800 */
[----:B------:R-:W-:-:S03]  /*47580*/  PRMT R7, RZ, 0x7610, R7 ;  /* 0x00007610ff077816 */ /* 0x000fc60000000007 */
[----:B------:R-:W4:Y:S04]  /*47590*/  LDL R25, [R1+0x854] ;  /* 0x0008540001197983 */ /* 0x000f280000100800 */
        /* <DEDUP_REMOVED lines=21> */
[----:B------:R-:W4:Y:S01]  /*476f0*/  LDL R46, [R1+0xae0] ;  /* 0x000ae000012e7983 */ /* 0x000f220000100800 */
[----:B--2---:R-:W-:-:S02]  /*47700*/  @!P1 IMAD.MOV.U32 R9, RZ, RZ, R17 ;  /* 0x000000ffff099224 */ /* 0x004fc400078e0011 */
[----:B------:R-:W-:Y:S01]  /*47710*/  @!P1 IMAD.MOV.U32 R8, RZ, RZ, R16 ;  /* 0x000000ffff089224 */ /* 0x000fe200078e0010 */
[----:B------:R-:W2:Y:S04]  /*47720*/  LDL R17, [R1+0x694] ;  /* 0x0006940001117983 */ /* 0x000ea80000100800 */
[----:B------:R-:W2:Y:S04]  /*47730*/  LDL R16, [R1+0x698] ;  /* 0x0006980001107983 */ /* 0x000ea80000100800 */
[----:B------:R0:W2:Y:S02]  /*47740*/  @!P1 LDG.E.U8 R92, desc[UR20][R8.64] ;  /* 0x00000014085c9981 */ /* 0x0000a4000c1e1100 */
[----:B0-----:R-:W-:-:S02]  /*47750*/  @!P1 IMAD.MOV.U32 R8, RZ, RZ, R10 ;  /* 0x000000ffff089224 */ /* 0x001fc400078e000a */
        /* <DEDUP_REMOVED lines=14> */
[----:B---3--:R-:W-:-:S02]  /*47840*/  @!P1 IMAD.MOV.U32 R8, RZ, RZ, R20 ;  /* 0x000000ffff089224 */ /* 0x008fc400078e0014 */
[----:B----4-:R-:W-:Y:S01]  /*47850*/  @!P1 IMAD.MOV.U32 R9, RZ, RZ, R23 ;  /* 0x000000ffff099224 */ /* 0x010fe200078e0017 */
[----:B------:R-:W3:Y:S04]  /*47860*/  LDL R20, [R1+0x6e0] ;  /* 0x0006e00001147983 */ /* 0x000ee80000100800 */
[----:B------:R-:W4:Y:S04]  /*47870*/  LDL R23, [R1+0x6dc] ;  /* 0x0006dc0001177983 */ /* 0x000f280000100800 */
[----:B------:R0:W4:Y:S02]  /*47880*/  @!P1 LDG.E.U8 R84, desc[UR20][R8.64] ;  /* 0x0000001408549981 */ /* 0x000124000c1e1100 */
        /* <DEDUP_REMOVED lines=85> */
[----:B0-----:R-:W-:-:S02]  /*47de0*/  PRMT R9, RZ, 0x7610, R9 ;  /* 0x00007610ff097816 */ /* 0x001fc40000000009 */
[----:B------:R0:W2:Y:S02]  /*47df0*/  @!P1 LDG.E.U8 R7, desc[UR20][R10.64] ;  /* 0x000000140a079981 */ /* 0x0000a4000c1e1100 */
[----:B0-----:R-:W-:Y:S02]  /*47e00*/  @!P1 IMAD.MOV.U32 R10, RZ, RZ, R18 ;  /* 0x000000ffff0a9224 */ /* 0x001fe400078e0012 */
[----:B------:R-:W-:Y:S01]  /*47e10*/  @!P1 IMAD.MOV.U32 R11, RZ, RZ, R19 ;  /* 0x000000ffff0b9224 */ /* 0x000fe200078e0013 */
[----:B------:R-:W2:Y:S04]  /*47e20*/  LDL R18, [R1+0x830] ;  /* 0x0008300001127983 */ /* 0x000ea80000100800 */
[----:B------:R-:W2:Y:S04]  /*47e30*/  LDL R19, [R1+0x82c] ;  /* 0x00082c0001137983 */ /* 0x000ea80000100800 */
[----:B------:R0:W2:Y:S02]  /*47e40*/  @!P1 LDG.E.U8 R9, desc[UR20][R12.64] ;  /* 0x000000140c099981 */ /* 0x0000a4000c1e1100 */
[----:B0-----:R-:W-:-:S02]  /*47e50*/  @!P1 IMAD.MOV.U32 R13, RZ, RZ, R24 ;  /* 0x000000ffff0d9224 */ /* 0x001fc400078e0018 */
[----:B------:R-:W2:Y:S01]  /*47e60*/  LDL R24, [R1+0x858] ;  /* 0x0008580001187983 */ /* 0x000ea20000100800 */
[----:B------:R-:W-:Y:S01]  /*47e70*/  PRMT R8, RZ, 0x7610, R8 ;  /* 0x00007610ff087816 */ /* 0x000fe20000000008 */
[----:B---3--:R-:W-:Y:S02]  /*47e80*/  @!P1 IMAD.MOV.U32 R12, RZ, RZ, R20 ;  /* 0x000000ffff0c9224 */ /* 0x008fe400078e0014 */
[----:B------:R-:W3:Y:S04]  /*47e90*/  LDL R20, [R1+0x860] ;  /* 0x0008600001147983 */ /* 0x000ee80000100800 */
[----:B------:R0:W3:Y:S02]  /*47ea0*/  @!P1 LDG.E.U8 R8, desc[UR20][R10.64] ;  /* 0x000000140a089981 */ /* 0x0000e4000c1e1100 */
[----:B0-----:R-:W-:-:S02]  /*47eb0*/  PRMT R10, RZ, 0x7610, R10 ;  /* 0x00007610ff0a7816 */ /* 0x001fc4000000000a */
[----:B------:R-:W-:-:S04]  /*47ec0*/  PRMT R11, RZ, 0x7610, R11 ;  /* 0x00007610ff0b7816 */ /* 0x000fc8000000000b */
[----:B------:R0:W3:Y:S04]  /*47ed0*/  @!P1 LDG.E.U8 R10, desc[UR20][R12.64] ;  /* 0x000000140c0a9981 */ /* 0x0000e8000c1e1100 */
[----:B----4-:R1:W4:Y:S01]  /*47ee0*/  @!P1 LDG.E.U8 R11, desc[UR20][R14.64] ;  /* 0x000000140e0b9981 */ /* 0x010322000c1e1100 */
[----:B0-----:R-:W-:Y:S01]  /*47ef0*/  PRMT R12, RZ, 0x7610, R12 ;  /* 0x00007610ff0c7816 */ /* 0x001fe2000000000c */
[----:B-1----:R-:W-:Y:S02]  /*47f00*/  @!P1 IMAD.MOV.U32 R14, RZ, RZ, R21 ;  /* 0x000000ffff0e9224 */ /* 0x002fe400078e0015 */
[----:B------:R-:W-:Y:S01]  /*47f10*/  @!P1 IMAD.MOV.U32 R15, RZ, RZ, R26 ;  /* 0x000000ffff0f9224 */ /* 0x000fe200078e001a */
[----:B------:R-:W3:Y:S04]  /*47f20*/  LDL R21, [R1+0x85c] ;  /* 0x00085c0001157983 */ /* 0x000ee80000100800 */
[----:B------:R-:W4:Y:S04]  /*47f30*/  LDL R26, [R1+0x868] ;  /* 0x00086800011a7983 */ /* 0x000f280000100800 */
[----:B------:R0:W4:Y:S02]  /*47f40*/  @!P1 LDG.E.U8 R12, desc[UR20][R14.64] ;  /* 0x000000140e0c9981 */ /* 0x000124000c1e1100 */
[----:B0-----:R-:W-:-:S02]  /*47f50*/  PRMT R15, RZ, 0x7610, R15 ;  /* 0x00007610ff0f7816 */ /* 0x001fc4000000000f */
[----:B------:R-:W-:-:S06]  /*47f60*/  PRMT R13, RZ, 0x7610, R13 ;  /* 0x00007610ff0d7816 */ /* 0x000fcc000000000d */
[----:B--2---:R-:W2:Y:S04]  /*47f70*/  @!P1 LDG.E.U8 R13, desc[UR20][R16.64] ;  /* 0x00000014100d9981 */ /* 0x004ea8000c1e1100 */
[----:B------:R0:W2:Y:S02]  /*47f80*/  @!P1 LDG.E.U8 R15, desc[UR20][R18.64] ;  /* 0x00000014120f9981 */ /* 0x0000a4000c1e1100 */
[----:B0-----:R-:W-:Y:S02]  /*47f90*/  @!P1 IMAD.MOV.U32 R19, RZ, RZ, R25 ;  /* 0x000000ffff139224 */ /* 0x001fe400078e0019 */
[----:B------:R-:W2:Y:S01]  /*47fa0*/  LDL R25, [R1+0x89c] ;  /* 0x00089c0001197983 */ /* 0x000ea20000100800 */
[----:B------:R-:W-:-:S03]  /*47fb0*/  @!P1 IMAD.MOV.U32 R18, RZ, RZ, R24 ;  /* 0x000000ffff129224 */ /* 0x000fc600078e0018 */
[----:B------:R-:W2:Y:S01]  /*47fc0*/  LDL R24, [R1+0x8a0] ;  /* 0x0008a00001187983 */ /* 0x000ea20000100800 */
[----:B------:R-:W-:Y:S02]  /*47fd0*/  @!P1 IMAD.MOV.U32 R16, RZ, RZ, R22 ;  /* 0x000000ffff109224 */ /* 0x000fe400078e0016 */
[----:B------:R-:W-:Y:S01]  /*47fe0*/  @!P1 IMAD.MOV.U32 R17, RZ, RZ, R23 ;  /* 0x000000ffff119224 */ /* 0x000fe200078e0017 */
[----:B------:R-:W2:Y:S04]  /*47ff0*/  LDL R22, [R1+0x870] ;  /* 0x0008700001167983 */ /* 0x000ea80000100800 */
[----:B------:R-:W2:Y:S01]  /*48000*/  LDL R23, [R1+0x86c] ;  /* 0x00086c0001177983 */ /* 0x000ea20000100800 */
[----:B------:R-:W-:-:S06]  /*48010*/  PRMT R14, RZ, 0x7610, R14 ;  /* 0x00007610ff0e7816 */ /* 0x000fcc000000000e */
[----:B------:R0:W2:Y:S02]  /*48020*/  @!P1 LDG.E.U8 R14, desc[UR20][R16.64] ;  /* 0x00000014100e9981 */ /* 0x0000a4000c1e1100 */
[----:B0-----:R-:W-:Y:S02]  /*48030*/  PRMT R16, RZ, 0x7610, R16 ;  /* 0x00007610ff107816 */ /* 0x001fe40000000010 */
[----:B------:R-:W-:-:S04]  /*48040*/  PRMT R17, RZ, 0x7610, R17 ;  /* 0x00007610ff117816 */ /* 0x000fc80000000011 */
[----:B------:R0:W2:Y:S04]  /*48050*/  @!P1 LDG.E.U8 R16, desc[UR20][R18.64] ;  /* 0x0000001412109981 */ /* 0x0000a8000c1e1100 */
[----:B---3--:R4:W3:Y:S01]  /*48060*/  @!P1 LDG.E.U8 R17, desc[UR20][R20.64] ;  /* 0x0000001414119981 */ /* 0x0088e2000c1e1100 */
[----:B0-----:R-:W-:Y:S01]  /*48070*/  PRMT R18, RZ, 0x7610, R18 ;  /* 0x00007610ff127816 */ /* 0x001fe20000000012 */
[----:B----4-:R-:W-:Y:S02]  /*48080*/  @!P1 IMAD.MOV.U32 R20, RZ, RZ, R26 ;  /* 0x000000ffff149224 */ /* 0x010fe400078e001a */
[----:B------:R-:W-:Y:S01]  /*48090*/  @!P1 IMAD.MOV.U32 R21, RZ, RZ, R27 ;  /* 0x000000ffff159224 */ /* 0x000fe200078e001b */
[----:B------:R-:W4:Y:S04]  /*480a0*/  LDL R26, [R1+0x8b0] ;  /* 0x0008b000011a7983 */ /* 0x000f280000100800 */
[----:B------:R-:W4:Y:S04]  /*480b0*/  LDL R27, [R1+0x8ac] ;  /* 0x0008ac00011b7983 */ /* 0x000f280000100800 */
[----:B------:R0:W3:Y:S02]  /*480c0*/  @!P1 LDG.E.U8 R18, desc[UR20][R20.64] ;  /* 0x0000001414129981 */ /* 0x0000e4000c1e1100 */
[----:B0-----:R-:W-:-:S02]  /*480d0*/  PRMT R21, RZ, 0x7610, R21 ;  /* 0x00007610ff157816 */ /* 0x001fc40000000015 */
[----:B------:R-:W-:-:S04]  /*480e0*/  PRMT R19, RZ, 0x7610, R19 ;  /* 0x00007610ff137816 */ /* 0x000fc80000000013 */
[----:B--2---:R0:W2:Y:S04]  /*480f0*/  @!P1 LDG.E.U8 R21, desc[UR20][R24.64] ;  /* 0x0000001418159981 */ /* 0x0040a8000c1e1100 */
[----:B------:R1:W2:Y:S01]  /*48100*/  @!P1 LDG.E.U8 R19, desc[UR20][R22.64] ;  /* 0x0000001416139981 */ /* 0x0002a2000c1e1100 */
[----:B0-----:R-:W-:Y:S02]  /*48110*/  @!P1 IMAD.MOV.U32 R24, RZ, RZ, R30 ;  /* 0x000000ffff189224 */ /* 0x001fe400078e001e */
[----:B------:R-:W-:Y:S01]  /*48120*/  @!P1 IMAD.MOV.U32 R25, RZ, RZ, R31 ;  /* 0x000000ffff199224 */ /* 0x000fe200078e001f */
[----:B------:R-:W2:Y:S04]  /*48130*/  LDL R30, [R1+0x998] ;  /* 0x00099800011e7983 */ /* 0x000ea80000100800 */
[----:B------:R-:W2:Y:S01]  /*48140*/  LDL R31, [R1+0x994] ;  /* 0x00099400011f7983 */ /* 0x000ea20000100800 */
[----:B-1----:R-:W-:-:S02]  /*48150*/  @!P1 IMAD.MOV.U32 R22, RZ, RZ, R28 ;  /* 0x000000ffff169224 */ /* 0x002fc400078e001c */
[----:B------:R-:W-:Y:S01]  /*48160*/  @!P1 IMAD.MOV.U32 R23, RZ, RZ, R29 ;  /* 0x000000ffff179224 */ /* 0x000fe200078e001d */
[----:B------:R-:W3:Y:S04]  /*48170*/  LDL R28, [R1+0x918] ;  /* 0x00091800011c7983 */ /* 0x000ee80000100800 */
[----:B------:R-:W3:Y:S01]  /*48180*/  LDL R29, [R1+0x914] ;  /* 0x00091400011d7983 */ /* 0x000ee20000100800 */
[----:B------:R-:W-:-:S06]  /*48190*/  PRMT R20, RZ, 0x7610, R20 ;  /* 0x00007610ff147816 */ /* 0x000fcc0000000014 */
[----:B------:R0:W3:Y:S02]  /*481a0*/  @!P1 LDG.E.U8 R20, desc[UR20][R22.64] ;  /* 0x0000001416149981 */ /* 0x0000e4000c1e1100 */
[----:B0-----:R-:W-:Y:S02]  /*481b0*/  PRMT R22, RZ, 0x7610, R22 ;  /* 0x00007610ff167816 */ /* 0x001fe40000000016 */
[----:B------:R-:W-:-:S04]  /*481c0*/  PRMT R23, RZ, 0x7610, R23 ;  /* 0x00007610ff177816 */ /* 0x000fc80000000017 */
[----:B------:R0:W3:Y:S04]  /*481d0*/  @!P1 LDG.E.U8 R22, desc[UR20][R24.64] ;  /* 0x0000001418169981 */ /* 0x0000e8000c1e1100 */
[----:B----4-:R1:W4:Y:S01]  /*481e0*/  @!P1 LDG.E.U8 R23, desc[UR20][R26.64] ;  /* 0x000000141a179981 */ /* 0x010322000c1e1100 */
[----:B0-----:R-:W-:Y:S01]  /*481f0*/  PRMT R24, RZ, 0x7610, R24 ;  /* 0x00007610ff187816 */ /* 0x001fe20000000018 */
[----:B-1----:R-:W-:Y:S02]  /*48200*/  @!P1 IMAD.MOV.U32 R26, RZ, RZ, R32 ;  /* 0x000000ffff1a9224 */ /* 0x002fe400078e0020 */
[----:B------:R-:W-:Y:S01]  /*48210*/  @!P1 IMAD.MOV.U32 R27, RZ, RZ, R33 ;  /* 0x000000ffff1b9224 */ /* 0x000fe200078e0021 */
[----:B------:R-:W4:Y:S04]  /*48220*/  LDL R32, [R1+0xa18] ;  /* 0x000a180001207983 */ /* 0x000f280000100800 */
[----:B------:R-:W4:Y:S04]  /*48230*/  LDL R33, [R1+0xa14] ;  /* 0x000a140001217983 */ /* 0x000f280000100800 */
[----:B------:R0:W4:Y:S02]  /*48240*/  @!P1 LDG.E.U8 R24, desc[UR20][R26.64] ;  /* 0x000000141a189981 */ /* 0x000124000c1e1100 */
[----:B0-----:R-:W-:-:S02]  /*48250*/  PRMT R27, RZ, 0x7610, R27 ;  /* 0x00007610ff1b7816 */ /* 0x001fc4000000001b */
[----:B------:R-:W-:-:S04]  /*48260*/  PRMT R25, RZ, 0x7610, R25 ;  /* 0x00007610ff197816 */ /* 0x000fc80000000019 */
[----:B--2---:R0:W2:Y:S04]  /*48270*/  @!P1 LDG.E.U8 R27, desc[UR20][R30.64] ;  /* 0x000000141e1b9981 */ /* 0x0040a8000c1e1100 */
[----:B---3--:R1:W3:Y:S01]  /*48280*/  @!P1 LDG.E.U8 R25, desc[UR20][R28.64] ;  /* 0x000000141c199981 */ /* 0x0082e2000c1e1100 */
        /* <DEDUP_REMOVED lines=10> */
[----:B0-----:R-:W-:-:S06]  /*48330*/  PRMT R28, RZ, 0x7610, R28 ;  /* 0x00007610ff1c7816 */ /* 0x001fcc000000001c */
[----:B------:R0:W3:Y:S01]  /*48340*/  @!P1 LDG.E.U8 R28, desc[UR20][R30.64] ;  /* 0x000000141e1c9981 */ /* 0x0000e2000c1e1100 */
[----:B------:R-:W-:-:S06]  /*48350*/  PRMT R29, RZ, 0x7610, R29 ;  /* 0x00007610ff1d7816 */ /* 0x000fcc000000001d */
[----:B----4-:R1:W4:Y:S01]  /*48360*/  @!P1 LDG.E.U8 R29, desc[UR20][R32.64] ;  /* 0x00000014201d9981 */ /* 0x010322000c1e1100 */
[----:B0-----:R-:W-:Y:S02]  /*48370*/  PRMT R31, RZ, 0x7610, R31 ;  /* 0x00007610ff1f7816 */ /* 0x001fe4000000001f */
[----:B------:R-:W-:Y:S01]  /*48380*/  PRMT R30, RZ, 0x7610, R30 ;  /* 0x00007610ff1e7816 */ /* 0x000fe2000000001e */
[----:B-1----:R-:W-:Y:S02]  /*48390*/  @!P1 IMAD.MOV.U32 R32, RZ, RZ, R38 ;  /* 0x000000ffff209224 */ /* 0x002fe400078e0026 */
[----:B------:R-:W-:Y:S01]  /*483a0*/  @!P1 IMAD.MOV.U32 R33, RZ, RZ, R39 ;  /* 0x000000ffff219224 */ /* 0x000fe200078e0027 */
[----:B------:R-:W4:Y:S04]  /*483b0*/  LDL R38, [R1+0x8e0] ;  /* 0x0008e00001267983 */ /* 0x000f280000100800 */
[----:B------:R-:W4:Y:S04]  /*483c0*/  LDL R39, [R1+0x8dc] ;  /* 0x0008dc0001277983 */ /* 0x000f280000100800 */
[----:B------:R0:W4:Y:S02]  /*483d0*/  @!P1 LDG.E.U8 R30, desc[UR20][R32.64] ;  /* 0x00000014201e9981 */ /* 0x000124000c1e1100 */
[----:B0-----:R-:W-:-:S02]  /*483e0*/  PRMT R33, RZ, 0x7610, R33 ;  /* 0x00007610ff217816 */ /* 0x001fc40000000021 */
        /* <DEDUP_REMOVED lines=24> */
[----:B--2---:R-:W2:Y:S04]  /*48570*/  @!P1 LDG.E.U8 R37, desc[UR20][R40.64] ;  /* 0x0000001428259981 */ /* 0x004ea8000c1e1100 */
[----:B---3--:R0:W3:Y:S04]  /*48580*/  @!P1 LDG.E.U8 R39, desc[UR20][R42.64] ;  /* 0x000000142a279981 */ /* 0x0080e8000c1e1100 */
[----:B------:R-:W2:Y:S04]  /*48590*/  LDL R40, [R1+0x99c] ;  /* 0x00099c0001287983 */ /* 0x000ea80000100800 */
[----:B------:R-:W2:Y:S04]  /*485a0*/  LDL R41, [R1+0x9a0] ;  /* 0x0009a00001297983 */ /* 0x000ea80000100800 */
[----:B------:R-:W3:Y:S01]  /*485b0*/  LDL R43, [R1+0xa1c] ;  /* 0x000a1c00012b7983 */ /* 0x000ee20000100800 */
[----:B------:R-:W-:Y:S01]  /*485c0*/  PRMT R38, RZ, 0x7610, R38 ;  /* 0x00007610ff267816 */ /* 0x000fe20000000026 */
[----:B0-----:R-:W-:Y:S01]  /*485d0*/  @!P1 IMAD.MOV.U32 R42, RZ, RZ, R64 ;  /* 0x000000ffff2a9224 */ /* 0x001fe200078e0040 */
[----:B------:R-:W-:Y:S01]  /*485e0*/  PRMT R49, RZ, 0x7610, R49 ;  /* 0x00007610ff317816 */ /* 0x000fe20000000031 */
[----:B------:R-:W3:Y:S01]  /*485f0*/  LDL R64, [R1+0x928] ;  /* 0x0009280001407983 */ /* 0x000ee20000100800 */
[----:B--2---:R-:W-:-:S04]  /*48600*/  @!P1 LOP3.LUT R41, R41, R40, RZ, 0x3c, !PT ;  /* 0x0000002829299212 */ /* 0x004fc800078e3cff */
[----:B------:R-:W-:-:S04]  /*48610*/  @!P1 LOP3.LUT R40, R41, R40, RZ, 0x3c, !PT ;  /* 0x0000002829289212 */ /* 0x000fc800078e3cff */
[----:B------:R-:W-:-:S05]  /*48620*/  @!P1 LOP3.LUT R41, R41, R40, RZ, 0x3c, !PT ;  /* 0x0000002829299212 */ /* 0x000fca00078e3cff */
[----:B------:R0:W2:Y:S02]  /*48630*/  @!P1 LDG.E.U8 R38, desc[UR20][R40.64] ;  /* 0x0000001428269981 */ /* 0x0000a4000c1e1100 */
[----:B0-----:R-:W-:Y:S02]  /*48640*/  PRMT R40, RZ, 0x7610, R40 ;  /* 0x00007610ff287816 */ /* 0x001fe40000000028 */
[----:B------:R-:W-:-:S04]  /*48650*/  PRMT R41, RZ, 0x7610, R41 ;  /* 0x00007610ff297816 */ /* 0x000fc80000000029 */
[----:B---3--:R0:W3:Y:S04]  /*48660*/  @!P1 LDG.E.U8 R40, desc[UR20][R42.64] ;  /* 0x000000142a289981 */ /* 0x0080e8000c1e1100 */
[----:B----4-:R1:W4:Y:S01]  /*48670*/  @!P1 LDG.E.U8 R41, desc[UR20][R44.64] ;  /* 0x000000142c299981 */ /* 0x010322000c1e1100 */
[----:B0-----:R-:W-:-:S03]  /*48680*/  PRMT R43, RZ, 0x7610, R43 ;  /* 0x00007610ff2b7816 */ /* 0x001fc6000000002b */
[----:B------:R-:W1:Y:S04]  /*48690*/  LDL R44, [R1+0xa9c] ;  /* 0x000a9c00012c7983 */ /* 0x000e680000100800 */
[----:B------:R-:W1:Y:S04]  /*486a0*/  LDL R45, [R1+0xaa0] ;  /* 0x000aa000012d7983 */ /* 0x000e680000100800 */
[----:B------:R0:W2:Y:S04]  /*486b0*/  @!P1 LDG.E.U8 R43, desc[UR20][R46.64] ;  /* 0x000000142e2b9981 */ /* 0x0000a8000c1e1100 */
[----:B------:R-:W0:Y:S04]  /*486c0*/  LDL R46, [R1+0xb14] ;  /* 0x000b1400012e7983 */ /* 0x000e280000100800 */
[----:B------:R-:W0:Y:S01]  /*486d0*/  LDL R47, [R1+0xb18] ;  /* 0x000b1800012f7983 */ /* 0x000e220000100800 */
[----:B------:R-:W-:-:S02]  /*486e0*/  PRMT R42, RZ, 0x7610, R42 ;  /* 0x00007610ff2a7816 */ /* 0x000fc4000000002a */
[----:B-1----:R-:W-:-:S04]  /*486f0*/  @!P1 LOP3.LUT R45, R45, R44, RZ, 0x3c, !PT ;  /* 0x0000002c2d2d9212 */ /* 0x002fc800078e3cff */
[----:B------:R-:W-:-:S04]  /*48700*/  @!P1 LOP3.LUT R44, R45, R44, RZ, 0x3c, !PT ;  /* 0x0000002c2d2c9212 */ /* 0x000fc800078e3cff */
[----:B------:R-:W-:-:S05]  /*48710*/  @!P1 LOP3.LUT R45, R45, R44, RZ, 0x3c, !PT ;  /* 0x0000002c2d2d9212 */ /* 0x000fca00078e3cff */
[----:B------:R1:W2:Y:S01]  /*48720*/  @!P1 LDG.E.U8 R42, desc[UR20][R44.64] ;  /* 0x000000142c2a9981 */ /* 0x0002a2000c1e1100 */
[----:B0-----:R-:W-:-:S04]  /*48730*/  @!P1 LOP3.LUT R47, R47, R46, RZ, 0x3c, !PT ;  /* 0x0000002e2f2f9212 */ /* 0x001fc800078e3cff */
[C---:B------:R-:W-:Y:S02]  /*48740*/  @!P1 LOP3.LUT R46, R47.reuse, R46, RZ, 0x3c, !PT ;  /* 0x0000002e2f2e9212 */ /* 0x040fe400078e3cff */
[----:B-1----:R-:W-:Y:S02]  /*48750*/  PRMT R44, RZ, 0x7610, R44 ;  /* 0x00007610ff2c7816 */ /* 0x002fe4000000002c */
[----:B------:R-:W-:-:S05]  /*48760*/  @!P1 LOP3.LUT R47, R47, R46, RZ, 0x3c, !PT ;  /* 0x0000002e2f2f9212 */ /* 0x000fca00078e3cff */
[----:B------:R0:W2:Y:S04]  /*48770*/  @!P1 LDG.E.U8 R44, desc[UR20][R46.64] ;  /* 0x000000142e2c9981 */ /* 0x0000a8000c1e1100 */
[----:B------:R-:W0:Y:S04]  /*48780*/  LDL R46, [R1+0xb4c] ;  /* 0x000b4c00012e7983 */ /* 0x000e280000100800 */
[----:B------:R-:W0:Y:S01]  /*48790*/  LDL R47, [R1+0xb50] ;  /* 0x000b5000012f7983 */ /* 0x000e220000100800 */
[----:B------:R-:W-:Y:S02]  /*487a0*/  PRMT R45, RZ, 0x7610, R45 ;  /* 0x00007610ff2d7816 */ /* 0x000fe4000000002d */
        /* <DEDUP_REMOVED lines=10> */
[----:B------:R-:W2:Y:S01]  /*48850*/  LDL R47, [R1+0x924] ;  /* 0x00092400012f7983 */ /* 0x000ea20000100800 */
[----:B------:R-:W-:Y:S01]  /*48860*/  PRMT R51, RZ, 0x7610, R51 ;  /* 0x00007610ff337816 */ /* 0x000fe20000000033 */
[----:B0-----:R-:W-:Y:S01]  /*48870*/  @!P1 IMAD.MOV.U32 R46, RZ, RZ, R64 ;  /* 0x000000ffff2e9224 */ /* 0x001fe200078e0040 */
[----:B------:R-:W-:Y:S02]  /*48880*/  PRMT R53, RZ, 0x7610, R53 ;  /* 0x00007610ff357816 */ /* 0x000fe40000000035 */
[----:B------:R-:W-:Y:S02]  /*48890*/  PRMT R55, RZ, 0x7610, R55 ;  /* 0x00007610ff377816 */ /* 0x000fe40000000037 */
[----:B------:R-:W-:-:S02]  /*488a0*/  PRMT R57, RZ, 0x7610, R57 ;  /* 0x00007610ff397816 */ /* 0x000fc40000000039 */
[----:B------:R-:W-:Y:S02]  /*488b0*/  PRMT R59, RZ, 0x7610, R59 ;  /* 0x00007610ff3b7816 */ /* 0x000fe4000000003b */
[----:B------:R-:W-:Y:S01]  /*488c0*/  PRMT R61, RZ, 0x7610, R61 ;  /* 0x00007610ff3d7816 */ /* 0x000fe2000000003d */
[----:B------:R-:W3:Y:S04]  /*488d0*/  LDL R64, [R1+0xaa8] ;  /* 0x000aa80001407983 */ /* 0x000ee80000100800 */
[----:B--2---:R0:W2:Y:S04]  /*488e0*/  @!P1 LDG.E.U8 R51, desc[UR20][R46.64] ;  /* 0x000000142e339981 */ /* 0x0040a8000c1e1100 */
        /* <DEDUP_REMOVED lines=32> */
[----:B---3--:R-:W-:Y:S01]  /*48af0*/  @!P1 IMAD.MOV.U32 R46, RZ, RZ, R64 ;  /* 0x000000ffff2e9224 */ /* 0x008fe200078e0040 */
        /* <DEDUP_REMOVED lines=79> */
[----:B---3--:R-:W-:-:S05]  /*48ff0*/  @!P1 IMAD.MOV.U32 R46, RZ, RZ, R64 ;  /* 0x000000ffff2e9224 */ /* 0x008fca00078e0040 */
[----:B--2---:R0:W2:Y:S04]  /*49000*/  @!P1 LDG.E.U8 R87, desc[UR20][R46.64] ;  /* 0x000000142e579981 */ /* 0x0040a8000c1e1100 */
[----:B------:R-:W0:Y:S04]  /*49010*/  LDL R46, [R1+0x40c] ;  /* 0x00040c00012e7983 */ /* 0x000e280000100800 */
[----:B------:R-:W0:Y:S01]  /*49020*/  LDL R47, [R1+0x410] ;  /* 0x00041000012f7983 */ /* 0x000e220000100800 */
[----:B------:R-:W-:Y:S01]  /*49030*/  PRMT R88, RZ, 0x7610, R88 ;  /* 0x00007610ff587816 */ /* 0x000fe20000000058 */
[----:B------:R-:W1:Y:S01]  /*49040*/  S2R R64, SR_TID.X ;  /* 0x0000000000407919 */ /* 0x000e620000002100 */
[----:B0-----:R-:W-:-:S04]  /*49050*/  @!P1 LOP3.LUT R47, R47, R46, RZ, 0x3c, !PT ;  /* 0x0000002e2f2f9212 */ /* 0x001fc800078e3cff */
[----:B------:R-:W-:-:S04]  /*49060*/  @!P1 LOP3.LUT R46, R47, R46, RZ, 0x3c, !PT ;  /* 0x0000002e2f2e9212 */ /* 0x000fc800078e3cff */
[----:B------:R-:W-:-:S05]  /*49070*/  @!P1 LOP3.LUT R47, R47, R46, RZ, 0x3c, !PT ;  /* 0x0000002e2f2f9212 */ /* 0x000fca00078e3cff */
[----:B------:R0:W3:Y:S04]  /*49080*/  @!P1 LDG.E.U8 R88, desc[UR20][R46.64] ;  /* 0x000000142e589981 */ /* 0x0000e8000c1e1100 */
[----:B------:R-:W0:Y:S04]  /*49090*/  LDL R46, [R1+0x404] ;  /* 0x00040400012e7983 */ /* 0x000e280000100800 */
[----:B------:R-:W0:Y:S01]  /*490a0*/  LDL R47, [R1+0x408] ;  /* 0x00040800012f7983 */ /* 0x000e220000100800 */
[----:B-1----:R-:W-:Y:S02]  /*490b0*/  LOP3.LUT R64, R64, 0x7f, RZ, 0xc0, !PT ;  /* 0x0000007f40407812 */ /* 0x002fe400078ec0ff */
[----:B------:R-:W-:-:S02]  /*490c0*/  PRMT R89, RZ, 0x7610, R89 ;  /* 0x00007610ff597816 */ /* 0x000fc40000000059 */
[----:B------:R-:W-:-:S05]  /*490d0*/  LOP3.LUT R64, R64, 0x40, RZ, 0x3c, !PT ;  /* 0x0000004040407812 */ /* 0x000fca00078e3cff */
[----:B------:R-:W-:Y:S04]  /*490e0*/  STS.U8 [R64+UR9+0x1c200], R52 ;  /* 0x01c2003440007988 */ /* 0x000fe80008000009 */
[----:B------:R-:W-:Y:S04]  /*490f0*/  STS.U8 [R64+UR9+0x1c600], R8 ;  /* 0x01c6000840007988 */ /* 0x000fe80008000009 */
[----:B------:R-:W-:Y:S04]  /*49100*/  STS.U8 [R64+UR9+0x1ca00], R12 ;  /* 0x01ca000c40007988 */ /* 0x000fe80008000009 */
[----:B------:R-:W-:Y:S04]  /*49110*/  STS.U8 [R64+UR9+0x1ce00], R16 ;  /* 0x01ce001040007988 */ /* 0x000fe80008000009 */
[----:B------:R-:W-:Y:S04]  /*49120*/  STS.U8 [R64+UR9+0x1d200], R20 ;  /* 0x01d2001440007988 */ /* 0x000fe80008000009 */
[----:B------:R1:W-:Y:S02]  /*49130*/  STS.U8 [R64+UR9+0x1d600], R24 ;  /* 0x01d6001840007988 */ /* 0x0003e40008000009 */
[----:B-1----:R-:W1:Y:S01]  /*49140*/  S2R R24, SR_TID.X ;  /* 0x0000000000187919 */ /* 0x002e620000002100 */
[----:B0-----:R-:W-:-:S04]  /*49150*/  @!P1 LOP3.LUT R47, R47, R46, RZ, 0x3c, !PT ;  /* 0x0000002e2f2f9212 */ /* 0x001fc800078e3cff */
[----:B------:R-:W-:-:S04]  /*49160*/  @!P1 LOP3.LUT R46, R47, R46, RZ, 0x3c, !PT ;  /* 0x0000002e2f2e9212 */ /* 0x000fc800078e3cff */
[----:B------:R-:W-:-:S05]  /*49170*/  @!P1 LOP3.LUT R47, R47, R46, RZ, 0x3c, !PT ;  /* 0x0000002e2f2f9212 */ /* 0x000fca00078e3cff */
[----:B------:R0:W2:Y:S04]  /*49180*/  @!P1 LDG.E.U8 R89, desc[UR20][R46.64] ;  /* 0x000000142e599981 */ /* 0x0000a8000c1e1100 */
[----:B------:R-:W2:Y:S04]  /*49190*/  LDL.LU R46, [R1+0x30] ;  /* 0x00003000012e7983 */ /* 0x000ea80000300800 */
[----:B------:R-:W2:Y:S04]  /*491a0*/  LDL.LU R47, [R1+0x24] ;  /* 0x00002400012f7983 */ /* 0x000ea80000300800 */
[----:B------:R-:W2:Y:S04]  /*491b0*/  LDL.LU R52, [R1+0x3c] ;  /* 0x00003c0001347983 */ /* 0x000ea80000300800 */
[----:B------:R-:W2:Y:S04]  /*491c0*/  LDL.LU R8, [R1+0x48] ;  /* 0x0000480001087983 */ /* 0x000ea80000300800 */
[----:B------:R-:W2:Y:S04]  /*491d0*/  LDL.LU R12, [R1+0x54] ;  /* 0x00005400010c7983 */ /* 0x000ea80000300800 */
[----:B------:R-:W2:Y:S04]  /*491e0*/  LDL.LU R16, [R1+0x60] ;  /* 0x0000600001107983 */ /* 0x000ea80000300800 */
[----:B------:R-:W2:Y:S04]  /*491f0*/  LDL.LU R20, [R1+0x6c] ;  /* 0x00006c0001147983 */ /* 0x000ea80000300800 */
[----:B------:R-:W3:Y:S01]  /*49200*/  LDL.LU R64, [R1+0x1710] ;  /* 0x0017100001407983 */ /* 0x000ee20000300800 */
[----:B-1----:R-:W-:-:S04]  /*49210*/  LOP3.LUT R24, R24, 0x7f, RZ, 0xc0, !PT ;  /* 0x0000007f18187812 */ /* 0x002fc800078ec0ff */
[----:B------:R-:W-:-:S05]  /*49220*/  LOP3.LUT R24, R24, 0x40, RZ, 0x3c, !PT ;  /* 0x0000004018187812 */ /* 0x000fca00078e3cff */
[----:B------:R1:W-:Y:S02]  /*49230*/  STS.U8 [R24+UR9+0x1da00], R25 ;  /* 0x01da001918007988 */ /* 0x0003e40008000009 */
[----:B-1----:R-:W1:Y:S02]  /*49240*/  S2R R25, SR_TID.X ;  /* 0x0000000000197919 */ /* 0x002e640000002100 */
        /* <DEDUP_REMOVED lines=9> */
[----:B-1----:R-:W-:-:S04]  /*492e0*/  LOP3.LUT R25, R25, 0x7f, RZ, 0xc0, !PT ;  /* 0x0000007f19197812 */ /* 0x002fc800078ec0ff */
[----:B------:R-:W-:-:S05]  /*492f0*/  LOP3.LUT R25, R25, 0x50, RZ, 0x3c, !PT ;  /* 0x0000005019197812 */ /* 0x000fca00078e3cff */
[----:B--2---:R-:W-:Y:S04]  /*49300*/  STS.U8 [R25+UR9+0x18280], R20 ;  /* 0x0182801419007988 */ /* 0x004fe80008000009 */
[----:B------:R-:W-:Y:S04]  /*49310*/  STS.U8 [R25+UR9+0x18680], R16 ;  /* 0x0186801019007988 */ /* 0x000fe80008000009 */
[----:B------:R-:W-:Y:S04]  /*49320*/  STS.U8 [R25+UR9+0x18a80], R12 ;  /* 0x018a800c19007988 */ /* 0x000fe80008000009 */
[----:B------:R-:W-:Y:S04]  /*49330*/  STS.U8 [R25+UR9+0x18e80], R8 ;  /* 0x018e800819007988 */ /* 0x000fe80008000009 */
[----:B------:R-:W-:Y:S04]  /*49340*/  STS.U8 [R25+UR9+0x19280], R52 ;  /* 0x0192803419007988 */ /* 0x000fe80008000009 */
[----:B------:R-:W-:Y:S04]  /*49350*/  STS.U8 [R25+UR9+0x19680], R46 ;  /* 0x0196802e19007988 */ /* 0x000fe80008000009 */
[----:B------:R-:W-:Y:S04]  /*49360*/  STS.U8 [R25+UR9+0x19a80], R47 ;  /* 0x019a802f19007988 */ /* 0x000fe80008000009 */
[----:B---3--:R1:W-:Y:S04]  /*49370*/  STS.U8 [R25+UR9+0x19e80], R64 ;  /* 0x019e804019007988 */ /* 0x0083e80008000009 */
[----:B------:R2:W-:Y:S04]  /*49380*/  STS.U8 [R25+UR9+0x1a280], R0 ;  /* 0x01a2800019007988 */ /* 0x0005e80008000009 */
[----:B------:R3:W-:Y:S04]  /*49390*/  STS.U8 [R25+UR9+0x1a680], R3 ;  /* 0x01a6800319007988 */ /* 0x0007e80008000009 */
[----:B-1----:R-:W4:Y:S04]  /*493a0*/  LDL.LU R64, [R1+0x170c] ;  /* 0x00170c0001407983 */ /* 0x002f280000300800 */
[----:B--2---:R-:W2:Y:S04]  /*493b0*/  LDL.LU R0, [R1+0x1708] ;  /* 0x0017080001007983 */ /* 0x004ea80000300800 */
[----:B---3--:R-:W3:Y:S04]  /*493c0*/  LDL.LU R3, [R1+0x1704] ;  /* 0x0017040001037983 */ /* 0x008ee80000300800 */
[----:B------:R-:W2:Y:S04]  /*493d0*/  LDL.LU R24, [R1+0x68] ;  /* 0x0000680001187983 */ /* 0x000ea80000300800 */
[----:B------:R-:W3:Y:S04]  /*493e0*/  LDL.LU R20, [R1+0x5c] ;  /* 0x00005c0001147983 */ /* 0x000ee80000300800 */
[----:B------:R-:W3:Y:S04]  /*493f0*/  LDL.LU R52, [R1+0x50] ;  /* 0x0000500001347983 */ /* 0x000ee80000300800 */
[----:B------:R-:W3:Y:S04]  /*49400*/  LDL.LU R46, [R1+0x44] ;  /* 0x00004400012e7983 */ /* 0x000ee80000300800 */
[----:B------:R-:W3:Y:S04]  /*49410*/  LDL.LU R16, [R1+0x38] ;  /* 0x0000380001107983 */ /* 0x000ee80000300800 */
[----:B------:R-:W3:Y:S01]  /*49420*/  LDL.LU R12, [R1+0x2c] ;  /* 0x00002c00010c7983 */ /* 0x000ee20000300800 */
[----:B0-----:R-:W0:Y:S03]  /*49430*/  S2R R47, SR_TID.X ;  /* 0x00000000002f7919 */ /* 0x001e260000002100 */
        /* <DEDUP_REMOVED lines=20> */
[----:B------:R-:W-:Y:S04]  /*49580*/  STS.U8 [R25+UR9+0x1fa80], R44 ;  /* 0x01fa802c19007988 */ /* 0x000fe80008000009 */
[----:B------:R-:W-:Y:S01]  /*49590*/  STS.U8 [R25+UR9+0x1fe80], R45 ;  /* 0x01fe802d19007988 */ /* 0x000fe20008000009 */
[----:B0-----:R-:W-:-:S04]  /*495a0*/  LOP3.LUT R47, R47, 0x7f, RZ, 0xc0, !PT ;  /* 0x0000007f2f2f7812 */ /* 0x001fc800078ec0ff */
[----:B------:R-:W-:-:S05]  /*495b0*/  LOP3.LUT R8, R47, 0x60, RZ, 0x3c, !PT ;  /* 0x000000602f087812 */ /* 0x000fca00078e3cff */
[----:B--2---:R-:W-:Y:S04]  /*495c0*/  STS.U8 [R8+UR9+0x18300], R24 ;  /* 0x0183001808007988 */ /* 0x004fe80008000009 */
[----:B---3--:R-:W-:Y:S04]  /*495d0*/  STS.U8 [R8+UR9+0x18700], R20 ;  /* 0x0187001408007988 */ /* 0x008fe80008000009 */
[----:B------:R0:W-:Y:S04]  /*495e0*/  STS.U8 [R8+UR9+0x18b00], R52 ;  /* 0x018b003408007988 */ /* 0x0001e80008000009 */
[----:B------:R1:W-:Y:S04]  /*495f0*/  STS.U8 [R8+UR9+0x18f00], R46 ;  /* 0x018f002e08007988 */ /* 0x0003e80008000009 */
[----:B------:R-:W-:Y:S04]  /*49600*/  STS.U8 [R8+UR9+0x19300], R16 ;  /* 0x0193001008007988 */ /* 0x000fe80008000009 */
[----:B------:R-:W-:Y:S04]  /*49610*/  STS.U8 [R8+UR9+0x19700], R12 ;  /* 0x0197000c08007988 */ /* 0x000fe80008000009 */
[----:B------:R2:W-:Y:S04]  /*49620*/  STS.U8 [R8+UR9+0x19b00], R0 ;  /* 0x019b000008007988 */ /* 0x0005e80008000009 */
[----:B------:R3:W-:Y:S04]  /*49630*/  STS.U8 [R8+UR9+0x19f00], R4 ;  /* 0x019f000408007988 */ /* 0x0007e80008000009 */
[----:B------:R4:W-:Y:S04]  /*49640*/  STS.U8 [R8+UR9+0x1a300], R2 ;  /* 0x01a3000208007988 */ /* 0x0009e80008000009 */
[----:B0-----:R-:W4:Y:S04]  /*49650*/  LDL.LU R52, [R1+0x64] ;  /* 0x0000640001347983 */ /* 0x001f280000300800 */
[----:B-1----:R-:W4:Y:S04]  /*49660*/  LDL.LU R46, [R1+0x58] ;  /* 0x00005800012e7983 */ /* 0x002f280000300800 */
[----:B--2---:R-:W2:Y:S04]  /*49670*/  LDL.LU R0, [R1+0x1700] ;  /* 0x0017000001007983 */ /* 0x004ea80000300800 */
[----:B---3--:R-:W3:Y:S04]  /*49680*/  LDL.LU R4, [R1+0x16fc] ;  /* 0x0016fc0001047983 */ /* 0x008ee80000300800 */
[----:B----4-:R-:W4:Y:S04]  /*49690*/  LDL.LU R2, [R1+0x16f8] ;  /* 0x0016f80001027983 */ /* 0x010f280000300800 */
        /* <DEDUP_REMOVED lines=26> */
[----:B----4-:R0:W-:Y:S04]  /*49840*/  STS.U8 [R47+UR9+0x18b80], R2 ;  /* 0x018b80022f007988 */ /* 0x0101e80008000009 */
[----:B---3--:R1:W-:Y:S04]  /*49850*/  STS.U8 [R47+UR9+0x18f80], R4 ;  /* 0x018f80042f007988 */ /* 0x0083e80008000009 */
[----:B--2---:R2:W-:Y:S04]  /*49860*/  STS.U8 [R47+UR9+0x19380], R0 ;  /* 0x019380002f007988 */ /* 0x0045e80008000009 */
[----:B------:R3:W-:Y:S04]  /*49870*/  STS.U8 [R47+UR9+0x19780], R3 ;  /* 0x019780032f007988 */ /* 0x0007e80008000009 */
[----:B------:R4:W-:Y:S04]  /*49880*/  STS.U8 [R47+UR9+0x19b80], R64 ;  /* 0x019b80402f007988 */ /* 0x0009e80008000009 */
[----:B------:R2:W-:Y:S04]  /*49890*/  STS.U8 [R47+UR9+0x19f80], R6 ;  /* 0x019f80062f007988 */ /* 0x0005e80008000009 */
[----:B0-----:R0:W5:Y:S04]  /*498a0*/  LDL.LU R2, [R1+0x16f4] ;  /* 0x0016f40001027983 */ /* 0x0011680000300800 */
[----:B-1----:R0:W5:Y:S04]  /*498b0*/  LDL.LU R4, [R1+0x16f0] ;  /* 0x0016f00001047983 */ /* 0x0021680000300800 */
[----:B--2---:R0:W5:Y:S04]  /*498c0*/  LDL.LU R0, [R1+0x16ec] ;  /* 0x0016ec0001007983 */ /* 0x0041680000300800 */
[----:B---3--:R0:W5:Y:S04]  /*498d0*/  LDL.LU R3, [R1+0x16e8] ;  /* 0x0016e80001037983 */ /* 0x0081680000300800 */
[----:B----4-:R0:W5:Y:S04]  /*498e0*/  LDL.LU R64, [R1+0x16e4] ;  /* 0x0016e40001407983 */ /* 0x0101680000300800 */
[----:B------:R0:W5:Y:S04]  /*498f0*/  LDL.LU R6, [R1+0x16e0] ;  /* 0x0016e00001067983 */ /* 0x0001680000300800 */
[----:B------:R1:W-:Y:S04]  /*49900*/  STS.U8 [R47+UR9+0x1a380], R5 ;  /* 0x01a380052f007988 */ /* 0x0003e80008000009 */
[----:B-1----:R0:W5:Y:S04]  /*49910*/  LDL.LU R5, [R1+0x16dc] ;  /* 0x0016dc0001057983 */ /* 0x0021680000300800 */
        /* <DEDUP_REMOVED lines=24> */
[----:B-1----:R-:W1:Y:S01]  /*49aa0*/  FENCE.VIEW.ASYNC.S ;  /* 0x00000000000073c6 */ /* 0x002e620000000000 */
[----:B------:R-:W-:Y:S01]  /*49ab0*/  ULEA UR11, UR18, UR9, 0x3 ;  /* 0x00000009120b7291 */ /* 0x000fe2000f8e18ff */
[----:B------:R-:W-:-:S03]  /*49ac0*/  UMOV UR4, UR5 ;  /* 0x0000000500047c82 */ /* 0x000fc60008000000 */
[----:B------:R-:W-:Y:S01]  /*49ad0*/  UIADD3 UR11, UPT, UPT, UR11, 0x20000, URZ ;  /* 0x000200000b0b7890 */ /* 0x000fe2000fffe0ff */
[----:B-1----:R-:W-:Y:S06]  /*49ae0*/  BAR.SYNC.DEFER_BLOCKING 0x0 ;  /* 0x0000000000007b1d */ /* 0x002fec0000010000 */
[----:B0-----:R-:W-:Y:S05]  /*49af0*/  @P0 BRA `(.L_x_9) ;  /* 0x0000000000880947 */ /* 0x001fea0003800000 */
[----:B------:R-:W-:Y:S02]  /*49b00*/  UIADD3 UR19, UPT, UPT, UR8, 0x100, URZ ;  /* 0x0000010008137890 */ /* 0x000fe4000fffe0ff */
[----:B------:R-:W-:Y:S02]  /*49b10*/  UIADD3 UR50, UPT, UPT, UR8, 0x100, URZ ;  /* 0x0000010008327890 */ /* 0x000fe4000fffe0ff */
[----:B------:R-:W-:Y:S01]  /*49b20*/  UIADD3 UR51, UPT, UPT, UR8, 0x100, URZ ;  /* 0x0000010008337890 */ /* 0x000fe2000fffe0ff */
[----:B------:R-:W-:Y:S01]  /*49b30*/  UMOV UR16, 0x0 ;  /* 0x0000000000107882 */ /* 0x000fe20000000000 */
[----:B------:R-:W-:Y:S01]  /*49b40*/  UMOV UR17, 0x8408490 ;  /* 0x0840849000117882 */ /* 0x000fe20000000000 */
[----:B------:R-:W-:Y:S01]  /*49b50*/  UMOV UR15, 0x40004040 ;  /* 0x40004040000f7882 */ /* 0x000fe20000000000 */
[----:B------:R-:W-:Y:S02]  /*49b60*/  UIADD3 UR56, UPT, UPT, UR8, 0x100, URZ ;  /* 0x0000010008387890 */ /* 0x000fe4000fffe0ff */
[----:B------:R0:W-:Y:S01]  /*49b70*/  UTCQMMA gdesc[UR14], gdesc[UR12], tmem[UR8], tmem[UR16], idesc[UR17], UPT ;  /* 0x00ff100c0e0075ea */ /* 0x0001e2000b800308 */
[----:B------:R-:W-:Y:S01]  /*49b80*/  UMOV UR42, 0x0 ;  /* 0x00000000002a7882 */ /* 0x000fe20000000000 */
[----:B------:R-:W-:Y:S01]  /*49b90*/  UMOV UR43, 0x8408490 ;  /* 0x08408490002b7882 */ /* 0x000fe20000000000 */
[----:B------:R-:W-:Y:S01]  /*49ba0*/  UMOV UR44, 0x0 ;  /* 0x00000000002c7882 */ /* 0x000fe20000000000 */
[----:B------:R-:W-:Y:S01]  /*49bb0*/  UMOV UR45, 0x8408490 ;  /* 0x08408490002d7882 */ /* 0x000fe20000000000 */
        /* <DEDUP_REMOVED lines=11> */
[----:B------:R-:W-:Y:S01]  /*49c70*/  UMOV UR6, UR11 ;  /* 0x0000000b00067c82 */ /* 0x000fe20008000000 */
[----:B------:R-:W-:Y:S01]  /*49c80*/  UMOV UR7, URZ ;  /* 0x000000ff00077c82 */ /* 0x000fe20008000000 */
[----:B------:R0:W-:Y:S01]  /*49c90*/  UTCQMMA gdesc[UR34], gdesc[UR12], tmem[UR19], tmem[UR48], idesc[UR49], UPT ;  /* 0x00ff300c220075ea */ /* 0x0001e2000b800313 */
[----:B------:R-:W-:Y:S01]  /*49ca0*/  UMOV UR58, 0x0 ;  /* 0x00000000003a7882 */ /* 0x000fe20000000000 */
[----:B------:R-:W-:Y:S01]  /*49cb0*/  UMOV UR59, 0x8408490 ;  /* 0x08408490003b7882 */ /* 0x000fe20000000000 */
[----:B------:R0:W-:Y:S01]  /*49cc0*/  UTCQMMA gdesc[UR36], gdesc[UR24], tmem[UR50], tmem[UR52], idesc[UR53], UPT ;  /* 0x00ff3418240075ea */ /* 0x0001e2000b800332 */
[----:B------:R-:W-:Y:S01]  /*49cd0*/  UMOV UR5, UR6 ;  /* 0x0000000600057c82 */ /* 0x000fe20008000000 */
[----:B------:R0:W-:Y:S01]  /*49ce0*/  UTCQMMA gdesc[UR38], gdesc[UR28], tmem[UR51], tmem[UR54], idesc[UR55], UPT ;  /* 0x00ff361c260075ea */ /* 0x0001e2000b800333 */
[----:B------:R0:W-:Y:S01]  /*49cf0*/  UTCQMMA gdesc[UR40], gdesc[UR32], tmem[UR56], tmem[UR58], idesc[UR59], UPT ;  /* 0x00ff3a20280075ea */ /* 0x0001e2000b800338 */
[----:B------:R0:W-:Y:S01]  /*49d00*/  UTCBAR [UR5], URZ ;  /* 0x000000ff050073e9 */ /* 0x0001e200080000ff */
[----:B------:R-:W-:Y:S01]  /*49d10*/  NOP ;  /* 0x0000000000007918 */ /* 0x000fe20000000000 */
.L_x_9:
[----:B------:R-:W2:Y:S04]  /*49d20*/  LDL R8, [R1+0x12dc] ;  /* 0x0012dc0001087983 */ /* 0x000ea80000100800 */
[----:B------:R-:W2:Y:S01]  /*49d30*/  LDL.LU R7, [R1+0x12d4] ;  /* 0x0012d40001077983 */ /* 0x000ea20000300800 */
[----:B------:R-:W-:-:S04]  /*49d40*/  UIADD3 UR18, UPT, UPT, UR18, 0x1, URZ ;  /* 0x0000000112127890 */ /* 0x000fc8000fffe0ff */
[----:B------:R-:W-:-:S04]  /*49d50*/  UISETP.GT.AND UP1, UPT, UR18, 0x1, UPT ;  /* 0x000000011200788c */ /* 0x000fc8000bf24270 */
[----:B0-----:R-:W-:Y:S02]  /*49d60*/  USEL UR5, URZ, 0x1, !UP1 ;  /* 0x00000001ff057887 */ /* 0x001fe4000c800000 */
[----:B------:R-:W-:Y:S02]  /*49d70*/  USEL UR18, UR18, URZ, !UP1 ;  /* 0x000000ff12127287 */ /* 0x000fe4000c800000 */
[----:B------:R-:W-:Y:S01]  /*49d80*/  ULOP3.LUT UR5, UR4, UR5, URZ, 0x3c, !UPT ;  /* 0x0000000504057292 */ /* 0x000fe2000f8e3cff */
[----:B--2---:R-:W-:Y:S02]  /*49d90*/  ISETP.NE.U32.AND P1, PT, R7, R8, PT ;  /* 0x000000080700720c */ /* 0x004fe40003f25070 */
[----:B------:R-:W2:Y:S01]  /*49da0*/  LDL.LU R7, [R1+0x12d8] ;  /* 0x0012d80001077983 */ /* 0x000ea20000300800 */
[----:B------:R-:W-:-:S03]  /*49db0*/  IMAD.U32 R8, RZ, RZ, UR4 ;  /* 0x00000004ff087e24 */ /* 0x000fc6000f8e00ff */
[----:B--2---:R0:W-:Y:S07]  /*49dc0*/  STL [R1+0x12d4], R7 ;  /* 0x0012d40701007387 */ /* 0x0041ee0000100800 */
[----:B------:R-:W-:Y:S05]  /*49dd0*/  @P1 BRA `(.L_x_10) ;  /* 0xfffffe1800f01947 */ /* 0x000fea000383ffff */
.L_x_7:
[----:B------:R-:W2:Y:S01]  /*49de0*/  LDL R12, [R1+0x700] ;  /* 0x00070000010c7983 */ /* 0x000ea20000100800 */
[----:B------:R-:W1:Y:S01]  /*49df0*/  LDC R11, c[0x0][0x3a0] ;  /* 0x0000e800ff0b7b82 */ /* 0x000e620000000800 */
[----:B------:R-:W3:Y:S02]  /*49e00*/  LDCU UR26, c[0x0][0x3b8] ;  /* 0x00007700ff1a77ac */ /* 0x000ee40008000800 */
[----:B------:R-:W4:Y:S01]  /*49e10*/  LDL.LU R10, [R1+0x12e0] ;  /* 0x0012e000010a7983 */ /* 0x000f220000300800 */
[----:B------:R-:W0:Y:S03]  /*49e20*/  LDCU UR5, c[0x0][0x39c] ;  /* 0x00007380ff0577ac */ /* 0x000e260008000800 */
[----:B------:R-:W4:Y:S01]  /*49e30*/  LDL.LU R9, [R1+0x12e4] ;  /* 0x0012e40001097983 */ /* 0x000f220000300800 */
[----:B-----5:R-:W2:Y:S01]  /*49e40*/  LDC R3, c[0x0][0x3b4] ;  /* 0x0000ed00ff037b82 */ /* 0x020ea20000000800 */
[----:B------:R-:W4:Y:S02]  /*49e50*/  LDCU.64 UR28, c[0x0][0x398] ;  /* 0x00007300ff1c77ac */ /* 0x000f240008000a00 */
[----:B0-----:R-:W4:Y:S01]  /*49e60*/  LDL.LU R7, [R1+0x1334] ;  /* 0x0013340001077983 */ /* 0x001f220000300800 */
[----:B------:R-:W0:Y:S01]  /*49e70*/  LDCU.64 UR18, c[0x0][0x398] ;  /* 0x00007300ff1277ac */ /* 0x000e220008000a00 */
[----:B------:R-:W0:Y:S01]  /*49e80*/  LDCU.128 UR12, c[0x0][0x390] ;  /* 0x00007200ff0c77ac */ /* 0x000e220008000c00 */
[----:B---3--:R-:W-:Y:S01]  /*49e90*/  IMAD R84, R64, UR26, RZ ;  /* 0x0000001a40547c24 */ /* 0x008fe2000f8e02ff */
[----:B------:R-:W3:Y:S03]  /*49ea0*/  LDCU UR16, c[0x0][0x39c] ;  /* 0x00007380ff1077ac */ /* 0x000ee60008000800 */
[----:B------:R-:W-:Y:S01]  /*49eb0*/  VIADD R80, R84, UR26 ;  /* 0x0000001a54507c36 */ /* 0x000fe20008000000 */
[----:B------:R-:W-:Y:S01]  /*49ec0*/  SHF.R.S32.HI R6, RZ, 0x1f, R84 ;  /* 0x0000001fff067819 */ /* 0x000fe20000011454 */
[----:B-1----:R-:W-:Y:S01]  /*49ed0*/  VIADD R11, R11, 0x7f ;  /* 0x0000007f0b0b7836 */ /* 0x002fe20000000000 */
[----:B------:R-:W1:Y:S04]  /*49ee0*/  LDCU UR17, c[0x0][0x39c] ;  /* 0x00007380ff1177ac */ /* 0x000e680008000800 */
[----:B------:R-:W-:Y:S01]  /*49ef0*/  ISETP.GE.AND P5, PT, R11, 0x80, PT ;  /* 0x000000800b00780c */ /* 0x000fe20003fa6270 */
[----:B------:R-:W0:Y:S01]  /*49f00*/  LDCU UR22, c[0x0][0x39c] ;  /* 0x00007380ff1677ac */ /* 0x000e220008000800 */
[----:B------:R-:W0:Y:S01]  /*49f10*/  LDCU.64 UR30, c[0x0][0x398] ;  /* 0x00007300ff1e77ac */ /* 0x000e220008000a00 */
[----:B--2---:R-:W-:-:S04]  /*49f20*/  IMAD R0, R12, R3, RZ ;  /* 0x000000030c007224 */ /* 0x004fc800078e02ff */
[----:B------:R-:W-:Y:S01]  /*49f30*/  IMAD R3, R3, 0x80, R0 ;  /* 0x0000008003037824 */ /* 0x000fe200078e0200 */
[----:B----4-:R-:W-:Y:S02]  /*49f40*/  ISETP.GE.AND P1, PT, R10, UR29, PT ;  /* 0x0000001d0a007c0c */ /* 0x010fe4000bf26270 */
[----:B0-----:R-:W-:Y:S02]  /*49f50*/  IADD3 R2, P0, PT, R0, UR12, RZ ;  /* 0x0000000c00027c10 */ /* 0x001fe4000ff1e0ff */
[----:B------:R-:W-:Y:S02]  /*49f60*/  ISETP.GE.AND P3, PT, R9, UR19, PT ;  /* 0x0000001309007c0c */ /* 0x000fe4000bf66270 */
[----:B------:R-:W-:Y:S02]  /*49f70*/  IADD3 R68, P6, PT, R3, UR12, RZ ;  /* 0x0000000c03447c10 */ /* 0x000fe4000ffde0ff */
[----:B------:R-:W-:Y:S01]  /*49f80*/  ISETP.GE.AND P2, PT, R7, UR5, PT ;  /* 0x0000000507007c0c */ /* 0x000fe2000bf46270 */
[----:B-1-3--:R-:W-:-:S12]  /*49f90*/  @!P5 BRA `(.L_x_11) ;  /* 0x000000000010d947 */ /* 0x00afd80003800000 */
[----:B------:R-:W-:-:S06]  /*49fa0*/  USHF.L.U32 UR4, UR4, 0x1f, URZ ;  /* 0x0000001f04047899 */ /* 0x000fcc00080006ff */
[----:B------:R-:W-:-:S04]  /*49fb0*/  IMAD.U32 R4, RZ, RZ, UR4 ;  /* 0x00000004ff047e24 */ /* 0x000fc8000f8e00ff */
[----:B------:R-:W0:Y:S02]  /*49fc0*/  SYNCS.PHASECHK.TRANS64.TRYWAIT P5, [UR11], R4 ;  /* 0x00000004ff0075a7 */ /* 0x000e2400080a110b */
[----:B0-----:R-:W-:Y:S05]  /*49fd0*/  @!P5 BRA `(.L_x_12) ;  /* 0x00000170000cd947 */ /* 0x001fea0003800000 */
.L_x_11:
[----:B------:R-:W2:Y:S01]  /*49fe0*/  LDL R13, [R1+0x700] ;  /* 0x00070000010d7983 */ /* 0x000ea20000100800 */
[----:B------:R-:W-:Y:S01]  /*49ff0*/  VIADD R76, R80, UR26 ;  /* 0x0000001a504c7c36 */ /* 0x000fe20008000000 */
[----:B------:R-:W-:Y:S01]  /*4a000*/  LEA.HI.X.SX32 R0, R0, UR13, 0x1, P0 ;  /* 0x0000000d00007c11 */ /* 0x000fe200080f0eff */
[----:B------:R-:W0:Y:S01]  /*4a010*/  LDCU.64 UR6, c[0x0][0x398] ;  /* 0x00007300ff0677ac */ /* 0x000e220008000a00 */
[----:B------:R-:W-:Y:S01]  /*4a020*/  BAR.SYNC.DEFER_BLOCKING 0x0 ;  /* 0x0000000000007b1d */ /* 0x000fe20000010000 */
[----:B------:R-:W-:Y:S01]  /*4a030*/  VIADD R72, R76, UR26 ;  /* 0x0000001a4c487c36 */ /* 0x000fe20008000000 */
[----:B------:R-:W-:Y:S02]  /*4a040*/  SHF.R.S32.HI R4, RZ, 0x1f, R80 ;  /* 0x0000001fff047819 */ /* 0x000fe40000011450 */
[-C--:B------:R-:W-:Y:S02]  /*4a050*/  IADD3 R86, P0, PT, R84, R2.reuse, RZ ;  /* 0x0000000254567210 */ /* 0x080fe40007f1e0ff */
[----:B------:R-:W-:Y:S01]  /*4a060*/  IADD3 R82, P5, PT, R80, R2, RZ ;  /* 0x0000000250527210 */ /* 0x000fe20007fbe0ff */
[----:B------:R-:W1:Y:S01]  /*4a070*/  LDCU.64 UR4, c[0x0][0x398] ;  /* 0x00007300ff0477ac */ /* 0x000e620008000a00 */
[----:B------:R-:W-:Y:S01]  /*4a080*/  LEA.HI.X.SX32 R3, R3, UR13, 0x1, P6 ;  /* 0x0000000d03037c11 */ /* 0x000fe2000b0f0eff */
[----:B------:R-:W-:Y:S01]  /*4a090*/  STL [R1+0x183c], R72 ;  /* 0x00183c4801007387 */ /* 0x000fe20000100800 */
[----:B------:R-:W-:Y:S01]  /*4a0a0*/  IADD3 R84, P6, PT, R84, R68, RZ ;  /* 0x0000004454547210 */ /* 0x000fe20007fde0ff */
[----:B------:R-:W-:Y:S01]  /*4a0b0*/  IMAD.X R83, R4, 0x1, R0, P5 ;  /* 0x0000000104537824 */ /* 0x000fe200028e0600 */
[----:B------:R-:W-:Y:S01]  /*4a0c0*/  SHF.R.S32.HI R5, RZ, 0x1f, R76 ;  /* 0x0000001fff057819 */ /* 0x000fe2000001144c */
[----:B------:R-:W-:Y:S01]  /*4a0d0*/  STL [R1+0x1838], R68 ;  /* 0x0018384401007387 */ /* 0x000fe20000100800 */
[--C-:B------:R-:W-:Y:S01]  /*4a0e0*/  IMAD.X R87, R6, 0x1, R0.reuse, P0 ;  /* 0x0000000106577824 */ /* 0x100fe200000e0600 */
[----:B------:R-:W-:Y:S01]  /*4a0f0*/  IADD3 R78, P5, PT, R76, R2, RZ ;  /* 0x000000024c4e7210 */ /* 0x000fe20007fbe0ff */
[--C-:B------:R-:W-:Y:S01]  /*4a100*/  IMAD.X R85, R6, 0x1, R3.reuse, P6 ;  /* 0x0000000106557824 */ /* 0x100fe200030e0603 */
[----:B------:R-:W-:Y:S01]  /*4a110*/  STL [R1+0x1834], R64 ;  /* 0x0018344001007387 */ /* 0x000fe20000100800 */
[-C--:B------:R-:W-:Y:S01]  /*4a120*/  IADD3 R80, P0, PT, R80, R68.reuse, RZ ;  /* 0x0000004450507210 */ /* 0x080fe20007f1e0ff */
[----:B------:R-:W3:Y:S01]  /*4a130*/  LDCU.64 UR12, c[0x0][0x398] ;  /* 0x00007300ff0c77ac */ /* 0x000ee20008000a00 */
[----:B------:R-:W-:Y:S01]  /*4a140*/  IADD3 R76, P6, PT, R76, R68, RZ ;  /* 0x000000444c4c7210 */ /* 0x000fe20007fde0ff */
[----:B------:R-:W4:Y:S01]  /*4a150*/  LDCU.64 UR24, c[0x0][0x398] ;  /* 0x00007300ff1877ac */ /* 0x000f220008000a00 */
[----:B------:R-:W5:Y:S02]  /*4a160*/  @!P4 SYNCS.CCTL.IV [UR9+0x20000] ;  /* 0x02000000ff00c9b1 */ /* 0x000f640008000009 */
[----:B-----5:R-:W-:Y:S06]  /*4a170*/  BAR.SYNC.DEFER_BLOCKING 0x0 ;  /* 0x0000000000007b1d */ /* 0x020fec0000010000 */
[----:B--2---:R2:W-:Y:S01]  /*4a180*/  STL [R1+0x1830], R13 ;  /* 0x0018300d01007387 */ /* 0x0045e20000100800 */
[----:B------:R-:W-:Y:S01]  /*4a190*/  IMAD.X R81, R4, 0x1, R3, P0 ;  /* 0x0000000104517824 */ /* 0x000fe200000e0603 */
[----:B------:R-:W5:Y:S01]  /*4a1a0*/  @!P4 SYNCS.CCTL.IV [UR9+0x20008] ;  /* 0x02000800ff00c9b1 */ /* 0x000f620008000009 */
[----:B------:R-:W-:Y:S01]  /*4a1b0*/  IMAD.X R79, R5, 0x1, R0, P5 ;  /* 0x00000001054f7824 */ /* 0x000fe200028e0600 */
[----:B------:R-:W0:Y:S01]  /*4a1c0*/  LDCU UR9, c[0x0][0x39c] ;  /* 0x00007380ff0977ac */ /* 0x000e220008000800 */
[----:B--2---:R-:W2:Y:S02]  /*4a1d0*/  LDTM.x64 R12, tmem[UR10] ;  /* 0x0000000a000c79ee */ /* 0x004ea40008340000 */
[----:B--2---:R-:W-:Y:S01]  /*4a1e0*/  STL.64 [R1+0x608], R14 ;  /* 0x0006080e01007387 */ /* 0x004fe20000100a00 */
[----:B------:R-:W-:-:S02]  /*4a1f0*/  IMAD.MOV.U32 R9, RZ, RZ, R12 ;  /* 0x000000ffff097224 */ /* 0x000fc400078e000c */
[----:B------:R-:W-:Y:S01]  /*4a200*/  IMAD.MOV.U32 R8, RZ, RZ, R13 ;  /* 0x000000ffff087224 */ /* 0x000fe200078e000d */
[----:B------:R-:W-:Y:S01]  /*4a210*/  STL.64 [R1+0x618], R18 ;  /* 0x0006181201007387 */ /* 0x000fe20000100a00 */
[----:B------:R-:W-:Y:S02]  /*4a220*/  IMAD.MOV.U32 R92, RZ, RZ, R16 ;  /* 0x000000ffff5c7224 */ /* 0x000fe400078e0010 */
[----:B------:R-:W-:Y:S01]  /*4a230*/  IMAD.MOV.U32 R91, RZ, RZ, R17 ;  /* 0x000000ffff5b7224 */ /* 0x000fe200078e0011 */
        /* <DEDUP_REMOVED lines=27> */
[----:B------:R2:W-:Y:S04]  /*4a3f0*/  STL.64 [R1+0x6f8], R74 ;  /* 0x0006f84a01007387 */ /* 0x0005e80000100a00 */
[----:B------:R-:W-:Y:S01]  /*4a400*/  STL [R1+0x182c], R92 ;  /* 0x00182c5c01007387 */ /* 0x000fe20000100800 */
[----:B--2---:R-:W2:Y:S03]  /*4a410*/  LDTM.x64 R12, tmem[UR10+0x40] ;  /* 0x0000400a000c79ee */ /* 0x004ea60008340000 */
[----:B--2---:R-:W-:Y:S04]  /*4a420*/  STL.64 [R1+0x500], R12 ;  /* 0x0005000c01007387 */ /* 0x004fe80000100a00 */
        /* <DEDUP_REMOVED lines=30> */
[----:B------:R2:W-:Y:S02]  /*4a610*/  STL.64 [R1+0x5f8], R74 ;  /* 0x0005f84a01007387 */ /* 0x0005e40000100a00 */
[----:B--2---:R-:W2:Y:S02]  /*4a620*/  LDTM.x64 R12, tmem[UR10+0x80] ;  /* 0x0000800a000c79ee */ /* 0x004ea40008340000 */
        /* <DEDUP_REMOVED lines=66> */
[----:B--2---:R-:W-:Y:S01]  /*4aa50*/  STL.64 [R1+0x210], R16 ;  /* 0x0002101001007387 */ /* 0x004fe20000100a00 */
[----:B------:R-:W-:-:S02]  /*4aa60*/  IMAD.MOV.U32 R6, RZ, RZ, R13 ;  /* 0x000000ffff067224 */ /* 0x000fc400078e000d */
[----:B------:R-:W-:Y:S01]  /*4aa70*/  IMAD.MOV.U32 R7, RZ, RZ, R12 ;  /* 0x000000ffff077224 */ /* 0x000fe200078e000c */
[----:B------:R-:W-:Y:S01]  /*4aa80*/  STL.64 [R1+0x218], R18 ;  /* 0x0002181201007387 */ /* 0x000fe20000100a00 */
[----:B------:R-:W-:Y:S01]  /*4aa90*/  IMAD.X R77, R5, 0x1, R3, P6 ;  /* 0x00000001054d7824 */ /* 0x000fe200030e0603 */
[----:B------:R-:W-:Y:S01]  /*4aaa0*/  F2FP.SATFINITE.E5M2.F32.PACK_AB_MERGE_C R90, R8, R9, RZ ;  /* 0x00000009085a723e */ /* 0x000fe200048060ff */
[----:B------:R-:W-:Y:S01]  /*4aab0*/  IMAD.MOV.U32 R92, RZ, RZ, R14 ;  /* 0x000000ffff5c7224 */ /* 0x000fe200078e000e */
[----:B------:R-:W-:Y:S01]  /*4aac0*/  STL.64 [R1+0x220], R20 ;  /* 0x0002201401007387 */ /* 0x000fe20000100a00 */
[----:B------:R-:W-:-:S03]  /*4aad0*/  IMAD.MOV.U32 R93, RZ, RZ, R15 ;  /* 0x000000ffff5d7224 */ /* 0x000fc600078e000f */
        /* <DEDUP_REMOVED lines=26> */
[----:B------:R0:W-:Y:S04]  /*4ac80*/  STL.64 [R1+0x2f8], R74 ;  /* 0x0002f84a01007387 */ /* 0x0001e80000100a00 */
[----:B--2---:R-:W2:Y:S04]  /*4ac90*/  LDL.LU R72, [R1+0x183c] ;  /* 0x00183c0001487983 */ /* 0x004ea80000300800 */
[----:B------:R-:W3:Y:S04]  /*4aca0*/  LDL.LU R68, [R1+0x1838] ;  /* 0x0018380001447983 */ /* 0x000ee80000300800 */
[----:B------:R-:W3:Y:S04]  /*4acb0*/  LDL.LU R64, [R1+0x1834] ;  /* 0x0018340001407983 */ /* 0x000ee80000300800 */
[----:B------:R-:W4:Y:S04]  /*4acc0*/  LDL.LU R13, [R1+0x1830] ;  /* 0x00183000010d7983 */ /* 0x000f280000300800 */
[----:B------:R-:W5:Y:S04]  /*4acd0*/  LDL.LU R12, [R1+0x133c] ;  /* 0x00133c00010c7983 */ /* 0x000f680000300800 */
[----:B------:R-:W5:Y:S04]  /*4ace0*/  LDL R11, [R1+0x704] ;  /* 0x00070400010b7983 */ /* 0x000f680000100800 */
[----:B------:R-:W5:Y:S01]  /*4acf0*/  LDL.LU R10, [R1+0x1338] ;  /* 0x00133800010a7983 */ /* 0x000f620000300800 */
[----:B------:R-:W-:-:S02]  /*4ad00*/  F2FP.SATFINITE.E5M2.F32.PACK_AB_MERGE_C R89, R6, R7, RZ ;  /* 0x000000070659723e */ /* 0x000fc400048060ff */
[----:B--2---:R-:W-:Y:S01]  /*4ad10*/  SHF.R.S32.HI R4, RZ, 0x1f, R72 ;  /* 0x0000001fff047819 */ /* 0x004fe20000011448 */
[C---:B------:R-:W-:Y:S01]  /*4ad20*/  VIADD R69, R72.reuse, UR26 ;  /* 0x0000001a48457c36 */ /* 0x040fe20008000000 */
[----:B0-----:R-:W-:-:S04]  /*4ad30*/  IADD3 R74, P5, PT, R72, R2, RZ ;  /* 0x00000002484a7210 */ /* 0x001fc80007fbe0ff */
[----:B------:R-:W-:Y:S01]  /*4ad40*/  SHF.R.S32.HI R88, RZ, 0x1f, R69 ;  /* 0x0000001fff587819 */ /* 0x000fe20000011445 */
[--C-:B------:R-:W-:Y:S01]  /*4ad50*/  IMAD.X R75, R4, 0x1, R0.reuse, P5 ;  /* 0x00000001044b7824 */ /* 0x100fe200028e0600 */
[----:B---3--:R-:W-:Y:S02]  /*4ad60*/  IADD3 R72, P5, PT, R72, R68, RZ ;  /* 0x0000004448487210 */ /* 0x008fe40007fbe0ff */
[----:B------:R-:W-:Y:S02]  /*4ad70*/  IADD3 R70, P4, PT, R69, R2, RZ ;  /* 0x0000000245467210 */ /* 0x000fe40007f9e0ff */
[----:B----4-:R-:W-:Y:S01]  /*4ad80*/  ISETP.GE.AND P0, PT, R13, UR14, PT ;  /* 0x0000000e0d007c0c */ /* 0x010fe2000bf06270 */
[----:B------:R-:W-:Y:S01]  /*4ad90*/  IMAD.X R73, R4, 0x1, R3, P5 ;  /* 0x0000000104497824 */ /* 0x000fe200028e0603 */
[----:B------:R-:W-:Y:S01]  /*4ada0*/  ISETP.GE.AND P6, PT, R64, UR15, PT ;  /* 0x0000000f40007c0c */ /* 0x000fe2000bfc6270 */
[----:B------:R-:W-:Y:S01]  /*4adb0*/  IMAD.X R71, R88, 0x1, R0, P4 ;  /* 0x0000000158477824 */ /* 0x000fe200020e0600 */
[----:B------:R-:W-:Y:S01]  /*4adc0*/  ISETP.LT.AND P0, PT, R64, UR31, !P0 ;  /* 0x0000001f40007c0c */ /* 0x000fe2000c701270 */
[----:B------:R-:W0:Y:S01]  /*4add0*/  LDCU.64 UR14, c[0x0][0x398] ;  /* 0x00007300ff0e77ac */ /* 0x000e220008000a00 */
[----:B-----5:R-:W-:-:S02]  /*4ade0*/  ISETP.GE.AND P5, PT, R12, UR16, PT ;  /* 0x000000100c007c0c */ /* 0x020fc4000bfa6270 */
[----:B------:R-:W-:Y:S01]  /*4adf0*/  ISETP.LT.AND P6, PT, R11, UR18, !P6 ;  /* 0x000000120b007c0c */ /* 0x000fe2000f7c1270 */
[----:B------:R-:W2:Y:S01]  /*4ae00*/  LDCU.64 UR18, c[0x0][0x398] ;  /* 0x00007300ff1277ac */ /* 0x000ea20008000a00 */
[----:B------:R-:W-:Y:S01]  /*4ae10*/  ISETP.GE.AND P4, PT, R10, UR17, PT ;  /* 0x000000110a007c0c */ /* 0x000fe2000bf86270 */
[----:B------:R-:W3:Y:S01]  /*4ae20*/  LDCU.64 UR16, c[0x0][0x398] ;  /* 0x00007300ff1077ac */ /* 0x000ee20008000a00 */
[----:B------:R-:W4:Y:S02]  /*4ae30*/  LDTM.x64 R4, tmem[UR10+0x140] ;  /* 0x0001400a000479ee */ /* 0x000f240008340000 */
[----:B----4-:R-:W-:Y:S04]  /*4ae40*/  STL.64 [R1+0x100], R4 ;  /* 0x0001000401007387 */ /* 0x010fe80000100a00 */
        /* <DEDUP_REMOVED lines=31> */
[----:B----4-:R-:W4:Y:S02]  /*4b040*/  LDTM.x64 R4, tmem[UR10+0x180] ;  /* 0x0001800a000479ee */ /* 0x010f240008340000 */
[----:B----4-:R-:W-:Y:S04]  /*4b050*/  STL.64 [R1], R4 ;  /* 0x0000000401007387 */ /* 0x010fe80000100a00 */
        /* <DEDUP_REMOVED lines=31> */
[----:B----4-:R-:W4:Y:S01]  /*4b250*/  LDTM.x64 R4, tmem[UR10+0x1c0] ;  /* 0x0001c00a000479ee */ /* 0x010f220008340000 */
[----:B------:R-:W-:Y:S01]  /*4b260*/  NOP ;  /* 0x0000000000007918 */ /* 0x000fe20000000000 */
[----:B------:R-:W5:Y:S01]  /*4b270*/  LDCU.64 UR10, c[0x0][0x398] ;  /* 0x00007300ff0a77ac */ /* 0x000f620008000a00 */
[----:B----4-:R4:W-:Y:S04]  /*4b280*/  STL.64 [R1+0x1808], R4 ;  /* 0x0018080401007387 */ /* 0x0109e80000100a00 */
[----:B----4-:R-:W4:Y:S04]  /*4b290*/  LDL.LU R4, [R1+0x1378] ;  /* 0x0013780001047983 */ /* 0x010f280000300800 */
[----:B------:R-:W1:Y:S04]  /*4b2a0*/  LDL R5, [R1+0x704] ;  /* 0x0007040001057983 */ /* 0x000e680000100800 */
[----:B------:R0:W-:Y:S04]  /*4b2b0*/  STL.64 [R1+0x17f8], R6 ;  /* 0x0017f80601007387 */ /* 0x0001e80000100a00 */
[----:B0-----:R-:W2:Y:S04]  /*4b2c0*/  LDL.LU R6, [R1+0x608] ;  /* 0x0006080001067983 */ /* 0x001ea80000300800 */
[----:B------:R-:W2:Y:S04]  /*4b2d0*/  LDL.LU R7, [R1+0x60c] ;  /* 0x00060c0001077983 */ /* 0x000ea80000300800 */
[----:B------:R0:W-:Y:S04]  /*4b2e0*/  STL.64 [R1+0x17f0], R8 ;  /* 0x0017f00801007387 */ /* 0x0001e80000100a00 */
[----:B0-----:R-:W2:Y:S04]  /*4b2f0*/  LDL.LU R8, [R1+0x1374] ;  /* 0x0013740001087983 */ /* 0x001ea80000300800 */
[----:B------:R-:W2:Y:S04]  /*4b300*/  LDL R9, [R1+0x700] ;  /* 0x0007000001097983 */ /* 0x000ea80000100800 */
[----:B------:R-:W-:Y:S04]  /*4b310*/  STL [R1+0x17e8], R12 ;  /* 0x0017e80c01007387 */ /* 0x000fe80000100800 */
[----:B------:R-:W-:Y:S04]  /*4b320*/  STL.64 [R1+0x17d8], R10 ;  /* 0x0017d80a01007387 */ /* 0x000fe80000100a00 */
        /* <DEDUP_REMOVED lines=10> */
[----:B------:R0:W-:Y:S04]  /*4b3d0*/  @P0 STG.E.U8 desc[UR20][R86.64], R90 ;  /* 0x0000005a56000986 */ /* 0x0001e8000c101114 */
[----:B------:R-:W-:Y:S04]  /*4b3e0*/  STL.64 [R1+0x1770], R32 ;  /* 0x0017702001007387 */ /* 0x000fe80000100a00 */
[----:B------:R-:W-:Y:S01]  /*4b3f0*/  STL.64 [R1+0x1768], R34 ;  /* 0x0017682201007387 */ /* 0x000fe20000100a00 */
[----:B0-----:R-:W-:-:S03]  /*4b400*/  PRMT R90, R90, 0x9910, RZ ;  /* 0x000099105a5a7816 */ /* 0x001fc600000000ff */
[----:B------:R-:W-:Y:S04]  /*4b410*/  STL.64 [R1+0x1760], R36 ;  /* 0x0017602401007387 */ /* 0x000fe80000100a00 */
[----:B------:R-:W-:Y:S04]  /*4b420*/  STL.64 [R1+0x1758], R38 ;  /* 0x0017582601007387 */ /* 0x000fe80000100a00 */
[----:B------:R-:W-:Y:S04]  /*4b430*/  STL.64 [R1+0x1750], R40 ;  /* 0x0017502801007387 */ /* 0x000fe80000100a00 */
[----:B------:R0:W-:Y:S04]  /*4b440*/  @P6 STG.E.U8 desc[UR20][R84.64], R89 ;  /* 0x0000005954006986 */ /* 0x0001e8000c101114 */
[----:B------:R-:W-:Y:S04]  /*4b450*/  STL.64 [R1+0x1748], R42 ;  /* 0x0017482a01007387 */ /* 0x000fe80000100a00 */
[----:B------:R-:W-:Y:S01]  /*4b460*/  STL.64 [R1+0x1740], R44 ;  /* 0x0017402c01007387 */ /* 0x000fe20000100a00 */
[----:B0-----:R-:W-:-:S03]  /*4b470*/  IMAD.MOV.U32 R84, RZ, RZ, R90 ;  /* 0x000000ffff547224 */ /* 0x001fc600078e005a */
[----:B------:R-:W-:Y:S01]  /*4b480*/  STL.64 [R1+0x1738], R46 ;  /* 0x0017382e01007387 */ /* 0x000fe20000100a00 */
[----:B------:R-:W-:-:S03]  /*4b490*/  PRMT R85, R89, 0x9910, RZ ;  /* 0x0000991059557816 */ /* 0x000fc600000000ff */
[----:B------:R-:W-:Y:S01]  /*4b4a0*/  STL.64 [R1+0x1730], R48 ;  /* 0x0017303001007387 */ /* 0x000fe20000100a00 */
[----:B------:R-:W-:Y:S02]  /*4b4b0*/  SHF.R.S32.HI R84, RZ, 0x8, R84 ;  /* 0x00000008ff547819 */ /* 0x000fe40000011454 */
[----:B------:R-:W-:Y:S01]  /*4b4c0*/  SHF.R.S32.HI R85, RZ, 0x8, R85 ;  /* 0x00000008ff557819 */ /* 0x000fe20000011455 */
        /* <DEDUP_REMOVED lines=8> */
[----:B------:R-:W-:Y:S01]  /*4b550*/  STL.64 [R1+0x16e8], R66 ;  /* 0x0016e84201007387 */ /* 0x000fe20000100a00 */
[----:B--2---:R-:W-:Y:S01]  /*4b560*/  ISETP.LT.AND P0, PT, R9, UR6, !P2 ;  /* 0x0000000609007c0c */ /* 0x004fe2000d701270 */
[----:B------:R-:W0:Y:S01]  /*4b570*/  LDCU UR6, c[0x0][0x39c] ;  /* 0x00007380ff0677ac */ /* 0x000e220008000800 */
[----:B-1----:R-:W-:-:S02]  /*4b580*/  ISETP.LT.AND P2, PT, R5, UR4, !P2 ;  /* 0x0000000405007c0c */ /* 0x002fc4000d741270 */
[----:B------:R-:W-:Y:S01]  /*4b590*/  ISETP.LT.AND P6, PT, R9, UR12, !P5 ;  /* 0x0000000c09007c0c */ /* 0x000fe2000efc1270 */
[----:B------:R-:W1:Y:S01]  /*4b5a0*/  LDCU UR4, c[0x0][0x39c] ;  /* 0x00007380ff0477ac */ /* 0x000e620008000800 */
[----:B------:R-:W-:Y:S01]  /*4b5b0*/  ISETP.LT.AND P5, PT, R5, UR14, !P5 ;  /* 0x0000000e05007c0c */ /* 0x000fe2000efa1270 */
[----:B------:R-:W2:Y:S06]  /*4b5c0*/  LDCU UR12, c[0x0][0x398] ;  /* 0x00007300ff0c77ac */ /* 0x000eac0008000800 */
[----:B------:R0:W-:Y:S01]  /*4b5d0*/  @P0 STG.E.U8 desc[UR20][R82.64], R84 ;  /* 0x0000005452000986 */ /* 0x0001e2000c101114 */
[----:B------:R-:W-:Y:S01]  /*4b5e0*/  ISETP.GE.AND P0, PT, R8, UR22, PT ;  /* 0x0000001608007c0c */ /* 0x000fe2000bf06270 */
[----:B------:R-:W1:Y:S02]  /*4b5f0*/  LDCU.64 UR22, c[0x0][0x398] ;  /* 0x00007300ff1677ac */ /* 0x000e640008000a00 */
[----:B------:R2:W-:Y:S01]  /*4b600*/  @P2 STG.E.U8 desc[UR20][R80.64], R85 ;  /* 0x0000005550002986 */ /* 0x0005e2000c101114 */
[----:B----4-:R-:W-:Y:S01]  /*4b610*/  ISETP.GE.AND P2, PT, R4, UR9, PT ;  /* 0x0000000904007c0c */ /* 0x010fe2000bf46270 */
[----:B------:R-:W4:Y:S01]  /*4b620*/  LDCU UR9, c[0x0][0x398] ;  /* 0x00007300ff0977ac */ /* 0x000f220008000800 */
[----:B------:R-:W1:Y:S01]  /*4b630*/  LDCU UR14, c[0x0][0x398] ;  /* 0x00007300ff0e77ac */ /* 0x000e620008000800 */
[----:B0-----:R-:W-:-:S02]  /*4b640*/  F2FP.SATFINITE.E5M2.F32.PACK_AB_MERGE_C R82, R7, R6, RZ ;  /* 0x000000060752723e */ /* 0x001fc400048060ff */
[----:B--2---:R-:W-:Y:S02]  /*4b650*/  F2FP.SATFINITE.E5M2.F32.PACK_AB_MERGE_C R80, R93, R92, RZ ;  /* 0x0000005c5d50723e */ /* 0x004fe400048060ff */
[----:B------:R-:W2:Y:S04]  /*4b660*/  LDL.LU R92, [R1+0x182c] ;  /* 0x00182c00015c7983 */ /* 0x000ea80000300800 */
[----:B------:R0:W-:Y:S01]  /*4b670*/  @P6 STG.E.U8 desc[UR20][R78.64], R82 ;  /* 0x000000524e006986 */ /* 0x0001e2000c101114 */
[----:B------:R-:W-:Y:S01]  /*4b680*/  ISETP.LT.AND P6, PT, R9, UR18, !P4 ;  /* 0x0000001209007c0c */ /* 0x000fe2000e7c1270 */
[----:B------:R-:W1:Y:S01]  /*4b690*/  LDCU UR18, c[0x0][0x398] ;  /* 0x00007300ff1277ac */ /* 0x000e620008000800 */
[----:B-----5:R-:W-:Y:S01]  /*4b6a0*/  ISETP.LT.AND P4, PT, R5, UR10, !P4 ;  /* 0x0000000a05007c0c */ /* 0x020fe2000e781270 */
[----:B------:R5:W-:Y:S01]  /*4b6b0*/  @P5 STG.E.U8 desc[UR20][R76.64], R80 ;  /* 0x000000504c005986 */ /* 0x000be2000c101114 */
[----:B---3--:R-:W-:Y:S01]  /*4b6c0*/  ISETP.LT.AND P5, PT, R9, UR16, !P0 ;  /* 0x0000001009007c0c */ /* 0x008fe2000c7a1270 */
[----:B------:R-:W3:Y:S01]  /*4b6d0*/  LDCU UR10, c[0x0][0x398] ;  /* 0x00007300ff0a77ac */ /* 0x000ee20008000800 */
[----:B------:R-:W1:Y:S01]  /*4b6e0*/  LDCU UR16, c[0x0][0x398] ;  /* 0x00007300ff1077ac */ /* 0x000e620008000800 */
[----:B0-----:R-:W-:-:S02]  /*4b6f0*/  PRMT R82, R82, 0x9910, RZ ;  /* 0x0000991052527816 */ /* 0x001fc400000000ff */
[----:B------:R-:W-:-:S03]  /*4b700*/  PRMT R78, R80, 0x9910, RZ ;  /* 0x00009910504e7816 */ /* 0x000fc600000000ff */
[----:B-----5:R-:W-:Y:S02]  /*4b710*/  IMAD.MOV.U32 R77, RZ, RZ, R82 ;  /* 0x000000ffff4d7224 */ /* 0x020fe400078e0052 */
[----:B------:R-:W-:Y:S02]  /*4b720*/  IMAD.MOV.U32 R76, RZ, RZ, R78 ;  /* 0x000000ffff4c7224 */ /* 0x000fe400078e004e */
[C---:B------:R-:W-:Y:S01]  /*4b730*/  VIADD R82, R69.reuse, UR26 ;  /* 0x0000001a45527c36 */ /* 0x040fe20008000000 */
[----:B------:R-:W-:Y:S02]  /*4b740*/  SHF.R.S32.HI R77, RZ, 0x8, R77 ;  /* 0x00000008ff4d7819 */ /* 0x000fe4000001144d */
[----:B------:R-:W-:Y:S01]  /*4b750*/  SHF.R.S32.HI R76, RZ, 0x8, R76 ;  /* 0x00000008ff4c7819 */ /* 0x000fe2000001144c */
[----:B------:R-:W-:Y:S02]  /*4b760*/  VIADD R78, R82, UR26 ;  /* 0x0000001a524e7c36 */ /* 0x000fe40008000000 */
[----:B------:R0:W-:Y:S04]  /*4b770*/  @P6 STG.E.U8 desc[UR20][R74.64], R77 ;  /* 0x0000004d4a006986 */ /* 0x0001e8000c101114 */
[----:B------:R-:W-:Y:S01]  /*4b780*/  @P4 STG.E.U8 desc[UR20][R72.64], R76 ;  /* 0x0000004c48004986 */ /* 0x000fe2000c101114 */
[----:B------:R-:W-:-:S02]  /*4b790*/  IADD3 R86, P4, PT, R69, R68, RZ ;  /* 0x0000004445567210 */ /* 0x000fc40007f9e0ff */
[----:B------:R-:W-:-:S03]  /*4b7a0*/  SHF.R.S32.HI R69, RZ, 0x1f, R78 ;  /* 0x0000001fff457819 */ /* 0x000fc6000001144e */
[----:B------:R-:W-:Y:S01]  /*4b7b0*/  IMAD.X R87, R88, 0x1, R3, P4 ;  /* 0x0000000158577824 */ /* 0x000fe200020e0603 */
[----:B------:R-:W-:Y:S01]  /*4b7c0*/  IADD3 R84, P4, PT, R82, R2, RZ ;  /* 0x0000000252547210 */ /* 0x000fe20007f9e0ff */
[----:B0-----:R-:W-:-:S03]  /*4b7d0*/  VIADD R74, R78, UR26 ;  /* 0x0000001a4e4a7c36 */ /* 0x001fc60008000000 */
[----:B------:R-:W-:Y:S01]  /*4b7e0*/  STL [R1+0x1828], R87 ;  /* 0x0018285701007387 */ /* 0x000fe20000100800 */
[----:B--2---:R-:W-:-:S05]  /*4b7f0*/  F2FP.SATFINITE.E5M2.F32.PACK_AB_MERGE_C R24, R91, R92, RZ ;  /* 0x0000005c5b18723e */ /* 0x004fca00048060ff */
[----:B------:R0:W-:Y:S02]  /*4b800*/  @P5 STG.E.U8 desc[UR20][R70.64], R24 ;  /* 0x0000001846005986 */ /* 0x0001e4000c101114 */
[----:B0-----:R-:W-:Y:S02]  /*4b810*/  SHF.R.S32.HI R70, RZ, 0x1f, R82 ;  /* 0x0000001fff467819 */ /* 0x001fe40000011452 */
[----:B------:R-:W-:Y:S02]  /*4b820*/  IADD3 R82, P5, PT, R82, R68, RZ ;  /* 0x0000004452527210 */ /* 0x000fe40007fbe0ff */
[----:B------:R-:W-:Y:S01]  /*4b830*/  SHF.R.S32.HI R71, RZ, 0x1f, R74 ;  /* 0x0000001fff477819 */ /* 0x000fe2000001144a */
[----:B------:R-:W-:Y:S01]  /*4b840*/  IMAD.X R85, R70, 0x1, R0, P4 ;  /* 0x0000000146557824 */ /* 0x000fe200020e0600 */
[----:B------:R-:W-:Y:S01]  /*4b850*/  IADD3 R80, P4, PT, R78, R2, RZ ;  /* 0x000000024e507210 */ /* 0x000fe20007f9e0ff */
[----:B------:R-:W-:Y:S01]  /*4b860*/  IMAD.X R83, R70, 0x1, R3, P5 ;  /* 0x0000000146537824 */ /* 0x000fe200028e0603 */
[----:B------:R-:W-:Y:S01]  /*4b870*/  IADD3 R78, P5, PT, R78, R68, RZ ;  /* 0x000000444e4e7210 */ /* 0x000fe20007fbe0ff */
[----:B------:R-:W-:-:S02]  /*4b880*/  VIADD R70, R74, UR26 ;  /* 0x0000001a4a467c36 */ /* 0x000fc40008000000 */
[C---:B------:R-:W-:Y:S01]  /*4b890*/  IMAD.X R81, R69.reuse, 0x1, R0, P4 ;  /* 0x0000000145517824 */ /* 0x040fe200020e0600 */
[C---:B------:R-:W-:Y:S01]  /*4b8a0*/  IADD3 R76, P4, PT, R74.reuse, R2, RZ ;  /* 0x000000024a4c7210 */ /* 0x040fe20007f9e0ff */
[--C-:B------:R-:W-:Y:S01]  /*4b8b0*/  IMAD.X R79, R69, 0x1, R3.reuse, P5 ;  /* 0x00000001454f7824 */ /* 0x100fe200028e0603 */
[----:B------:R-:W-:Y:S01]  /*4b8c0*/  IADD3 R74, P5, PT, R74, R68, RZ ;  /* 0x000000444a4a7210 */ /* 0x000fe20007fbe0ff */
[C---:B------:R-:W-:Y:S01]  /*4b8d0*/  VIADD R69, R70.reuse, UR26 ;  /* 0x0000001a46457c36 */ /* 0x040fe20008000000 */
[----:B------:R-:W-:Y:S01]  /*4b8e0*/  SHF.R.S32.HI R88, RZ, 0x1f, R70 ;  /* 0x0000001fff587819 */ /* 0x000fe20000011446 */
[C-C-:B------:R-:W-:Y:S01]  /*4b8f0*/  IMAD.X R77, R71.reuse, 0x1, R0.reuse, P4 ;  /* 0x00000001474d7824 */ /* 0x140fe200020e0600 */
[C---:B------:R-:W-:Y:S01]  /*4b900*/  IADD3 R72, P4, PT, R70.reuse, R2, RZ ;  /* 0x0000000246487210 */ /* 0x040fe20007f9e0ff */
[----:B------:R-:W-:Y:S01]  /*4b910*/  IMAD.X R75, R71, 0x1, R3, P5 ;  /* 0x00000001474b7824 */ /* 0x000fe200028e0603 */
[----:B------:R-:W-:Y:S01]  /*4b920*/  IADD3 R70, P5, PT, R70, R68, RZ ;  /* 0x0000004446467210 */ /* 0x000fe20007fbe0ff */
[----:B------:R-:W-:Y:S01]  /*4b930*/  VIADD R90, R69, UR26 ;  /* 0x0000001a455a7c36 */ /* 0x000fe20008000000 */
[----:B------:R-:W-:Y:S01]  /*4b940*/  SHF.R.S32.HI R91, RZ, 0x1f, R69 ;  /* 0x0000001fff5b7819 */ /* 0x000fe20000011445 */
[----:B------:R-:W-:-:S02]  /*4b950*/  IMAD.X R73, R88, 0x1, R0, P4 ;  /* 0x0000000158497824 */ /* 0x000fc400020e0600 */
[--C-:B------:R-:W-:Y:S01]  /*4b960*/  IMAD.X R71, R88, 0x1, R3.reuse, P5 ;  /* 0x0000000158477824 */ /* 0x100fe200028e0603 */
[C---:B------:R-:W-:Y:S02]  /*4b970*/  IADD3 R88, P4, PT, R69.reuse, R2, RZ ;  /* 0x0000000245587210 */ /* 0x040fe40007f9e0ff */
[----:B------:R-:W-:Y:S01]  /*4b980*/  IADD3 R14, P5, PT, R69, R68, RZ ;  /* 0x00000044450e7210 */ /* 0x000fe20007fbe0ff */
[C---:B------:R-:W-:Y:S01]  /*4b990*/  VIADD R69, R90.reuse, UR26 ;  /* 0x0000001a5a457c36 */ /* 0x040fe20008000000 */
[----:B------:R-:W-:Y:S01]  /*4b9a0*/  SHF.R.S32.HI R4, RZ, 0x1f, R90 ;  /* 0x0000001fff047819 */ /* 0x000fe2000001145a */
[C-C-:B------:R-:W-:Y:S01]  /*4b9b0*/  IMAD.X R89, R91.reuse, 0x1, R0.reuse, P4 ;  /* 0x000000015b597824 */ /* 0x140fe200020e0600 */
[C---:B------:R-:W-:Y:S01]  /*4b9c0*/  IADD3 R92, P4, PT, R90.reuse, R2, RZ ;  /* 0x000000025a5c7210 */ /* 0x040fe20007f9e0ff */
[----:B------:R-:W-:Y:S01]  /*4b9d0*/  IMAD.X R15, R91, 0x1, R3, P5 ;  /* 0x000000015b0f7824 */ /* 0x000fe200028e0603 */
[----:B------:R-:W-:Y:S01]  /*4b9e0*/  IADD3 R90, P5, PT, R90, R68, RZ ;  /* 0x000000445a5a7210 */ /* 0x000fe20007fbe0ff */
[C---:B------:R-:W-:Y:S01]  /*4b9f0*/  VIADD R6, R69.reuse, UR26 ;  /* 0x0000001a45067c36 */ /* 0x040fe20008000000 */
[----:B------:R-:W-:Y:S01]  /*4ba00*/  SHF.R.S32.HI R7, RZ, 0x1f, R69 ;  /* 0x0000001fff077819 */ /* 0x000fe20000011445 */
[C---:B------:R-:W-:Y:S01]  /*4ba10*/  IMAD.X R93, R4.reuse, 0x1, R0, P4 ;  /* 0x00000001045d7824 */ /* 0x040fe200020e0600 */
[C---:B------:R-:W-:Y:S01]  /*4ba20*/  IADD3 R10, P4, PT, R69.reuse, R2, RZ ;  /* 0x00000002450a7210 */ /* 0x040fe20007f9e0ff */
[--C-:B------:R-:W-:Y:S01]  /*4ba30*/  IMAD.X R91, R4, 0x1, R3.reuse, P5 ;  /* 0x00000001045b7824 */ /* 0x100fe200028e0603 */
[----:B------:R-:W-:Y:S01]  /*4ba40*/  IADD3 R60, P5, PT, R69, R68, RZ ;  /* 0x00000044453c7210 */ /* 0x000fe20007fbe0ff */
[C---:B------:R-:W-:Y:S01]  /*4ba50*/  VIADD R69, R6.reuse, UR26 ;  /* 0x0000001a06457c36 */ /* 0x040fe20008000000 */
[----:B------:R-:W-:Y:S01]  /*4ba60*/  SHF.R.S32.HI R4, RZ, 0x1f, R6 ;  /* 0x0000001fff047819 */ /* 0x000fe20000011406 */
[C---:B------:R-:W-:Y:S01]  /*4ba70*/  IMAD.X R11, R7.reuse, 0x1, R0, P4 ;  /* 0x00000001070b7824 */ /* 0x040fe200020e0600 */
[----:B------:R-:W-:Y:S01]  /*4ba80*/  IADD3 R12, P4, PT, R6, R2, RZ ;  /* 0x00000002060c7210 */ /* 0x000fe20007f9e0ff */
[----:B------:R-:W-:Y:S01]  /*4ba90*/  IMAD.X R61, R7, 0x1, R3, P5 ;  /* 0x00000001073d7824 */ /* 0x000fe200028e0603 */
[----:B------:R-:W-:-:S02]  /*4baa0*/  SHF.R.S32.HI R7, RZ, 0x1f, R69 ;  /* 0x0000001fff077819 */ /* 0x000fc40000011445 */
[----:B------:R0:W-:Y:S01]  /*4bab0*/  STL.64 [R1+0x708], R10 ;  /* 0x0007080a01007387 */ /* 0x0001e20000100a00 */
[----:B------:R-:W-:-:S05]  /*4bac0*/  IMAD.X R13, R4, 0x1, R0, P4 ;  /* 0x00000001040d7824 */ /* 0x000fca00020e0600 */
[----:B------:R2:W-:Y:S01]  /*4bad0*/  STL.64 [R1+0x608], R12 ;  /* 0x0006080c01007387 */ /* 0x0005e20000100a00 */
[----:B0-----:R-:W-:Y:S01]  /*4bae0*/  IADD3 R10, P5, PT, R6, R68, RZ ;  /* 0x00000044060a7210 */ /* 0x001fe20007fbe0ff */
[----:B------:R-:W-:-:S04]  /*4baf0*/  VIADD R6, R69, UR26 ;  /* 0x0000001a45067c36 */ /* 0x000fc80008000000 */
[----:B------:R-:W-:Y:S01]  /*4bb00*/  IMAD.X R11, R4, 0x1, R3, P5 ;  /* 0x00000001040b7824 */ /* 0x000fe200028e0603 */
[-C--:B--2---:R-:W-:Y:S02]  /*4bb10*/  IADD3 R12, P4, PT, R69, R2.reuse, RZ ;  /* 0x00000002450c7210 */ /* 0x084fe40007f9e0ff */
[----:B------:R-:W-:Y:S02]  /*4bb20*/  SHF.R.S32.HI R4, RZ, 0x1f, R6 ;  /* 0x0000001fff047819 */ /* 0x000fe40000011406 */
[----:B------:R0:W-:Y:S01]  /*4bb30*/  STL.64 [R1+0x600], R10 ;  /* 0x0006000a01007387 */ /* 0x0001e20000100a00 */
[----:B------:R-:W-:Y:S01]  /*4bb40*/  IMAD.X R13, R7, 0x1, R0, P4 ;  /* 0x00000001070d7824 */ /* 0x000fe200020e0600 */
[----:B------:R-:W-:-:S05]  /*4bb50*/  IADD3 R64, P4, PT, R6, R2, RZ ;  /* 0x0000000206407210 */ /* 0x000fca0007f9e0ff */
[----:B------:R-:W-:Y:S01]  /*4bb60*/  IMAD.X R65, R4, 0x1, R0, P4 ;  /* 0x0000000104417824 */ /* 0x000fe200020e0600 */
[----:B0-----:R-:W-:Y:S01]  /*4bb70*/  IADD3 R10, P5, PT, R69, R68, RZ ;  /* 0x00000044450a7210 */ /* 0x001fe20007fbe0ff */
[----:B------:R-:W-:-:S04]  /*4bb80*/  VIADD R69, R6, UR26 ;  /* 0x0000001a06457c36 */ /* 0x000fc80008000000 */
[----:B------:R-:W-:Y:S01]  /*4bb90*/  IMAD.X R11, R7, 0x1, R3, P5 ;  /* 0x00000001070b7824 */ /* 0x000fe200028e0603 */
[----:B------:R-:W-:-:S04]  /*4bba0*/  SHF.R.S32.HI R7, RZ, 0x1f, R69 ;  /* 0x0000001fff077819 */ /* 0x000fc80000011445 */
[----:B------:R0:W-:Y:S04]  /*4bbb0*/  STL.64 [R1+0x720], R10 ;  /* 0x0007200a01007387 */ /* 0x0001e80000100a00 */
[----:B------:R2:W-:Y:S01]  /*4bbc0*/  STL.64 [R1+0x728], R12 ;  /* 0x0007280c01007387 */ /* 0x0005e20000100a00 */
[----:B0-----:R-:W-:Y:S01]  /*4bbd0*/  IADD3 R10, P5, PT, R6, R68, RZ ;  /* 0x00000044060a7210 */ /* 0x001fe20007fbe0ff */
[----:B------:R-:W-:-:S04]  /*4bbe0*/  VIADD R6, R69, UR26 ;  /* 0x0000001a45067c36 */ /* 0x000fc80008000000 */
[--C-:B------:R-:W-:Y:S01]  /*4bbf0*/  IMAD.X R11, R4, 0x1, R3.reuse, P5 ;  /* 0x00000001040b7824 */ /* 0x100fe200028e0603 */
[-C--:B--2---:R-:W-:Y:S02]  /*4bc00*/  IADD3 R12, P5, PT, R69, R68.reuse, RZ ;  /* 0x00000044450c7210 */ /* 0x084fe40007fbe0ff */
[----:B------:R-:W-:Y:S02]  /*4bc10*/  SHF.R.S32.HI R4, RZ, 0x1f, R6 ;  /* 0x0000001fff047819 */ /* 0x000fe40000011406 */
[----:B------:R0:W-:Y:S01]  /*4bc20*/  STL.64 [R1+0x710], R10 ;  /* 0x0007100a01007387 */ /* 0x0001e20000100a00 */
[----:B------:R-:W-:Y:S01]  /*4bc30*/  IMAD.X R13, R7, 0x1, R3, P5 ;  /* 0x00000001070d7824 */ /* 0x000fe200028e0603 */
[----:B------:R-:W-:-:S04]  /*4bc40*/  IADD3 R62, P5, PT, R6, R68, RZ ;  /* 0x00000044063e7210 */ /* 0x000fc80007fbe0ff */
[----:B------:R2:W-:Y:S01]  /*4bc50*/  STL.64 [R1+0x748], R12 ;  /* 0x0007480c01007387 */ /* 0x0005e20000100a00 */
[----:B------:R-:W-:Y:S01]  /*4bc60*/  IMAD.X R63, R4, 0x1, R3, P5 ;  /* 0x00000001043f7824 */ /* 0x000fe200028e0603 */
[----:B0-----:R-:W-:Y:S01]  /*4bc70*/  IADD3 R10, P4, PT, R69, R2, RZ ;  /* 0x00000002450a7210 */ /* 0x001fe20007f9e0ff */
[----:B------:R-:W-:-:S04]  /*4bc80*/  VIADD R69, R6, UR26 ;  /* 0x0000001a06457c36 */ /* 0x000fc80008000000 */
[--C-:B------:R-:W-:Y:S01]  /*4bc90*/  IMAD.X R11, R7, 0x1, R0.reuse, P4 ;  /* 0x00000001070b7824 */ /* 0x100fe200020e0600 */
[----:B------:R-:W-:Y:S01]  /*4bca0*/  IADD3 R66, P4, PT, R6, R2, RZ ;  /* 0x0000000206427210 */ /* 0x000fe20007f9e0ff */
[C---:B------:R-:W-:Y:S01]  /*4bcb0*/  VIADD R6, R69.reuse, UR26 ;  /* 0x0000001a45067c36 */ /* 0x040fe20008000000 */
[----:B------:R-:W-:Y:S02]  /*4bcc0*/  SHF.R.S32.HI R7, RZ, 0x1f, R69 ;  /* 0x0000001fff077819 */ /* 0x000fe40000011445 */
        /* <DEDUP_REMOVED lines=20> */
[----:B--2---:R-:W-:Y:S01]  /*4be10*/  IADD3 R12, P4, PT, R6, R2, RZ ;  /* 0x00000002060c7210 */ /* 0x004fe20007f9e0ff */
        /* <DEDUP_REMOVED lines=10> */
[----:B------:R-:W-:Y:S01]  /*4bec0*/  IMAD.X R47, R7, 0x1, R0, P4 ;  /* 0x00000001072f7824 */ /* 0x000fe200020e0600 */
[----:B------:R-:W-:Y:S01]  /*4bed0*/  IADD3 R42, P4, PT, R6, R2, RZ ;  /* 0x00000002062a7210 */ /* 0x000fe20007f9e0ff */
[----:B------:R-:W-:Y:S01]  /*4bee0*/  VIADD R7, R69, UR26 ;  /* 0x0000001a45077c36 */ /* 0x000fe20008000000 */
[----:B------:R-:W-:Y:S01]  /*4bef0*/  SHF.R.S32.HI R16, RZ, 0x1f, R69 ;  /* 0x0000001fff107819 */ /* 0x000fe20000011445 */
[----:B------:R-:W-:-:S02]  /*4bf00*/  IMAD.X R41, R4, 0x1, R3, P5 ;  /* 0x0000000104297824 */ /* 0x000fc400028e0603 */
[----:B------:R-:W-:Y:S02]  /*4bf10*/  IMAD.X R43, R4, 0x1, R0, P4 ;  /* 0x00000001042b7824 */ /* 0x000fe400020e0600 */
[----:B------:R-:W1:Y:S04]  /*4bf20*/  LDL.LU R4, [R1+0x137c] ;  /* 0x00137c0001047983 */ /* 0x000e680000300800 */
[----:B------:R-:W2:Y:S04]  /*4bf30*/  LDL.LU R25, [R1+0x210] ;  /* 0x0002100001197983 */ /* 0x000ea80000300800 */
[----:B------:R-:W2:Y:S01]  /*4bf40*/  LDL.LU R8, [R1+0x214] ;  /* 0x0002140001087983 */ /* 0x000ea20000300800 */
[----:B------:R-:W-:-:S02]  /*4bf50*/  IADD3 R38, P4, PT, R69, R2, RZ ;  /* 0x0000000245267210 */ /* 0x000fc40007f9e0ff */
[----:B------:R-:W-:Y:S01]  /*4bf60*/  IADD3 R34, P5, PT, R69, R68, RZ ;  /* 0x0000004445227210 */ /* 0x000fe20007fbe0ff */
[----:B------:R-:W5:Y:S01]  /*4bf70*/  LDL.LU R87, [R1+0x1380] ;  /* 0x0013800001577983 */ /* 0x000f620000300800 */
[----:B------:R-:W-:Y:S01]  /*4bf80*/  SHF.R.S32.HI R6, RZ, 0x1f, R7 ;  /* 0x0000001fff067819 */ /* 0x000fe20000011407 */
[C-C-:B------:R-:W-:Y:S01]  /*4bf90*/  IMAD.X R39, R16.reuse, 0x1, R0.reuse, P4 ;  /* 0x0000000110277824 */ /* 0x140fe200020e0600 */
[C---:B------:R-:W-:Y:S01]  /*4bfa0*/  IADD3 R32, P4, PT, R7.reuse, R2, RZ ;  /* 0x0000000207207210 */ /* 0x040fe20007f9e0ff */
[--C-:B------:R-:W-:Y:S01]  /*4bfb0*/  IMAD.X R35, R16, 0x1, R3.reuse, P5 ;  /* 0x0000000110237824 */ /* 0x100fe200028e0603 */
[C---:B------:R-:W-:Y:S01]  /*4bfc0*/  IADD3 R30, P5, PT, R7.reuse, R68, RZ ;  /* 0x00000044071e7210 */ /* 0x040fe20007fbe0ff */
[----:B------:R-:W-:Y:S01]  /*4bfd0*/  VIADD R69, R7, UR26 ;  /* 0x0000001a07457c36 */ /* 0x000fe20008000000 */
[----:B------:R-:W3:Y:S01]  /*4bfe0*/  LDL.LU R22, [R1+0x618] ;  /* 0x0006180001167983 */ /* 0x000ee20000300800 */
[C-C-:B------:R-:W-:Y:S02]  /*4bff0*/  IMAD.X R33, R6.reuse, 0x1, R0.reuse, P4 ;  /* 0x0000000106217824 */ /* 0x140fe400020e0600 */
[----:B------:R-:W-:Y:S01]  /*4c000*/  IMAD.X R31, R6, 0x1, R3, P5 ;  /* 0x00000001061f7824 */ /* 0x000fe200028e0603 */
[----:B------:R-:W-:Y:S01]  /*4c010*/  SHF.R.S32.HI R16, RZ, 0x1f, R69 ;  /* 0x0000001fff107819 */ /* 0x000fe20000011445 */
[C---:B------:R-:W-:Y:S01]  /*4c020*/  VIADD R7, R69.reuse, UR26 ;  /* 0x0000001a45077c36 */ /* 0x040fe20008000000 */
[C---:B------:R-:W-:Y:S01]  /*4c030*/  IADD3 R28, P4, PT, R69.reuse, R2, RZ ;  /* 0x00000002451c7210 */ /* 0x040fe20007f9e0ff */
[----:B------:R-:W3:Y:S01]  /*4c040*/  LDL.LU R23, [R1+0x61c] ;  /* 0x00061c0001177983 */ /* 0x000ee20000300800 */
[-C--:B------:R-:W-:Y:S01]  /*4c050*/  IADD3 R26, P5, PT, R69, R68.reuse, RZ ;  /* 0x00000044451a7210 */ /* 0x080fe20007fbe0ff */
[C---:B------:R-:W-:Y:S01]  /*4c060*/  VIADD R69, R7.reuse, UR26 ;  /* 0x0000001a07457c36 */ /* 0x040fe20008000000 */
[----:B------:R-:W-:Y:S01]  /*4c070*/  SHF.R.S32.HI R6, RZ, 0x1f, R7 ;  /* 0x0000001fff067819 */ /* 0x000fe20000011407 */
[C---:B------:R-:W-:Y:S01]  /*4c080*/  IMAD.X R29, R16.reuse, 0x1, R0, P4 ;  /* 0x00000001101d7824 */ /* 0x040fe200020e0600 */
[----:B------:R-:W3:Y:S01]  /*4c090*/  LDL.LU R18, [R1+0x218] ;  /* 0x0002180001127983 */ /* 0x000ee20000300800 */
[----:B------:R-:W-:Y:S01]  /*4c0a0*/  IMAD.X R27, R16, 0x1, R3, P5 ;  /* 0x00000001101b7824 */ /* 0x000fe200028e0603 */
[----:B------:R-:W-:-:S02]  /*4c0b0*/  IADD3 R16, P6, PT, R7, R68, RZ ;  /* 0x0000004407107210 */ /* 0x000fc40007fde0ff */
[----:B------:R-:W3:Y:S01]  /*4c0c0*/  LDL.LU R19, [R1+0x21c] ;  /* 0x00021c0001137983 */ /* 0x000ee20000300800 */
[----:B------:R-:W-:Y:S02]  /*4c0d0*/  IADD3 R20, P4, PT, R7, R2, RZ ;  /* 0x0000000207147210 */ /* 0x000fe40007f9e0ff */
[----:B------:R-:W-:Y:S01]  /*4c0e0*/  IMAD.X R17, R6, 0x1, R3, P6 ;  /* 0x0000000106117824 */ /* 0x000fe200030e0603 */
[----:B--2---:R-:W-:Y:S02]  /*4c0f0*/  F2FP.SATFINITE.E5M2.F32.PACK_AB_MERGE_C R25, R8, R25, RZ ;  /* 0x000000190819723e */ /* 0x004fe400048060ff */
[----:B------:R-:W2:Y:S01]  /*4c100*/  LDL.LU R8, [R1+0x1384] ;  /* 0x0013840001087983 */ /* 0x000ea20000300800 */
[----:B-----5:R-:W-:Y:S02]  /*4c110*/  ISETP.GE.AND P6, PT, R87, UR6, PT ;  /* 0x0000000657007c0c */ /* 0x020fe4000bfc6270 */
[----:B------:R-:W-:Y:S01]  /*4c120*/  ISETP.LT.AND P5, PT, R5, UR24, !P0 ;  /* 0x0000001805007c0c */ /* 0x000fe2000c7a1270 */
[----:B------:R-:W5:Y:S01]  /*4c130*/  LDL.LU R87, [R1+0x1828] ;  /* 0x0018280001577983 */ /* 0x000f620000300800 */
[----:B------:R-:W-:Y:S01]  /*4c140*/  PRMT R24, R24, 0x9910, RZ ;  /* 0x0000991018187816 */ /* 0x000fe200000000ff */
[----:B------:R-:W-:Y:S01]  /*4c150*/  IMAD.X R21, R6, 0x1, R0, P4 ;  /* 0x0000000106157824 */ /* 0x000fe200020e0600 */
[----:B-1----:R-:W-:Y:S01]  /*4c160*/  ISETP.GE.AND P4, PT, R4, UR4, PT ;  /* 0x0000000404007c0c */ /* 0x002fe2000bf86270 */
[----:B------:R-:W2:Y:S01]  /*4c170*/  LDCU UR4, c[0x0][0x39c] ;  /* 0x00007380ff0477ac */ /* 0x000ea20008000800 */
[----:B------:R-:W-:-:S02]  /*4c180*/  SHF.R.S32.HI R4, RZ, 0x1f, R69 ;  /* 0x0000001fff047819 */ /* 0x000fc40000011445 */
[----:B------:R-:W-:Y:S01]  /*4c190*/  IADD3 R6, P0, PT, R69, R2, RZ ;  /* 0x0000000245067210 */ /* 0x000fe20007f1e0ff */
[----:B------:R-:W0:Y:S04]  /*4c1a0*/  LDCU UR6, c[0x0][0x39c] ;  /* 0x00007380ff0677ac */ /* 0x000e280008000800 */
[----:B------:R-:W-:Y:S01]  /*4c1b0*/  IMAD.X R7, R4, 0x1, R0, P0 ;  /* 0x0000000104077824 */ /* 0x000fe200000e0600 */
[----:B------:R-:W-:Y:S02]  /*4c1c0*/  ISETP.LT.AND P0, PT, R9, UR22, !P2 ;  /* 0x0000001609007c0c */ /* 0x000fe4000d701270 */
[----:B------:R-:W-:Y:S01]  /*4c1d0*/  ISETP.LT.AND P2, PT, R5, UR28, !P2 ;  /* 0x0000001c05007c0c */ /* 0x000fe2000d741270 */
[----:B-----5:R1:W-:Y:S02]  /*4c1e0*/  @P5 STG.E.U8 desc[UR20][R86.64], R25 ;  /* 0x0000001956005986 */ /* 0x0203e4000c101114 */
[----:B-1----:R-:W-:-:S02]  /*4c1f0*/  SHF.R.S32.HI R86, RZ, 0x8, R24 ;  /* 0x00000008ff567819 */ /* 0x002fc40000011418 */
[----:B------:R-:W-:Y:S01]  /*4c200*/  IADD3 R24, P5, PT, R69, R68, RZ ;  /* 0x0000004445187210 */ /* 0x000fe20007fbe0ff */
[----:B------:R-:W-:-:S04]  /*4c210*/  IMAD.MOV.U32 R87, RZ, RZ, R25 ;  /* 0x000000ffff577224 */ /* 0x000fc800078e0019 */
[----:B------:R-:W-:Y:S02]  /*4c220*/  IMAD.X R25, R4, 0x1, R3, P5 ;  /* 0x0000000104197824 */ /* 0x000fe400028e0603 */
[----:B------:R-:W0:Y:S01]  /*4c230*/  LDL.LU R4, [R1+0x1388] ;  /* 0x0013880001047983 */ /* 0x000e220000300800 */
[----:B------:R-:W-:-:S03]  /*4c240*/  PRMT R87, R87, 0x9910, RZ ;  /* 0x0000991057577816 */ /* 0x000fc600000000ff */
[----:B------:R1:W-:Y:S01]  /*4c250*/  @P0 STG.E.U8 desc[UR20][R84.64], R86 ;  /* 0x0000005654000986 */ /* 0x0003e2000c101114 */
[----:B------:R-:W-:Y:S02]  /*4c260*/  ISETP.LT.AND P0, PT, R9, UR30, !P4 ;  /* 0x0000001e09007c0c */ /* 0x000fe4000e701270 */
[----:B--2---:R-:W-:Y:S01]  /*4c270*/  ISETP.GE.AND P5, PT, R8, UR4, PT ;  /* 0x0000000408007c0c */ /* 0x004fe2000bfa6270 */
[----:B------:R-:W2:Y:S01]  /*4c280*/  LDCU UR4, c[0x0][0x39c] ;  /* 0x00007380ff0477ac */ /* 0x000ea20008000800 */
[----:B-1----:R-:W-:Y:S01]  /*4c290*/  IMAD.MOV.U32 R86, RZ, RZ, R87 ;  /* 0x000000ffff567224 */ /* 0x002fe200078e0057 */
[----:B---3--:R-:W-:Y:S01]  /*4c2a0*/  F2FP.SATFINITE.E5M2.F32.PACK_AB_MERGE_C R85, R19, R18, RZ ;  /* 0x000000121355723e */ /* 0x008fe200048060ff */
[----:B------:R-:W3:Y:S03]  /*4c2b0*/  LDL.LU R87, [R1+0x620] ;  /* 0x0006200001577983 */ /* 0x000ee60000300800 */
[----:B------:R-:W-:Y:S01]  /*4c2c0*/  SHF.R.S32.HI R86, RZ, 0x8, R86 ;  /* 0x00000008ff567819 */ /* 0x000fe20000011456 */
[----:B------:R-:W3:Y:S04]  /*4c2d0*/  LDL.LU R8, [R1+0x624] ;  /* 0x0006240001087983 */ /* 0x000ee80000300800 */
[----:B------:R-:W5:Y:S04]  /*4c2e0*/  LDL.LU R18, [R1+0x220] ;  /* 0x0002200001127983 */ /* 0x000f680000300800 */
[----:B------:R-:W5:Y:S04]  /*4c2f0*/  LDL.LU R19, [R1+0x224] ;  /* 0x0002240001137983 */ /* 0x000f680000300800 */
[----:B------:R1:W-:Y:S01]  /*4c300*/  @P2 STG.E.U8 desc[UR20][R82.64], R86 ;  /* 0x0000005652002986 */ /* 0x0003e2000c101114 */
[----:B------:R-:W-:-:S03]  /*4c310*/  F2FP.SATFINITE.E5M2.F32.PACK_AB_MERGE_C R84, R23, R22, RZ ;  /* 0x000000161754723e */ /* 0x000fc600048060ff */
[----:B-1----:R-:W2:Y:S04]  /*4c320*/  LDL.LU R83, [R1+0x138c] ;  /* 0x00138c0001537983 */ /* 0x002ea80000300800 */
[----:B------:R1:W-:Y:S01]  /*4c330*/  @P0 STG.E.U8 desc[UR20][R80.64], R84 ;  /* 0x0000005450000986 */ /* 0x0003e2000c101114 */
[----:B0-----:R-:W-:Y:S01]  /*4c340*/  ISETP.GE.AND P0, PT, R4, UR6, PT ;  /* 0x0000000604007c0c */ /* 0x001fe2000bf06270 */
[----:B------:R-:W0:Y:S02]  /*4c350*/  LDCU UR6, c[0x0][0x39c] ;  /* 0x00007380ff0677ac */ /* 0x000e240008000800 */
[----:B------:R-:W0:Y:S01]  /*4c360*/  LDL.LU R4, [R1+0x1390] ;  /* 0x0013900001047983 */ /* 0x000e220000300800 */
[----:B----4-:R-:W-:Y:S01]  /*4c370*/  ISETP.LT.AND P4, PT, R5, UR9, !P4 ;  /* 0x0000000905007c0c */ /* 0x010fe2000e781270 */
[----:B------:R-:W4:Y:S01]  /*4c380*/  LDCU UR9, c[0x0][0x398] ;  /* 0x00007300ff0977ac */ /* 0x000f220008000800 */
[----:B-1----:R-:W-:-:S02]  /*4c390*/  PRMT R84, R84, 0x9910, RZ ;  /* 0x0000991054547816 */ /* 0x002fc400000000ff */
[----:B------:R-:W-:Y:S01]  /*4c3a0*/  ISETP.LT.AND P2, PT, R9, UR10, !P6 ;  /* 0x0000000a09007c0c */ /* 0x000fe2000f741270 */
[----:B------:R-:W1:Y:S08]  /*4c3b0*/  LDCU UR10, c[0x0][0x398] ;  /* 0x00007300ff0a77ac */ /* 0x000e700008000800 */
[----:B------:R1:W-:Y:S01]  /*4c3c0*/  @P4 STG.E.U8 desc[UR20][R78.64], R85 ;  /* 0x000000554e004986 */ /* 0x0003e2000c101114 */
[----:B------:R-:W-:Y:S01]  /*4c3d0*/  ISETP.LT.AND P6, PT, R5, UR12, !P6 ;  /* 0x0000000c05007c0c */ /* 0x000fe2000f7c1270 */
[----:B------:R-:W0:Y:S01]  /*4c3e0*/  LDCU UR12, c[0x0][0x398] ;  /* 0x00007300ff0c77ac */ /* 0x000e220008000800 */
[----:B-1----:R-:W-:-:S02]  /*4c3f0*/  IMAD.MOV.U32 R79, RZ, RZ, R84 ;  /* 0x000000ffff4f7224 */ /* 0x002fc400078e0054 */
[----:B------:R-:W-:-:S03]  /*4c400*/  VIADD R78, R69, UR26 ;  /* 0x0000001a454e7c36 */ /* 0x000fc60008000000 */
[----:B------:R-:W-:Y:S02]  /*4c410*/  SHF.R.S32.HI R69, RZ, 0x8, R79 ;  /* 0x00000008ff457819 */ /* 0x000fe4000001144f */
[----:B------:R-:W-:Y:S02]  /*4c420*/  SHF.R.S32.HI R79, RZ, 0x1f, R78 ;  /* 0x0000001fff4f7819 */ /* 0x000fe4000001144e */
[----:B------:R-:W-:Y:S02]  /*4c430*/  IADD3 R22, P4, PT, R78, R2, RZ ;  /* 0x000000024e167210 */ /* 0x000fe40007f9e0ff */
[----:B------:R-:W-:Y:S01]  /*4c440*/  PRMT R85, R85, 0x9910, RZ ;  /* 0x0000991055557816 */ /* 0x000fe200000000ff */
[----:B------:R1:W-:Y:S02]  /*4c450*/  @P2 STG.E.U8 desc[UR20][R76.64], R69 ;  /* 0x000000454c002986 */ /* 0x0003e4000c101114 */
[----:B------:R-:W-:Y:S01]  /*4c460*/  IMAD.X R23, R79, 0x1, R0, P4 ;  /* 0x000000014f177824 */ /* 0x000fe200020e0600 */
[----:B----4-:R-:W-:Y:S01]  /*4c470*/  ISETP.LT.AND P4, PT, R9, UR9, !P5 ;  /* 0x0000000909007c0c */ /* 0x010fe2000ef81270 */
[----:B------:R-:W4:Y:S01]  /*4c480*/  LDCU UR9, c[0x0][0x398] ;  /* 0x00007300ff0977ac */ /* 0x000f220008000800 */
[----:B--2---:R-:W-:Y:S01]  /*4c490*/  ISETP.GE.AND P2, PT, R83, UR4, PT ;  /* 0x0000000453007c0c */ /* 0x004fe2000bf46270 */
[----:B-1----:R-:W2:Y:S01]  /*4c4a0*/  LDL.LU R77, [R1+0x1394] ;  /* 0x00139400014d7983 */ /* 0x002ea20000300800 */
[----:B------:R-:W-:Y:S01]  /*4c4b0*/  IMAD.MOV.U32 R76, RZ, RZ, R85 ;  /* 0x000000ffff4c7224 */ /* 0x000fe200078e0055 */
[----:B---3--:R-:W-:Y:S01]  /*4c4c0*/  F2FP.SATFINITE.E5M2.F32.PACK_AB_MERGE_C R69, R8, R87, RZ ;  /* 0x000000570845723e */ /* 0x008fe200048060ff */
[----:B------:R-:W2:Y:S01]  /*4c4d0*/  LDCU UR4, c[0x0][0x39c] ;  /* 0x00007380ff0477ac */ /* 0x000ea20008000800 */
[----:B------:R-:W3:Y:S04]  /*4c4e0*/  LDL.LU R82, [R1+0x628] ;  /* 0x0006280001527983 */ /* 0x000ee80000300800 */
[----:B------:R-:W3:Y:S01]  /*4c4f0*/  LDL.LU R8, [R1+0x62c] ;  /* 0x00062c0001087983 */ /* 0x000ee20000300800 */
[----:B------:R-:W-:-:S03]  /*4c500*/  SHF.R.S32.HI R76, RZ, 0x8, R76 ;  /* 0x00000008ff4c7819 */ /* 0x000fc6000001144c */
[----:B------:R-:W2:Y:S04]  /*4c510*/  LDL.LU R83, [R1+0x228] ;  /* 0x0002280001537983 */ /* 0x000ea80000300800 */
[----:B------:R-:W2:Y:S04]  /*4c520*/  LDL.LU R87, [R1+0x22c] ;  /* 0x00022c0001577983 */ /* 0x000ea80000300800 */
[----:B------:R1:W-:Y:S04]  /*4c530*/  @P6 STG.E.U8 desc[UR20][R74.64], R76 ;  /* 0x0000004c4a006986 */ /* 0x0003e8000c101114 */
[----:B------:R0:W-:Y:S02]  /*4c540*/  @P4 STG.E.U8 desc[UR20][R72.64], R69 ;  /* 0x0000004548004986 */ /* 0x0001e4000c101114 */
[----:B0-----:R-:W-:Y:S01]  /*4c550*/  ISETP.GE.AND P4, PT, R4, UR6, PT ;  /* 0x0000000604007c0c */ /* 0x001fe2000bf86270 */
[----:B------:R-:W0:Y:S01]  /*4c560*/  LDCU UR6, c[0x0][0x39c] ;  /* 0x00007380ff0677ac */ /* 0x000e220008000800 */
[----:B------:R-:W0:Y:S01]  /*4c570*/  LDL.LU R4, [R1+0x1398] ;  /* 0x0013980001047983 */ /* 0x000e220000300800 */
[----:B------:R-:W-:Y:S01]  /*4c580*/  ISETP.LT.AND P5, PT, R5, UR10, !P5 ;  /* 0x0000000a05007c0c */ /* 0x000fe2000efa1270 */
[----:B------:R-:W4:Y:S01]  /*4c590*/  LDCU UR10, c[0x0][0x398] ;  /* 0x00007300ff0a77ac */ /* 0x000f220008000800 */
[----:B-1----:R-:W-:Y:S01]  /*4c5a0*/  PRMT R74, R69, 0x9910, RZ ;  /* 0x00009910454a7816 */ /* 0x002fe200000000ff */
[----:B------:R-:W2:Y:S01]  /*4c5b0*/  LDL.LU.64 R84, [R1+0x708] ;  /* 0x0007080001547983 */ /* 0x000ea20000300a00 */
[----:B------:R-:W-:Y:S01]  /*4c5c0*/  ISETP.LT.AND P6, PT, R9, UR14, !P0 ;  /* 0x0000000e09007c0c */ /* 0x000fe2000c7c1270 */
[----:B------:R-:W1:Y:S02]  /*4c5d0*/  LDCU UR14, c[0x0][0x398] ;  /* 0x00007300ff0e77ac */ /* 0x000e640008000800 */
[----:B------:R-:W-:Y:S01]  /*4c5e0*/  IMAD.MOV.U32 R69, RZ, RZ, R74 ;  /* 0x000000ffff457224 */ /* 0x000fe200078e004a */
[----:B-----5:R-:W-:Y:S01]  /*4c5f0*/  F2FP.SATFINITE.E5M2.F32.PACK_AB_MERGE_C R75, R19, R18, RZ ;  /* 0x00000012134b723e */ /* 0x020fe200048060ff */
[----:B------:R-:W5:Y:S03]  /*4c600*/  LDL.LU R73, [R1+0x139c] ;  /* 0x00139c0001497983 */ /* 0x000f660000300800 */
[----:B------:R-:W-:Y:S01]  /*4c610*/  SHF.R.S32.HI R69, RZ, 0x8, R69 ;  /* 0x00000008ff457819 */ /* 0x000fe20000011445 */
[----:B------:R1:W-:Y:S01]  /*4c620*/  @P5 STG.E.U8 desc[UR20][R70.64], R75 ;  /* 0x0000004b46005986 */ /* 0x0003e2000c101114 */
[----:B----4-:R-:W-:Y:S01]  /*4c630*/  ISETP.LT.AND P0, PT, R5, UR9, !P0 ;  /* 0x0000000905007c0c */ /* 0x010fe2000c701270 */
[----:B------:R-:W-:-:S02]  /*4c640*/  VIADD R74, R78, UR26 ;  /* 0x0000001a4e4a7c36 */ /* 0x000fc40008000000 */
[----:B------:R4:W-:Y:S01]  /*4c650*/  @P6 STG.E.U8 desc[UR20][R88.64], R69 ;  /* 0x0000004558006986 */ /* 0x0009e2000c101114 */
[----:B------:R-:W-:Y:S01]  /*4c660*/  IADD3 R78, P5, PT, R78, R68, RZ ;  /* 0x000000444e4e7210 */ /* 0x000fe20007fbe0ff */
[----:B------:R-:W5:Y:S01]  /*4c670*/  LDCU UR9, c[0x0][0x39c] ;  /* 0x00007380ff0977ac */ /* 0x000f620008000800 */
[----:B------:R-:W-:Y:S01]  /*4c680*/  ISETP.LT.AND P6, PT, R9, UR10, !P2 ;  /* 0x0000000a09007c0c */ /* 0x000fe2000d7c1270 */
[----:B------:R-:W5:Y:S01]  /*4c690*/  LDL.LU R81, [R1+0x630] ;  /* 0x0006300001517983 */ /* 0x000f620000300800 */
[----:B-1----:R-:W-:Y:S01]  /*4c6a0*/  PRMT R71, R75, 0x9910, RZ ;  /* 0x000099104b477816 */ /* 0x002fe200000000ff */
[----:B------:R-:W-:Y:S01]  /*4c6b0*/  IMAD.X R79, R79, 0x1, R3, P5 ;  /* 0x000000014f4f7824 */ /* 0x000fe200028e0603 */
[----:B------:R-:W-:Y:S01]  /*4c6c0*/  IADD3 R18, P5, PT, R74, R2, RZ ;  /* 0x000000024a127210 */ /* 0x000fe20007fbe0ff */
[----:B------:R-:W1:Y:S01]  /*4c6d0*/  LDCU UR10, c[0x0][0x398] ;  /* 0x00007300ff0a77ac */ /* 0x000e620008000800 */
[----:B----4-:R-:W-:Y:S02]  /*4c6e0*/  SHF.R.S32.HI R69, RZ, 0x1f, R74 ;  /* 0x0000001fff457819 */ /* 0x010fe4000001144a */
[----:B------:R-:W-:-:S03]  /*4c6f0*/  SHF.R.S32.HI R71, RZ, 0x8, R71 ;  /* 0x00000008ff477819 */ /* 0x000fc60000011447 */
[----:B------:R-:W-:Y:S02]  /*4c700*/  IMAD.X R19, R69, 0x1, R0, P5 ;  /* 0x0000000145137824 */ /* 0x000fe400028e0600 */
[----:B------:R4:W-:Y:S01]  /*4c710*/  @P0 STG.E.U8 desc[UR20][R14.64], R71 ;  /* 0x000000470e000986 */ /* 0x0009e2000c101114 */
[----:B---3--:R-:W-:-:S03]  /*4c720*/  F2FP.SATFINITE.E5M2.F32.PACK_AB_MERGE_C R70, R8, R82, RZ ;  /* 0x000000520846723e */ /* 0x008fc600048060ff */
[----:B------:R-:W5:Y:S04]  /*4c730*/  LDL.LU R8, [R1+0x634] ;  /* 0x0006340001087983 */ /* 0x000f680000300800 */
[----:B------:R-:W3:Y:S01]  /*4c740*/  LDL.LU R82, [R1+0x230] ;  /* 0x0002300001527983 */ /* 0x000ee20000300800 */
[----:B--2---:R-:W-:-:S03]  /*4c750*/  F2FP.SATFINITE.E5M2.F32.PACK_AB_MERGE_C R72, R87, R83, RZ ;  /* 0x000000535748723e */ /* 0x004fc600048060ff */
[----:B------:R-:W3:Y:S01]  /*4c760*/  LDL.LU R83, [R1+0x234] ;  /* 0x0002340001537983 */ /* 0x000ee20000300800 */
[----:B------:R-:W-:Y:S01]  /*4c770*/  ISETP.GE.AND P5, PT, R77, UR4, PT ;  /* 0x000000044d007c0c */ /* 0x000fe2000bfa6270 */
[----:B------:R-:W2:Y:S02]  /*4c780*/  LDCU UR4, c[0x0][0x39c] ;  /* 0x00007380ff0477ac */ /* 0x000ea40008000800 */
[----:B------:R0:W-:Y:S04]  /*4c790*/  @P6 STG.E.U8 desc[UR20][R92.64], R70 ;  /* 0x000000465c006986 */ /* 0x0001e8000c101114 */
[----:B------:R-:W2:Y:S01]  /*4c7a0*/  LDL.LU.64 R76, [R1+0x608] ;  /* 0x00060800014c7983 */ /* 0x000ea20000300a00 */
[----:B0-----:R-:W-:Y:S01]  /*4c7b0*/  ISETP.GE.AND P6, PT, R4, UR6, PT ;  /* 0x0000000604007c0c */ /* 0x001fe2000bfc6270 */
[----:B------:R-:W0:Y:S02]  /*4c7c0*/  LDCU UR6, c[0x0][0x39c] ;  /* 0x00007380ff0677ac */ /* 0x000e240008000800 */
[----:B------:R-:W2:Y:S01]  /*4c7d0*/  LDL.LU R4, [R1+0x13a0] ;  /* 0x0013a00001047983 */ /* 0x000ea20000300800 */
[----:B------:R-:W-:Y:S01]  /*4c7e0*/  ISETP.LT.AND P2, PT, R5, UR12, !P2 ;  /* 0x0000000c05007c0c */ /* 0x000fe2000d741270 */
[----:B------:R-:W0:Y:S01]  /*4c7f0*/  LDCU UR12, c[0x0][0x398] ;  /* 0x00007300ff0c77ac */ /* 0x000e220008000800 */
[----:B----4-:R-:W-:Y:S01]  /*4c800*/  PRMT R71, R70, 0x9910, RZ ;  /* 0x0000991046477816 */ /* 0x010fe200000000ff */
[----:B------:R-:W4:Y:S01]  /*4c810*/  LDL.LU.64 R86, [R1+0x600] ;  /* 0x0006000001567983 */ /* 0x000f220000300a00 */
[----:B------:R-:W-:Y:S01]  /*4c820*/  ISETP.LT.AND P0, PT, R9, UR14, !P4 ;  /* 0x0000000e09007c0c */ /* 0x000fe2000e701270 */
[----:B------:R-:W2:Y:S02]  /*4c830*/  LDCU UR14, c[0x0][0x398] ;  /* 0x00007300ff0e77ac */ /* 0x000ea40008000800 */
[----:B------:R-:W-:Y:S01]  /*4c840*/  IMAD.MOV.U32 R70, RZ, RZ, R71 ;  /* 0x000000ffff467224 */ /* 0x000fe200078e0047 */
[----:B-1----:R-:W-:Y:S01]  /*4c850*/  ISETP.LT.AND P4, PT, R5, UR10, !P4 ;  /* 0x0000000a05007c0c */ /* 0x002fe2000e781270 */
[----:B------:R-:W1:Y:S01]  /*4c860*/  LDCU UR10, c[0x0][0x398] ;  /* 0x00007300ff0a77ac */ /* 0x000e620008000800 */
[----:B------:R-:W-:-:S02]  /*4c870*/  PRMT R71, R72, 0x9910, RZ ;  /* 0x0000991048477816 */ /* 0x000fc400000000ff */
[----:B------:R-:W-:Y:S01]  /*4c880*/  SHF.R.S32.HI R70, RZ, 0x8, R70 ;  /* 0x00000008ff467819 */ /* 0x000fe20000011446 */
[----:B------:R-:W-:Y:S01]  /*4c890*/  @P2 STG.E.U8 desc[UR20][R90.64], R72 ;  /* 0x000000485a002986 */ /* 0x000fe2000c101114 */
[C---:B------:R-:W-:Y:S02]  /*4c8a0*/  IADD3 R14, P2, PT, R74.reuse, R68, RZ ;  /* 0x000000444a0e7210 */ /* 0x040fe40007f5e0ff */
[----:B------:R-:W-:Y:S01]  /*4c8b0*/  SHF.R.S32.HI R71, RZ, 0x8, R71 ;  /* 0x00000008ff477819 */ /* 0x000fe20000011447 */
[----:B------:R1:W-:Y:S01]  /*4c8c0*/  @P0 STG.E.U8 desc[UR20][R84.64], R70 ;  /* 0x0000004654000986 */ /* 0x0003e2000c101114 */
[----:B0-----:R-:W-:Y:S01]  /*4c8d0*/  ISETP.LT.AND P0, PT, R9, UR12, !P5 ;  /* 0x0000000c09007c0c */ /* 0x001fe2000ef01270 */
[----:B------:R-:W-:Y:S02]  /*4c8e0*/  IMAD.X R15, R69, 0x1, R3, P2 ;  /* 0x00000001450f7824 */ /* 0x000fe400010e0603 */
[----:B------:R0:W-:Y:S01]  /*4c8f0*/  @P4 STG.E.U8 desc[UR20][R60.64], R71 ;  /* 0x000000473c004986 */ /* 0x0001e2000c101114 */
[----:B------:R-:W-:Y:S01]  /*4c900*/  VIADD R74, R74, UR26 ;  /* 0x0000001a4a4a7c36 */ /* 0x000fe20008000000 */
[----:B------:R-:W0:Y:S02]  /*4c910*/  LDCU UR12, c[0x0][0x398] ;  /* 0x00007300ff0c77ac */ /* 0x000e240008000800 */
[----:B-1----:R-:W4:Y:S04]  /*4c920*/  LDL.LU.64 R84, [R1+0x728] ;  /* 0x0007280001547983 */ /* 0x002f280000300a00 */
[----:B------:R-:W4:Y:S01]  /*4c930*/  LDL.LU R72, [R1+0x13a4] ;  /* 0x0013a40001487983 */ /* 0x000f220000300800 */
[----:B-----5:R-:W-:-:S03]  /*4c940*/  F2FP.SATFINITE.E5M2.F32.PACK_AB_MERGE_C R69, R8, R81, RZ ;  /* 0x000000510845723e */ /* 0x020fc600048060ff */
[----:B------:R-:W5:Y:S04]  /*4c950*/  LDL.LU R81, [R1+0x638] ;  /* 0x0006380001517983 */ /* 0x000f680000300800 */
[----:B------:R-:W5:Y:S01]  /*4c960*/  LDL.LU R8, [R1+0x63c] ;  /* 0x00063c0001087983 */ /* 0x000f620000300800 */
[----:B---3--:R-:W-:-:S03]  /*4c970*/  F2FP.SATFINITE.E5M2.F32.PACK_AB_MERGE_C R70, R83, R82, RZ ;  /* 0x000000525346723e */ /* 0x008fc600048060ff */
[----:B------:R-:W3:Y:S04]  /*4c980*/  LDL.LU.64 R82, [R1+0x720] ;  /* 0x0007200001527983 */ /* 0x000ee80000300a00 */
[----:B0-----:R-:W3:Y:S04]  /*4c990*/  LDL.LU R60, [R1+0x238] ;  /* 0x00023800013c7983 */ /* 0x001ee80000300800 */
[----:B------:R-:W3:Y:S04]  /*4c9a0*/  LDL.LU R61, [R1+0x23c] ;  /* 0x00023c00013d7983 */ /* 0x000ee80000300800 */
[----:B--2---:R0:W-:Y:S01]  /*4c9b0*/  @P0 STG.E.U8 desc[UR20][R76.64], R69 ;  /* 0x000000454c000986 */ /* 0x0041e2000c101114 */
[----:B------:R-:W-:Y:S01]  /*4c9c0*/  ISETP.GE.AND P0, PT, R4, UR4, PT ;  /* 0x0000000404007c0c */ /* 0x000fe2000bf06270 */
[----:B------:R-:W1:Y:S02]  /*4c9d0*/  LDCU UR4, c[0x0][0x39c] ;  /* 0x00007380ff0477ac */ /* 0x000e640008000800 */
[----:B------:R-:W1:Y:S01]  /*4c9e0*/  LDL.LU R4, [R1+0x13a8] ;  /* 0x0013a80001047983 */ /* 0x000e620000300800 */
[----:B------:R-:W-:Y:S01]  /*4c9f0*/  ISETP.GE.AND P2, PT, R73, UR9, PT ;  /* 0x0000000949007c0c */ /* 0x000fe2000bf46270 */
[----:B------:R-:W2:Y:S01]  /*4ca00*/  LDCU UR9, c[0x0][0x398] ;  /* 0x00007300ff0977ac */ /* 0x000ea20008000800 */
[----:B------:R-:W-:-:S02]  /*4ca10*/  ISETP.LT.AND P5, PT, R5, UR16, !P5 ;  /* 0x0000001005007c0c */ /* 0x000fc4000efa1270 */
[----:B------:R-:W-:Y:S01]  /*4ca20*/  ISETP.LT.AND P4, PT, R9, UR14, !P6 ;  /* 0x0000000e09007c0c */ /* 0x000fe2000f781270 */
[----:B------:R-:W1:Y:S01]  /*4ca30*/  LDCU UR14, c[0x0][0x398] ;  /* 0x00007300ff0e77ac */ /* 0x000e620008000800 */
[----:B0-----:R-:W-:Y:S02]  /*4ca40*/  PRMT R69, R69, 0x9910, RZ ;  /* 0x0000991045457816 */ /* 0x001fe400000000ff */
[----:B------:R-:W-:Y:S01]  /*4ca50*/  SHF.R.S32.HI R71, RZ, 0x1f, R74 ;  /* 0x0000001fff477819 */ /* 0x000fe2000001144a */
[----:B------:R-:W0:Y:S01]  /*4ca60*/  LDCU UR16, c[0x0][0x398] ;  /* 0x00007300ff1077ac */ /* 0x000e220008000800 */
[----:B------:R-:W-:-:S05]  /*4ca70*/  SHF.R.S32.HI R69, RZ, 0x8, R69 ;  /* 0x00000008ff457819 */ /* 0x000fca0000011445 */
[----:B----4-:R4:W-:Y:S01]  /*4ca80*/  @P5 STG.E.U8 desc[UR20][R86.64], R70 ;  /* 0x0000004656005986 */ /* 0x0109e2000c101114 */
[----:B------:R-:W-:Y:S02]  /*4ca90*/  IADD3 R92, P5, PT, R74, R2, RZ ;  /* 0x000000024a5c7210 */ /* 0x000fe40007fbe0ff */
[----:B--2---:R-:W-:Y:S01]  /*4caa0*/  ISETP.LT.AND P6, PT, R5, UR9, !P6 ;  /* 0x0000000905007c0c */ /* 0x004fe2000f7c1270 */
[----:B------:R-:W2:Y:S02]  /*4cab0*/  LDCU UR9, c[0x0][0x398] ;  /* 0x00007300ff0977ac */ /* 0x000ea40008000800 */
[----:B------:R-:W-:Y:S01]  /*4cac0*/  IMAD.X R93, R71, 0x1, R0, P5 ;  /* 0x00000001475d7824 */ /* 0x000fe200028e0600 */
[----:B------:R5:W-:Y:S01]  /*4cad0*/  @P4 STG.E.U8 desc[UR20][R84.64], R69 ;  /* 0x0000004554004986 */ /* 0x000be2000c101114 */
[----:B------:R-:W-:Y:S01]  /*4cae0*/  ISETP.LT.AND P4, PT, R9, UR10, !P2 ;  /* 0x0000000a09007c0c */ /* 0x000fe2000d781270 */
[----:B------:R-:W0:Y:S02]  /*4caf0*/  LDCU UR10, c[0x0][0x398] ;  /* 0x00007300ff0a77ac */ /* 0x000e240008000800 */
[----:B----4-:R-:W4:Y:S01]  /*4cb00*/  LDL.LU.64 R86, [R1+0x710] ;  /* 0x0007100001567983 */ /* 0x010f220000300a00 */
[----:B------:R-:W-:-:S02]  /*4cb10*/  PRMT R70, R70, 0x9910, RZ ;  /* 0x0000991046467816 */ /* 0x000fc400000000ff */
[----:B------:R-:W-:Y:S01]  /*4cb20*/  ISETP.GE.AND P5, PT, R72, UR6, PT ;  /* 0x0000000648007c0c */ /* 0x000fe2000bfa6270 */
[----:B------:R-:W0:Y:S01]  /*4cb30*/  LDCU UR6, c[0x0][0x39c] ;  /* 0x00007380ff0677ac */ /* 0x000e220008000800 */
[----:B------:R-:W-:Y:S02]  /*4cb40*/  SHF.R.S32.HI R70, RZ, 0x8, R70 ;  /* 0x00000008ff467819 */ /* 0x000fe40000011446 */
[----:B-----5:R-:W-:Y:S02]  /*4cb50*/  F2FP.SATFINITE.E5M2.F32.PACK_AB_MERGE_C R69, R8, R81, RZ ;  /* 0x000000510845723e */ /* 0x020fe400048060ff */
[----:B------:R-:W0:Y:S04]  /*4cb60*/  LDL.LU R8, [R1+0x13ac] ;  /* 0x0013ac0001087983 */ /* 0x000e280000300800 */
[----:B---3--:R-:W-:Y:S01]  /*4cb70*/  @P6 STG.E.U8 desc[UR20][R82.64], R70 ;  /* 0x0000004652006986 */ /* 0x008fe2000c101114 */
[----:B------:R-:W-:-:S03]  /*4cb80*/  F2FP.SATFINITE.E5M2.F32.PACK_AB_MERGE_C R72, R61, R60, RZ ;  /* 0x0000003c3d48723e */ /* 0x000fc600048060ff */
[----:B------:R-:W3:Y:S04]  /*4cb90*/  LDL.LU R60, [R1+0x640] ;  /* 0x00064000013c7983 */ /* 0x000ee80000300800 */
[----:B------:R-:W3:Y:S04]  /*4cba0*/  LDL.LU R61, [R1+0x644] ;  /* 0x00064400013d7983 */ /* 0x000ee80000300800 */
[----:B------:R5:W-:Y:S04]  /*4cbb0*/  @P4 STG.E.U8 desc[UR20][R64.64], R69 ;  /* 0x0000004540004986 */ /* 0x000be8000c101114 */
[----:B-----5:R-:W5:Y:S01]  /*4cbc0*/  LDL.LU R65, [R1+0x240] ;  /* 0x0002400001417983 */ /* 0x020f620000300800 */
[----:B-1----:R-:W-:Y:S01]  /*4cbd0*/  ISETP.GE.AND P4, PT, R4, UR4, PT ;  /* 0x0000000404007c0c */ /* 0x002fe2000bf86270 */
[----:B------:R-:W1:Y:S02]  /*4cbe0*/  LDCU UR4, c[0x0][0x39c] ;  /* 0x00007380ff0477ac */ /* 0x000e640008000800 */
[----:B------:R-:W5:Y:S01]  /*4cbf0*/  LDL.LU R4, [R1+0x244] ;  /* 0x0002440001047983 */ /* 0x000f620000300800 */
[----:B------:R-:W-:-:S02]  /*4cc00*/  ISETP.LT.AND P2, PT, R5, UR12, !P2 ;  /* 0x0000000c05007c0c */ /* 0x000fc4000d741270 */
[----:B------:R-:W-:Y:S01]  /*4cc10*/  PRMT R70, R69, 0x9910, RZ ;  /* 0x0000991045467816 */ /* 0x000fe200000000ff */
[----:B------:R-:W2:Y:S01]  /*4cc20*/  LDL.LU.64 R82, [R1+0x748] ;  /* 0x0007480001527983 */ /* 0x000ea20000300a00 */
[----:B------:R-:W-:Y:S01]  /*4cc30*/  ISETP.LT.AND P6, PT, R9, UR14, !P0 ;  /* 0x0000000e09007c0c */ /* 0x000fe2000c7c1270 */
[----:B------:R-:W0:Y:S02]  /*4cc40*/  LDCU UR12, c[0x0][0x398] ;  /* 0x00007300ff0c77ac */ /* 0x000e240008000800 */
[----:B------:R-:W-:Y:S01]  /*4cc50*/  IMAD.MOV.U32 R69, RZ, RZ, R70 ;  /* 0x000000ffff457224 */ /* 0x000fe200078e0046 */
[----:B------:R-:W1:Y:S01]  /*4cc60*/  LDL.LU R64, [R1+0x13b0] ;  /* 0x0013b00001407983 */ /* 0x000e620000300800 */
[C---:B------:R-:W-:Y:S01]  /*4cc70*/  VIADD R70, R74.reuse, UR26 ;  /* 0x0000001a4a467c36 */ /* 0x040fe20008000000 */
[----:B------:R-:W0:Y:S02]  /*4cc80*/  LDCU UR14, c[0x0][0x398] ;  /* 0x00007300ff0e77ac */ /* 0x000e240008000800 */
[----:B------:R-:W-:Y:S01]  /*4cc90*/  SHF.R.S32.HI R69, RZ, 0x8, R69 ;  /* 0x00000008ff457819 */ /* 0x000fe20000011445 */
[----:B----4-:R-:W-:Y:S01]  /*4cca0*/  @P2 STG.E.U8 desc[UR20][R86.64], R72 ;  /* 0x0000004856002986 */ /* 0x010fe2000c101114 */
[----:B------:R-:W-:-:S03]  /*4ccb0*/  IADD3 R74, P2, PT, R74, R68, RZ ;  /* 0x000000444a4a7210 */ /* 0x000fc60007f5e0ff */
[----:B------:R4:W-:Y:S02]  /*4ccc0*/  @P6 STG.E.U8 desc[UR20][R10.64], R69 ;  /* 0x000000450a006986 */ /* 0x0009e4000c101114 */
[----:B------:R-:W-:Y:S02]  /*4ccd0*/  IMAD.X R75, R71, 0x1, R3, P2 ;  /* 0x00000001474b7824 */ /* 0x000fe400010e0603 */
[----:B----4-:R-:W4:Y:S04]  /*4cce0*/  LDL.LU R10, [R1+0x13b4] ;  /* 0x0013b400010a7983 */ /* 0x010f280000300800 */
[----:B------:R-:W4:Y:S01]  /*4ccf0*/  LDL.LU R11, [R1+0x248] ;  /* 0x00024800010b7983 */ /* 0x000f220000300800 */
[----:B0-----:R-:W-:Y:S01]  /*4cd00*/  ISETP.GE.AND P6, PT, R8, UR6, PT ;  /* 0x0000000608007c0c */ /* 0x001fe2000bfc6270 */
[----:B------:R-:W0:Y:S02]  /*4cd10*/  LDCU UR6, c[0x0][0x398] ;  /* 0x00007300ff0677ac */ /* 0x000e240008000800 */
[----:B------:R-:W4:Y:S01]  /*4cd20*/  LDL.LU R8, [R1+0x24c] ;  /* 0x00024c0001087983 */ /* 0x000f220000300800 */
[----:B---3--:R-:W-:-:S03]  /*4cd30*/  F2FP.SATFINITE.E5M2.F32.PACK_AB_MERGE_C R71, R61, R60, RZ ;  /* 0x0000003c3d47723e */ /* 0x008fc600048060ff */
[----:B------:R-:W3:Y:S04]  /*4cd40*/  LDL.LU R60, [R1+0x648] ;  /* 0x00064800013c7983 */ /* 0x000ee80000300800 */
[----:B------:R-:W3:Y:S01]  /*4cd50*/  LDL.LU R61, [R1+0x64c] ;  /* 0x00064c00013d7983 */ /* 0x000ee20000300800 */
[----:B-----5:R-:W-:-:S03]  /*4cd60*/  F2FP.SATFINITE.E5M2.F32.PACK_AB_MERGE_C R73, R4, R65, RZ ;  /* 0x000000410449723e */ /* 0x020fc600048060ff */
[----:B------:R-:W5:Y:S01]  /*4cd70*/  LDL.LU R4, [R1+0x13b8] ;  /* 0x0013b80001047983 */ /* 0x000f620000300800 */
[----:B------:R-:W-:Y:S02]  /*4cd80*/  SHF.R.S32.HI R69, RZ, 0x1f, R70 ;  /* 0x0000001fff457819 */ /* 0x000fe40000011446 */
[----:B------:R-:W-:Y:S02]  /*4cd90*/  IADD3 R90, P2, PT, R70, R2, RZ ;  /* 0x00000002465a7210 */ /* 0x000fe40007f5e0ff */
[----:B--2---:R-:W-:Y:S01]  /*4cda0*/  ISETP.LT.AND P0, PT, R5, UR9, !P0 ;  /* 0x0000000905007c0c */ /* 0x004fe2000c701270 */
[----:B------:R-:W4:Y:S01]  /*4cdb0*/  LDCU UR9, c[0x0][0x39c] ;  /* 0x00007380ff0977ac */ /* 0x000f220008000800 */
[----:B------:R-:W-:Y:S01]  /*4cdc0*/  PRMT R72, R72, 0x9910, RZ ;  /* 0x0000991048487816 */ /* 0x000fe200000000ff */
[----:B------:R-:W-:Y:S01]  /*4cdd0*/  IMAD.X R91, R69, 0x1, R0, P2 ;  /* 0x00000001455b7824 */ /* 0x000fe200010e0600 */
[----:B------:R-:W-:Y:S01]  /*4cde0*/  ISETP.LT.AND P2, PT, R9, UR10, !P5 ;  /* 0x0000000a09007c0c */ /* 0x000fe2000ef41270 */
[----:B------:R-:W2:Y:S01]  /*4cdf0*/  LDCU UR10, c[0x0][0x398] ;  /* 0x00007300ff0a77ac */ /* 0x000ea20008000800 */
[----:B------:R-:W-:-:S02]  /*4ce00*/  SHF.R.S32.HI R72, RZ, 0x8, R72 ;  /* 0x00000008ff487819 */ /* 0x000fc40000011448 */
[----:B------:R-:W-:Y:S01]  /*4ce10*/  ISETP.LT.AND P5, PT, R5, UR12, !P5 ;  /* 0x0000000c05007c0c */ /* 0x000fe2000efa1270 */
[----:B------:R-:W0:Y:S04]  /*4ce20*/  LDCU UR12, c[0x0][0x398] ;  /* 0x00007300ff0c77ac */ /* 0x000e280008000800 */
[----:B------:R1:W-:Y:S01]  /*4ce30*/  @P0 STG.E.U8 desc[UR20][R82.64], R72 ;  /* 0x0000004852000986 */ /* 0x0003e2000c101114 */
[----:B------:R-:W-:Y:S01]  /*4ce40*/  ISETP.LT.AND P0, PT, R9, UR14, !P4 ;  /* 0x0000000e09007c0c */ /* 0x000fe2000e701270 */
[----:B------:R-:W0:Y:S02]  /*4ce50*/  LDCU UR14, c[0x0][0x398] ;  /* 0x00007300ff0e77ac */ /* 0x000e240008000800 */
[----:B------:R2:W-:Y:S01]  /*4ce60*/  @P2 STG.E.U8 desc[UR20][R66.64], R71 ;  /* 0x0000004742002986 */ /* 0x0005e2000c101114 */
[----:B-1----:R-:W-:-:S05]  /*4ce70*/  PRMT R72, R71, 0x9910, RZ ;  /* 0x0000991047487816 */ /* 0x002fca00000000ff */
[----:B--2---:R-:W-:Y:S01]  /*4ce80*/  IMAD.MOV.U32 R71, RZ, RZ, R72 ;  /* 0x000000ffff477224 */ /* 0x004fe200078e0048 */
[----:B------:R-:W-:Y:S01]  /*4ce90*/  ISETP.GE.AND P2, PT, R64, UR4, PT ;  /* 0x0000000440007c0c */ /* 0x000fe2000bf46270 */
[----:B------:R-:W5:Y:S01]  /*4cea0*/  LDCU UR4, c[0x0][0x39c] ;  /* 0x00007380ff0477ac */ /* 0x000f620008000800 */
[----:B------:R-:W-:Y:S02]  /*4ceb0*/  @P5 STG.E.U8 desc[UR20][R62.64], R73 ;  /* 0x000000493e005986 */ /* 0x000fe4000c101114 */
[----:B------:R-:W-:Y:S02]  /*4cec0*/  SHF.R.S32.HI R71, RZ, 0x8, R71 ;  /* 0x00000008ff477819 */ /* 0x000fe40000011447 */
[----:B------:R-:W-:Y:S02]  /*4ced0*/  IADD3 R88, P5, PT, R70, R68, RZ ;  /* 0x0000004446587210 */ /* 0x000fe40007fbe0ff */
[----:B0-----:R-:W-:Y:S01]  /*4cee0*/  ISETP.LT.AND P4, PT, R5, UR6, !P4 ;  /* 0x0000000605007c0c */ /* 0x001fe2000e781270 */
[----:B------:R0:W-:Y:S01]  /*4cef0*/  @P0 STG.E.U8 desc[UR20][R50.64], R71 ;  /* 0x0000004732000986 */ /* 0x0001e2000c101114 */
[----:B------:R-:W-:Y:S01]  /*4cf00*/  ISETP.LT.AND P0, PT, R9, UR10, !P6 ;  /* 0x0000000a09007c0c */ /* 0x000fe2000f701270 */
[----:B------:R-:W-:Y:S01]  /*4cf10*/  IMAD.X R89, R69, 0x1, R3, P5 ;  /* 0x0000000145597824 */ /* 0x000fe200028e0603 */
[----:B------:R-:W-:Y:S01]  /*4cf20*/  PRMT R72, R73, 0x9910, RZ ;  /* 0x0000991049487816 */ /* 0x000fe200000000ff */
[----:B------:R-:W1:Y:S01]  /*4cf30*/  LDCU UR10, c[0x0][0x398] ;  /* 0x00007300ff0a77ac */ /* 0x000e620008000800 */
[----:B----4-:R-:W-:-:S02]  /*4cf40*/  ISETP.GE.AND P5, PT, R10, UR9, PT ;  /* 0x000000090a007c0c */ /* 0x010fc4000bfa6270 */
[----:B------:R-:W-:Y:S01]  /*4cf50*/  SHF.R.S32.HI R72, RZ, 0x8, R72 ;  /* 0x00000008ff487819 */ /* 0x000fe20000011448 */
[----:B------:R-:W2:Y:S01]  /*4cf60*/  LDCU UR9, c[0x0][0x398] ;  /* 0x00007300ff0977ac */ /* 0x000ea20008000800 */
[----:B0-----:R-:W4:Y:S01]  /*4cf70*/  LDL.LU R50, [R1+0x13bc] ;  /* 0x0013bc0001327983 */ /* 0x001f220000300800 */
[----:B------:R-:W-:Y:S01]  /*4cf80*/  VIADD R70, R70, UR26 ;  /* 0x0000001a46467c36 */ /* 0x000fe20008000000 */
[----:B------:R-:W4:Y:S02]  /*4cf90*/  LDCU UR6, c[0x0][0x39c] ;  /* 0x00007380ff0677ac */ /* 0x000f240008000800 */
[----:B------:R-:W4:Y:S04]  /*4cfa0*/  LDL.LU R51, [R1+0x650] ;  /* 0x0006500001337983 */ /* 0x000f280000300800 */
[----:B------:R-:W4:Y:S01]  /*4cfb0*/  LDL.LU R10, [R1+0x654] ;  /* 0x00065400010a7983 */ /* 0x000f220000300800 */
[----:B------:R-:W-:-:S03]  /*4cfc0*/  F2FP.SATFINITE.E5M2.F32.PACK_AB_MERGE_C R71, R8, R11, RZ ;  /* 0x0000000b0847723e */ /* 0x000fc600048060ff */
[----:B------:R-:W-:Y:S04]  /*4cfd0*/  @P4 STG.E.U8 desc[UR20][R58.64], R72 ;  /* 0x000000483a004986 */ /* 0x000fe8000c101114 */
[----:B------:R-:W4:Y:S04]  /*4cfe0*/  LDL.LU R11, [R1+0x250] ;  /* 0x00025000010b7983 */ /* 0x000f280000300800 */
[----:B------:R-:W4:Y:S01]  /*4cff0*/  LDL.LU R8, [R1+0x254] ;  /* 0x0002540001087983 */ /* 0x000f220000300800 */
[----:B---3--:R-:W-:-:S05]  /*4d000*/  F2FP.SATFINITE.E5M2.F32.PACK_AB_MERGE_C R69, R61, R60, RZ ;  /* 0x0000003c3d45723e */ /* 0x008fca00048060ff */
[----:B------:R0:W-:Y:S01]  /*4d010*/  @P0 STG.E.U8 desc[UR20][R56.64], R69 ;  /* 0x0000004538000986 */ /* 0x0001e2000c101114 */
[----:B-----5:R-:W-:Y:S01]  /*4d020*/  ISETP.GE.AND P0, PT, R4, UR4, PT ;  /* 0x0000000404007c0c */ /* 0x020fe2000bf06270 */
[----:B------:R-:W3:Y:S02]  /*4d030*/  LDCU UR4, c[0x0][0x39c] ;  /* 0x00007380ff0477ac */ /* 0x000ee40008000800 */
[----:B------:R-:W3:Y:S01]  /*4d040*/  LDL.LU R4, [R1+0x13c0] ;  /* 0x0013c00001047983 */ /* 0x000ee20000300800 */
[----:B------:R-:W-:Y:S02]  /*4d050*/  ISETP.LT.AND P6, PT, R5, UR12, !P6 ;  /* 0x0000000c05007c0c */ /* 0x000fe4000f7c1270 */
[----:B------:R-:W-:Y:S01]  /*4d060*/  ISETP.LT.AND P4, PT, R9, UR14, !P2 ;  /* 0x0000000e09007c0c */ /* 0x000fe2000d781270 */
[----:B------:R-:W5:Y:S01]  /*4d070*/  LDCU UR12, c[0x0][0x398] ;  /* 0x00007300ff0c77ac */ /* 0x000f620008000800 */
[----:B--2---:R-:W-:Y:S02]  /*4d080*/  ISETP.LT.AND P2, PT, R5, UR9, !P2 ;  /* 0x0000000905007c0c */ /* 0x004fe4000d741270 */
[----:B0-----:R-:W-:Y:S01]  /*4d090*/  PRMT R69, R69, 0x9910, RZ ;  /* 0x0000991045457816 */ /* 0x001fe200000000ff */
[----:B------:R-:W0:Y:S01]  /*4d0a0*/  LDCU UR14, c[0x0][0x398] ;  /* 0x00007300ff0e77ac */ /* 0x000e220008000800 */
[----:B------:R-:W-:-:S05]  /*4d0b0*/  PRMT R72, R71, 0x9910, RZ ;  /* 0x0000991047487816 */ /* 0x000fca00000000ff */
[----:B------:R2:W-:Y:S01]  /*4d0c0*/  @P6 STG.E.U8 desc[UR20][R54.64], R71 ;  /* 0x0000004736006986 */ /* 0x0005e2000c101114 */
[----:B------:R-:W-:Y:S01]  /*4d0d0*/  IADD3 R86, P6, PT, R70, R2, RZ ;  /* 0x0000000246567210 */ /* 0x000fe20007fde0ff */
[----:B------:R-:W0:Y:S01]  /*4d0e0*/  LDCU UR9, c[0x0][0x398] ;  /* 0x00007300ff0977ac */ /* 0x000e220008000800 */
[----:B------:R-:W-:Y:S02]  /*4d0f0*/  SHF.R.S32.HI R69, RZ, 0x8, R69 ;  /* 0x00000008ff457819 */ /* 0x000fe40000011445 */
[----:B------:R-:W-:Y:S02]  /*4d100*/  SHF.R.S32.HI R72, RZ, 0x8, R72 ;  /* 0x00000008ff487819 */ /* 0x000fe40000011448 */
[----:B--2---:R-:W-:Y:S01]  /*4d110*/  SHF.R.S32.HI R71, RZ, 0x1f, R70 ;  /* 0x0000001fff477819 */ /* 0x004fe20000011446 */
[----:B------:R4:W-:Y:S04]  /*4d120*/  @P4 STG.E.U8 desc[UR20][R52.64], R69 ;  /* 0x0000004534004986 */ /* 0x0009e8000c101114 */
[----:B------:R-:W-:Y:S01]  /*4d130*/  IMAD.X R87, R71, 0x1, R0, P6 ;  /* 0x0000000147577824 */ /* 0x000fe200030e0600 */
[----:B-1----:R-:W-:Y:S01]  /*4d140*/  ISETP.LT.AND P6, PT, R9, UR10, !P5 ;  /* 0x0000000a09007c0c */ /* 0x002fe2000efc1270 */
[----:B------:R1:W-:Y:S01]  /*4d150*/  @P2 STG.E.U8 desc[UR20][R36.64], R72 ;  /* 0x0000004824002986 */ /* 0x0003e2000c101114 */
[----:B----4-:R-:W-:Y:S01]  /*4d160*/  F2FP.SATFINITE.E5M2.F32.PACK_AB_MERGE_C R69, R10, R51, RZ ;  /* 0x000000330a45723e */ /* 0x010fe200048060ff */
[----:B------:R-:W2:Y:S02]  /*4d170*/  LDCU UR10, c[0x0][0x398] ;  /* 0x00007300ff0a77ac */ /* 0x000ea40008000800 */
[----:B------:R-:W4:Y:S04]  /*4d180*/  LDL.LU R10, [R1+0x13c4] ;  /* 0x0013c400010a7983 */ /* 0x000f280000300800 */
[----:B-1----:R-:W4:Y:S04]  /*4d190*/  LDL.LU R36, [R1+0x658] ;  /* 0x0006580001247983 */ /* 0x002f280000300800 */
[----:B------:R-:W4:Y:S04]  /*4d1a0*/  LDL.LU R37, [R1+0x65c] ;  /* 0x00065c0001257983 */ /* 0x000f280000300800 */
[----:B------:R1:W-:Y:S01]  /*4d1b0*/  @P6 STG.E.U8 desc[UR20][R12.64], R69 ;  /* 0x000000450c006986 */ /* 0x0003e2000c101114 */
[----:B------:R-:W-:-:S03]  /*4d1c0*/  F2FP.SATFINITE.E5M2.F32.PACK_AB_MERGE_C R73, R8, R11, RZ ;  /* 0x0000000b0849723e */ /* 0x000fc600048060ff */
[----:B-1----:R-:W4:Y:S01]  /*4d1d0*/  LDL.LU R12, [R1+0x258] ;  /* 0x00025800010c7983 */ /* 0x002f220000300800 */
[----:B---3--:R-:W-:Y:S01]  /*4d1e0*/  ISETP.GE.AND P6, PT, R4, UR4, PT ;  /* 0x0000000404007c0c */ /* 0x008fe2000bfc6270 */
[----:B------:R-:W-:Y:S02]  /*4d1f0*/  VIADD R76, R70, UR26 ;  /* 0x0000001a464c7c36 */ /* 0x000fe40008000000 */
[----:B------:R-:W3:Y:S01]  /*4d200*/  LDL.LU R4, [R1+0x25c] ;  /* 0x00025c0001047983 */ /* 0x000ee20000300800 */
[----:B-----5:R-:W-:Y:S01]  /*4d210*/  ISETP.LT.AND P5, PT, R5, UR12, !P5 ;  /* 0x0000000c05007c0c */ /* 0x020fe2000efa1270 */
[----:B------:R-:W1:Y:S02]  /*4d220*/  LDCU UR12, c[0x0][0x398] ;  /* 0x00007300ff0c77ac */ /* 0x000e640008000800 */
[----:B------:R-:W5:Y:S01]  /*4d230*/  LDL.LU R11, [R1+0x13c8] ;  /* 0x0013c800010b7983 */ /* 0x000f620000300800 */
[----:B------:R-:W-:Y:S01]  /*4d240*/  PRMT R72, R69, 0x9910, RZ ;  /* 0x0000991045487816 */ /* 0x000fe200000000ff */
[----:B------:R-:W5:Y:S02]  /*4d250*/  LDCU UR4, c[0x0][0x39c] ;  /* 0x00007380ff0477ac */ /* 0x000f640008000800 */
[----:B------:R-:W5:Y:S01]  /*4d260*/  LDL.LU R8, [R1+0x13cc] ;  /* 0x0013cc0001087983 */ /* 0x000f620000300800 */
[----:B0-----:R-:W-:Y:S01]  /*4d270*/  ISETP.LT.AND P2, PT, R9, UR14, !P0 ;  /* 0x0000000e09007c0c */ /* 0x001fe2000c741270 */
[----:B------:R-:W-:Y:S01]  /*4d280*/  IMAD.MOV.U32 R69, RZ, RZ, R72 ;  /* 0x000000ffff457224 */ /* 0x000fe200078e0048 */
[----:B------:R-:W-:Y:S01]  /*4d290*/  ISETP.GE.AND P4, PT, R50, UR6, PT ;  /* 0x0000000632007c0c */ /* 0x000fe2000bf86270 */
[----:B------:R-:W4:Y:S01]  /*4d2a0*/  LDCU UR6, c[0x0][0x39c] ;  /* 0x00007380ff0677ac */ /* 0x000f220008000800 */
[----:B------:R-:W-:Y:S01]  /*4d2b0*/  PRMT R80, R73, 0x9910, RZ ;  /* 0x0000991049507816 */ /* 0x000fe200000000ff */
[----:B------:R-:W-:Y:S01]  /*4d2c0*/  @P5 STG.E.U8 desc[UR20][R48.64], R73 ;  /* 0x0000004930005986 */ /* 0x000fe2000c101114 */
[----:B------:R-:W-:Y:S01]  /*4d2d0*/  SHF.R.S32.HI R69, RZ, 0x8, R69 ;  /* 0x00000008ff457819 */ /* 0x000fe20000011445 */
[----:B------:R-:W0:Y:S01]  /*4d2e0*/  LDCU UR14, c[0x0][0x398] ;  /* 0x00007300ff0e77ac */ /* 0x000e220008000800 */
[----:B------:R-:W-:Y:S01]  /*4d2f0*/  IADD3 R70, P5, PT, R70, R68, RZ ;  /* 0x0000004446467210 */ /* 0x000fe20007fbe0ff */
[----:B------:R-:W5:Y:S04]  /*4d300*/  LDL.LU R13, [R1+0x260] ;  /* 0x00026000010d7983 */ /* 0x000f680000300800 */
[----:B------:R0:W-:Y:S01]  /*4d310*/  @P2 STG.E.U8 desc[UR20][R46.64], R69 ;  /* 0x000000452e002986 */ /* 0x0001e2000c101114 */
[----:B------:R-:W-:Y:S01]  /*4d320*/  IMAD.X R71, R71, 0x1, R3, P5 ;  /* 0x0000000147477824 */ /* 0x000fe200028e0603 */
[----:B------:R-:W-:-:S02]  /*4d330*/  IADD3 R72, P5, PT, R76, R2, RZ ;  /* 0x000000024c487210 */ /* 0x000fc40007fbe0ff */
[----:B------:R-:W-:Y:S01]  /*4d340*/  ISETP.LT.AND P2, PT, R5, UR9, !P0 ;  /* 0x0000000905007c0c */ /* 0x000fe2000c741270 */
[----:B------:R-:W3:Y:S01]  /*4d350*/  LDCU UR9, c[0x0][0x39c] ;  /* 0x00007380ff0977ac */ /* 0x000ee20008000800 */
[----:B0-----:R-:W-:-:S05]  /*4d360*/  SHF.R.S32.HI R69, RZ, 0x1f, R76 ;  /* 0x0000001fff457819 */ /* 0x001fca000001144c */
[----:B------:R-:W-:Y:S01]  /*4d370*/  IMAD.X R73, R69, 0x1, R0, P5 ;  /* 0x0000000145497824 */ /* 0x000fe200028e0600 */
[----:B--2---:R-:W-:Y:S01]  /*4d380*/  ISETP.LT.AND P5, PT, R9, UR10, !P4 ;  /* 0x0000000a09007c0c */ /* 0x004fe2000e7a1270 */
[----:B------:R-:W0:Y:S01]  /*4d390*/  LDCU UR10, c[0x0][0x398] ;  /* 0x00007300ff0a77ac */ /* 0x000e220008000800 */
[----:B------:R-:W-:Y:S02]  /*4d3a0*/  SHF.R.S32.HI R80, RZ, 0x8, R80 ;  /* 0x00000008ff507819 */ /* 0x000fe40000011450 */
[----:B-1----:R-:W-:Y:S01]  /*4d3b0*/  ISETP.LT.AND P4, PT, R5, UR12, !P4 ;  /* 0x0000000c05007c0c */ /* 0x002fe2000e781270 */
[----:B------:R-:W1:Y:S02]  /*4d3c0*/  LDCU UR12, c[0x0][0x398] ;  /* 0x00007300ff0c77ac */ /* 0x000e640008000800 */
[----:B------:R2:W-:Y:S01]  /*4d3d0*/  @P2 STG.E.U8 desc[UR20][R44.64], R80 ;  /* 0x000000502c002986 */ /* 0x0005e2000c101114 */
[----:B------:R-:W-:Y:S01]  /*4d3e0*/  ISETP.LT.AND P2, PT, R9, UR14, !P6 ;  /* 0x0000000e09007c0c */ /* 0x000fe2000f741270 */
[----:B------:R-:W0:Y:S01]  /*4d3f0*/  LDCU UR14, c[0x0][0x398] ;  /* 0x00007300ff0e77ac */ /* 0x000e220008000800 */
[----:B----4-:R-:W-:Y:S01]  /*4d400*/  ISETP.GE.AND P0, PT, R10, UR6, PT ;  /* 0x000000060a007c0c */ /* 0x010fe2000bf06270 */
[----:B------:R-:W4:Y:S01]  /*4d410*/  LDCU UR6, c[0x0][0x398] ;  /* 0x00007300ff0677ac */ /* 0x000f220008000800 */
[----:B------:R-:W4:Y:S01]  /*4d420*/  LDL.LU R10, [R1+0x264] ;  /* 0x00026400010a7983 */ /* 0x000f220000300800 */
[----:B------:R-:W-:-:S03]  /*4d430*/  F2FP.SATFINITE.E5M2.F32.PACK_AB_MERGE_C R77, R37, R36, RZ ;  /* 0x00000024254d723e */ /* 0x000fc600048060ff */
[----:B------:R-:W4:Y:S01]  /*4d440*/  LDL.LU R36, [R1+0x660] ;  /* 0x0006600001247983 */ /* 0x000f220000300800 */
[----:B--2---:R-:W-:-:S03]  /*4d450*/  PRMT R80, R77, 0x9910, RZ ;  /* 0x000099104d507816 */ /* 0x004fc600000000ff */
[----:B------:R-:W2:Y:S04]  /*4d460*/  LDL.LU R37, [R1+0x664] ;  /* 0x0006640001257983 */ /* 0x000ea80000300800 */
[----:B------:R0:W-:Y:S02]  /*4d470*/  @P5 STG.E.U8 desc[UR20][R42.64], R77 ;  /* 0x0000004d2a005986 */ /* 0x0001e4000c101114 */
[----:B0-----:R-:W-:-:S05]  /*4d480*/  IMAD.MOV.U32 R77, RZ, RZ, R80 ;  /* 0x000000ffff4d7224 */ /* 0x001fca00078e0050 */
[----:B------:R-:W-:Y:S02]  /*4d490*/  SHF.R.S32.HI R77, RZ, 0x8, R77 ;  /* 0x00000008ff4d7819 */ /* 0x000fe4000001144d */
[----:B---3--:R-:W-:Y:S02]  /*4d4a0*/  F2FP.SATFINITE.E5M2.F32.PACK_AB_MERGE_C R81, R4, R12, RZ ;  /* 0x0000000c0451723e */ /* 0x008fe400048060ff */
[----:B------:R-:W3:Y:S01]  /*4d4b0*/  LDL.LU R4, [R1+0x13d0] ;  /* 0x0013d00001047983 */ /* 0x000ee20000300800 */
[----:B-----5:R-:W-:Y:S01]  /*4d4c0*/  ISETP.GE.AND P5, PT, R11, UR4, PT ;  /* 0x000000040b007c0c */ /* 0x020fe2000bfa6270 */
[----:B------:R-:W3:Y:S02]  /*4d4d0*/  LDCU UR4, c[0x0][0x39c] ;  /* 0x00007380ff0477ac */ /* 0x000ee40008000800 */
[----:B------:R-:W-:Y:S04]  /*4d4e0*/  @P4 STG.E.U8 desc[UR20][R40.64], R81 ;  /* 0x0000005128004986 */ /* 0x000fe8000c101114 */
[----:B------:R0:W-:Y:S01]  /*4d4f0*/  @P2 STG.E.U8 desc[UR20][R38.64], R77 ;  /* 0x0000004d26002986 */ /* 0x0001e2000c101114 */
[----:B------:R-:W-:Y:S01]  /*4d500*/  ISETP.GE.AND P2, PT, R8, UR9, PT ;  /* 0x0000000908007c0c */ /* 0x000fe2000bf46270 */
[----:B------:R-:W5:Y:S02]  /*4d510*/  LDCU UR9, c[0x0][0x398] ;  /* 0x00007300ff0977ac */ /* 0x000f640008000800 */
[----:B------:R-:W5:Y:S04]  /*4d520*/  LDL.LU R11, [R1+0x13d4] ;  /* 0x0013d400010b7983 */ /* 0x000f680000300800 */
[----:B------:R-:W5:Y:S04]  /*4d530*/  LDL.LU R12, [R1+0x668] ;  /* 0x00066800010c7983 */ /* 0x000f680000300800 */
[----:B------:R-:W5:Y:S01]  /*4d540*/  LDL.LU R8, [R1+0x66c] ;  /* 0x00066c0001087983 */ /* 0x000f620000300800 */
[----:B------:R-:W-:-:S02]  /*4d550*/  IADD3 R84, P4, PT, R76, R68, RZ ;  /* 0x000000444c547210 */ /* 0x000fc40007f9e0ff */
[----:B----4-:R-:W-:Y:S01]  /*4d560*/  ISETP.LT.AND P6, PT, R5, UR6, !P6 ;  /* 0x0000000605007c0c */ /* 0x010fe2000f7c1270 */
[----:B------:R-:W5:Y:S02]  /*4d570*/  LDCU UR6, c[0x0][0x39c] ;  /* 0x00007380ff0677ac */ /* 0x000f640008000800 */
[----:B------:R-:W-:Y:S01]  /*4d580*/  IMAD.X R85, R69, 0x1, R3, P4 ;  /* 0x0000000145557824 */ /* 0x000fe200020e0603 */
[----:B------:R-:W-:Y:S02]  /*4d590*/  ISETP.LT.AND P4, PT, R9, UR10, !P0 ;  /* 0x0000000a09007c0c */ /* 0x000fe4000c781270 */
[----:B------:R-:W-:Y:S01]  /*4d5a0*/  PRMT R80, R81, 0x9910, RZ ;  /* 0x0000991051507816 */ /* 0x000fe200000000ff */
[----:B------:R-:W-:Y:S01]  /*4d5b0*/  VIADD R76, R76, UR26 ;  /* 0x0000001a4c4c7c36 */ /* 0x000fe20008000000 */
[----:B-1----:R-:W-:Y:S01]  /*4d5c0*/  ISETP.LT.AND P0, PT, R5, UR12, !P0 ;  /* 0x0000000c05007c0c */ /* 0x002fe2000c701270 */
[----:B------:R-:W1:Y:S01]  /*4d5d0*/  LDCU UR10, c[0x0][0x398] ;  /* 0x00007300ff0a77ac */ /* 0x000e620008000800 */
[----:B------:R-:W-:Y:S01]  /*4d5e0*/  SHF.R.S32.HI R80, RZ, 0x8, R80 ;  /* 0x00000008ff507819 */ /* 0x000fe20000011450 */
[----:B------:R-:W4:Y:S04]  /*4d5f0*/  LDCU UR12, c[0x0][0x398] ;  /* 0x00007300ff0c77ac */ /* 0x000f280008000800 */
[----:B------:R0:W-:Y:S01]  /*4d600*/  @P6 STG.E.U8 desc[UR20][R34.64], R80 ;  /* 0x0000005022006986 */ /* 0x0001e2000c101114 */
[----:B------:R-:W-:Y:S01]  /*4d610*/  ISETP.LT.AND P6, PT, R9, UR14, !P5 ;  /* 0x0000000e09007c0c */ /* 0x000fe2000efc1270 */
[----:B------:R-:W0:Y:S02]  /*4d620*/  LDCU UR14, c[0x0][0x398] ;  /* 0x00007300ff0e77ac */ /* 0x000e240008000800 */
[----:B0-----:R-:W-:-:S02]  /*4d630*/  F2FP.SATFINITE.E5M2.F32.PACK_AB_MERGE_C R77, R10, R13, RZ ;  /* 0x0000000d0a4d723e */ /* 0x001fc400048060ff */
[----:B------:R-:W4:Y:S04]  /*4d640*/  LDL.LU R13, [R1+0x268] ;  /* 0x00026800010d7983 */ /* 0x000f280000300800 */
[----:B------:R-:W4:Y:S01]  /*4d650*/  LDL.LU R10, [R1+0x26c] ;  /* 0x00026c00010a7983 */ /* 0x000f220000300800 */
[----:B--2---:R-:W-:-:S05]  /*4d660*/  F2FP.SATFINITE.E5M2.F32.PACK_AB_MERGE_C R69, R37, R36, RZ ;  /* 0x000000242545723e */ /* 0x004fca00048060ff */
[----:B------:R0:W-:Y:S01]  /*4d670*/  @P4 STG.E.U8 desc[UR20][R32.64], R69 ;  /* 0x0000004520004986 */ /* 0x0001e2000c101114 */
[----:B------:R-:W-:-:S03]  /*4d680*/  PRMT R80, R77, 0x9910, RZ ;  /* 0x000099104d507816 */ /* 0x000fc600000000ff */
[----:B------:R2:W-:Y:S01]  /*4d690*/  @P0 STG.E.U8 desc[UR20][R30.64], R77 ;  /* 0x0000004d1e000986 */ /* 0x0005e2000c101114 */
[----:B------:R-:W-:Y:S02]  /*4d6a0*/  IADD3 R82, P0, PT, R76, R2, RZ ;  /* 0x000000024c527210 */ /* 0x000fe40007f1e0ff */
[----:B0-----:R-:W-:Y:S02]  /*4d6b0*/  PRMT R69, R69, 0x9910, RZ ;  /* 0x0000991045457816 */ /* 0x001fe400000000ff */
[----:B--2---:R-:W-:Y:S02]  /*4d6c0*/  SHF.R.S32.HI R77, RZ, 0x1f, R76 ;  /* 0x0000001fff4d7819 */ /* 0x004fe4000001144c */
[----:B------:R-:W-:-:S03]  /*4d6d0*/  SHF.R.S32.HI R69, RZ, 0x8, R69 ;  /* 0x00000008ff457819 */ /* 0x000fc60000011445 */
[----:B------:R-:W-:Y:S02]  /*4d6e0*/  IMAD.X R83, R77, 0x1, R0, P0 ;  /* 0x000000014d537824 */ /* 0x000fe400000e0600 */
[----:B------:R0:W-:Y:S01]  /*4d6f0*/  @P6 STG.E.U8 desc[UR20][R28.64], R69 ;  /* 0x000000451c006986 */ /* 0x0001e2000c101114 */
[----:B---3--:R-:W-:Y:S01]  /*4d700*/  ISETP.GE.AND P4, PT, R4, UR4, PT ;  /* 0x0000000404007c0c */ /* 0x008fe2000bf86270 */
[----:B------:R-:W2:Y:S02]  /*4d710*/  LDCU UR4, c[0x0][0x39c] ;  /* 0x00007380ff0477ac */ /* 0x000ea40008000800 */
[----:B------:R-:W2:Y:S01]  /*4d720*/  LDL.LU R4, [R1+0x13d8] ;  /* 0x0013d80001047983 */ /* 0x000ea20000300800 */
[----:B-----5:R-:W-:Y:S01]  /*4d730*/  ISETP.GE.AND P0, PT, R11, UR6, PT ;  /* 0x000000060b007c0c */ /* 0x020fe2000bf06270 */
[----:B------:R-:W3:Y:S02]  /*4d740*/  LDCU UR6, c[0x0][0x39c] ;  /* 0x00007380ff0677ac */ /* 0x000ee40008000800 */
[----:B------:R-:W3:Y:S01]  /*4d750*/  LDL.LU R11, [R1+0x13dc] ;  /* 0x0013dc00010b7983 */ /* 0x000ee20000300800 */
[----:B0-----:R-:W-:-:S03]  /*4d760*/  F2FP.SATFINITE.E5M2.F32.PACK_AB_MERGE_C R69, R8, R12, RZ ;  /* 0x0000000c0845723e */ /* 0x001fc600048060ff */
[----:B------:R-:W5:Y:S04]  /*4d770*/  LDL.LU R12, [R1+0x670] ;  /* 0x00067000010c7983 */ /* 0x000f680000300800 */
[----:B------:R-:W5:Y:S01]  /*4d780*/  LDL.LU R8, [R1+0x674] ;  /* 0x0006740001087983 */ /* 0x000f620000300800 */
[----:B------:R-:W-:Y:S01]  /*4d790*/  ISETP.LT.AND P5, PT, R5, UR9, !P5 ;  /* 0x0000000905007c0c */ /* 0x000fe2000efa1270 */
[----:B------:R-:W0:Y:S01]  /*4d7a0*/  LDCU UR9, c[0x0][0x398] ;  /* 0x00007300ff0977ac */ /* 0x000e220008000800 */
[----:B------:R-:W-:Y:S02]  /*4d7b0*/  SHF.R.S32.HI R80, RZ, 0x8, R80 ;  /* 0x00000008ff507819 */ /* 0x000fe40000011450 */
[----:B-1----:R-:W-:Y:S01]  /*4d7c0*/  ISETP.LT.AND P6, PT, R9, UR10, !P2 ;  /* 0x0000000a09007c0c */ /* 0x002fe2000d7c1270 */
[----:B------:R-:W1:Y:S01]  /*4d7d0*/  LDCU UR10, c[0x0][0x398] ;  /* 0x00007300ff0a77ac */ /* 0x000e620008000800 */
[----:B----4-:R-:W-:Y:S01]  /*4d7e0*/  ISETP.LT.AND P2, PT, R5, UR12, !P2 ;  /* 0x0000000c05007c0c */ /* 0x010fe2000d741270 */
[----:B------:R-:W4:Y:S06]  /*4d7f0*/  LDCU UR12, c[0x0][0x398] ;  /* 0x00007300ff0c77ac */ /* 0x000f2c0008000800 */
[----:B------:R0:W-:Y:S01]  /*4d800*/  @P5 STG.E.U8 desc[UR20][R26.64], R80 ;  /* 0x000000501a005986 */ /* 0x0001e2000c101114 */
[----:B------:R-:W-:Y:S01]  /*4d810*/  ISETP.LT.AND P5, PT, R9, UR14, !P4 ;  /* 0x0000000e09007c0c */ /* 0x000fe2000e7a1270 */
[----:B------:R-:W1:Y:S02]  /*4d820*/  LDCU UR14, c[0x0][0x398] ;  /* 0x00007300ff0e77ac */ /* 0x000e640008000800 */
[----:B------:R1:W-:Y:S01]  /*4d830*/  @P6 STG.E.U8 desc[UR20][R20.64], R69 ;  /* 0x0000004514006986 */ /* 0x0003e2000c101114 */
[----:B0-----:R-:W-:-:S04]  /*4d840*/  PRMT R80, R69, 0x9910, RZ ;  /* 0x0000991045507816 */ /* 0x001fc800000000ff */
[----:B------:R-:W-:Y:S01]  /*4d850*/  SHF.R.S32.HI R80, RZ, 0x8, R80 ;  /* 0x00000008ff507819 */ /* 0x000fe20000011450 */
[----:B-1----:R-:W-:Y:S01]  /*4d860*/  VIADD R69, R76, UR26 ;  /* 0x0000001a4c457c36 */ /* 0x002fe20008000000 */
[----:B------:R-:W-:Y:S02]  /*4d870*/  F2FP.SATFINITE.E5M2.F32.PACK_AB_MERGE_C R81, R10, R13, RZ ;  /* 0x0000000d0a51723e */ /* 0x000fe400048060ff */
[----:B------:R-:W4:Y:S04]  /*4d880*/  LDL.LU R13, [R1+0x270] ;  /* 0x00027000010d7983 */ /* 0x000f280000300800 */
[----:B------:R-:W-:Y:S01]  /*4d890*/  @P2 STG.E.U8 desc[UR20][R16.64], R81 ;  /* 0x0000005110002986 */ /* 0x000fe2000c101114 */
[----:B------:R-:W-:-:S03]  /*4d8a0*/  IADD3 R76, P2, PT, R76, R68, RZ ;  /* 0x000000444c4c7210 */ /* 0x000fc60007f5e0ff */
[----:B------:R0:W-:Y:S01]  /*4d8b0*/  @P5 STG.E.U8 desc[UR20][R6.64], R80 ;  /* 0x0000005006005986 */ /* 0x0001e2000c101114 */
[----:B------:R-:W-:Y:S01]  /*4d8c0*/  SHF.R.S32.HI R10, RZ, 0x1f, R69 ;  /* 0x0000001fff0a7819 */ /* 0x000fe20000011445 */
[----:B------:R-:W-:Y:S01]  /*4d8d0*/  IMAD.X R77, R77, 0x1, R3, P2 ;  /* 0x000000014d4d7824 */ /* 0x000fe200010e0603 */
[----:B0-----:R-:W-:Y:S02]  /*4d8e0*/  PRMT R6, R81, 0x9910, RZ ;  /* 0x0000991051067816 */ /* 0x001fe400000000ff */
[----:B------:R-:W-:-:S03]  /*4d8f0*/  IADD3 R80, P2, PT, R69, R2, RZ ;  /* 0x0000000245507210 */ /* 0x000fc60007f5e0ff */
[----:B------:R-:W-:Y:S02]  /*4d900*/  IMAD.MOV.U32 R7, RZ, RZ, R6 ;  /* 0x000000ffff077224 */ /* 0x000fe400078e0006 */
[----:B------:R-:W-:Y:S01]  /*4d910*/  IMAD.X R81, R10, 0x1, R0, P2 ;  /* 0x000000010a517824 */ /* 0x000fe200010e0600 */
[----:B--2---:R-:W-:Y:S01]  /*4d920*/  ISETP.GE.AND P6, PT, R4, UR4, PT ;  /* 0x0000000404007c0c */ /* 0x004fe2000bfc6270 */
[----:B------:R-:W0:Y:S01]  /*4d930*/  LDCU UR4, c[0x0][0x39c] ;  /* 0x00007380ff0477ac */ /* 0x000e220008000800 */
[----:B------:R-:W2:Y:S04]  /*4d940*/  LDL.LU R4, [R1+0x274] ;  /* 0x0002740001047983 */ /* 0x000ea80000300800 */
[----:B------:R-:W0:Y:S04]  /*4d950*/  LDL.LU R16, [R1+0x13e0] ;  /* 0x0013e00001107983 */ /* 0x000e280000300800 */
[----:B------:R-:W2:Y:S01]  /*4d960*/  LDL.LU R6, [R1+0x13e4] ;  /* 0x0013e40001067983 */ /* 0x000ea20000300800 */
[----:B---3--:R-:W-:Y:S01]  /*4d970*/  ISETP.GE.AND P2, PT, R11, UR6, PT ;  /* 0x000000060b007c0c */ /* 0x008fe2000bf46270 */
[----:B------:R-:W1:Y:S02]  /*4d980*/  LDCU UR6, c[0x0][0x398] ;  /* 0x00007300ff0677ac */ /* 0x000e640008000800 */
[----:B------:R-:W3:Y:S01]  /*4d990*/  LDL.LU R17, [R1+0x678] ;  /* 0x0006780001117983 */ /* 0x000ee20000300800 */
[----:B-----5:R-:W-:-:S02]  /*4d9a0*/  F2FP.SATFINITE.E5M2.F32.PACK_AB_MERGE_C R20, R8, R12, RZ ;  /* 0x0000000c0814723e */ /* 0x020fc400048060ff */
[----:B------:R-:W-:Y:S02]  /*4d9b0*/  SHF.R.S32.HI R12, RZ, 0x8, R7 ;  /* 0x00000008ff0c7819 */ /* 0x000fe40000011407 */
[----:B------:R-:W3:Y:S04]  /*4d9c0*/  LDL.LU R7, [R1+0x67c] ;  /* 0x00067c0001077983 */ /* 0x000ee80000300800 */
[----:B------:R-:W5:Y:S04]  /*4d9d0*/  LDL.LU R11, [R1+0x278] ;  /* 0x00027800010b7983 */ /* 0x000f680000300800 */
[----:B------:R-:W5:Y:S01]  /*4d9e0*/  LDL.LU R8, [R1+0x27c] ;  /* 0x00027c0001087983 */ /* 0x000f620000300800 */
[----:B------:R-:W-:Y:S01]  /*4d9f0*/  ISETP.LT.AND P4, PT, R5, UR9, !P4 ;  /* 0x0000000905007c0c */ /* 0x000fe2000e781270 */
[----:B------:R-:W0:Y:S01]  /*4da00*/  LDCU UR9, c[0x0][0x39c] ;  /* 0x00007380ff0977ac */ /* 0x000e220008000800 */
[----:B------:R-:W-:-:S02]  /*4da10*/  ISETP.LT.AND P5, PT, R9, UR10, !P0 ;  /* 0x0000000a09007c0c */ /* 0x000fc4000c7a1270 */
[----:B----4-:R-:W-:Y:S01]  /*4da20*/  ISETP.LT.AND P0, PT, R5, UR12, !P0 ;  /* 0x0000000c05007c0c */ /* 0x010fe2000c701270 */
[----:B------:R-:W4:Y:S01]  /*4da30*/  LDCU UR10, c[0x0][0x398] ;  /* 0x00007300ff0a77ac */ /* 0x000f220008000800 */
[----:B------:R-:W0:Y:S07]  /*4da40*/  LDCU UR12, c[0x0][0x398] ;  /* 0x00007300ff0c77ac */ /* 0x000e2e0008000800 */
[----:B------:R4:W-:Y:S01]  /*4da50*/  @P4 STG.E.U8 desc[UR20][R24.64], R12 ;  /* 0x0000000c18004986 */ /* 0x0009e2000c101114 */
[----:B------:R-:W-:Y:S01]  /*4da60*/  ISETP.LT.AND P4, PT, R9, UR14, !P6 ;  /* 0x0000000e09007c0c */ /* 0x000fe2000f781270 */
[----:B------:R-:W0:Y:S01]  /*4da70*/  LDCU UR14, c[0x0][0x398] ;  /* 0x00007300ff0e77ac */ /* 0x000e220008000800 */
[----:B-1----:R-:W-:Y:S01]  /*4da80*/  ISETP.LT.AND P6, PT, R5, UR6, !P6 ;  /* 0x0000000605007c0c */ /* 0x002fe2000f7c1270 */
[----:B------:R-:W-:Y:S01]  /*4da90*/  @P5 STG.E.U8 desc[UR20][R22.64], R20 ;  /* 0x0000001416005986 */ /* 0x000fe2000c101114 */
[----:B------:R-:W1:Y:S01]  /*4daa0*/  LDCU UR6, c[0x0][0x39c] ;  /* 0x00007380ff0677ac */ /* 0x000e620008000800 */
[----:B----4-:R-:W-:-:S02]  /*4dab0*/  PRMT R12, R20, 0x9910, RZ ;  /* 0x00009910140c7816 */ /* 0x010fc400000000ff */
[----:B--2---:R-:W-:Y:S02]  /*4dac0*/  F2FP.SATFINITE.E5M2.F32.PACK_AB_MERGE_C R4, R4, R13, RZ ;  /* 0x0000000d0404723e */ /* 0x004fe400048060ff */
[----:B------:R-:W2:Y:S04]  /*4dad0*/  LDL.LU R13, [R1+0x13e8] ;  /* 0x0013e800010d7983 */ /* 0x000ea80000300800 */
[----:B------:R4:W-:Y:S02]  /*4dae0*/  @P0 STG.E.U8 desc[UR20][R78.64], R4 ;  /* 0x000000044e000986 */ /* 0x0009e4000c101114 */
[----:B----4-:R-:W-:Y:S02]  /*4daf0*/  SHF.R.S32.HI R79, RZ, 0x8, R12 ;  /* 0x00000008ff4f7819 */ /* 0x010fe4000001140c */
[----:B------:R-:W-:-:S02]  /*4db00*/  IADD3 R78, P0, PT, R69, R68, RZ ;  /* 0x00000044454e7210 */ /* 0x000fc40007f1e0ff */
[----:B------:R-:W-:Y:S01]  /*4db10*/  PRMT R4, R4, 0x9910, RZ ;  /* 0x0000991004047816 */ /* 0x000fe200000000ff */
[----:B------:R4:W-:Y:S03]  /*4db20*/  @P4 STG.E.U8 desc[UR20][R18.64], R79 ;  /* 0x0000004f12004986 */ /* 0x0009e6000c101114 */
[----:B------:R-:W-:-:S05]  /*4db30*/  SHF.R.S32.HI R4, RZ, 0x8, R4 ;  /* 0x00000008ff047819 */ /* 0x000fca0000011404 */
[----:B------:R1:W-:Y:S01]  /*4db40*/  @P6 STG.E.U8 desc[UR20][R14.64], R4 ;  /* 0x000000040e006986 */ /* 0x0003e2000c101114 */
[----:B----4-:R-:W-:Y:S01]  /*4db50*/  IMAD.X R79, R10, 0x1, R3, P0 ;  /* 0x000000010a4f7824 */ /* 0x010fe200000e0603 */
[----:B0-----:R-:W-:Y:S02]  /*4db60*/  ISETP.GE.AND P0, PT, R6, UR9, PT ;  /* 0x0000000906007c0c */ /* 0x001fe4000bf06270 */
[----:B------:R-:W4:Y:S01]  /*4db70*/  LDL.LU R10, [R1+0x13ec] ;  /* 0x0013ec00010a7983 */ /* 0x000f220000300800 */
[----:B-----5:R-:W-:Y:S01]  /*4db80*/  F2FP.SATFINITE.E5M2.F32.PACK_AB_MERGE_C R11, R8, R11, RZ ;  /* 0x0000000b080b723e */ /* 0x020fe200048060ff */
[----:B------:R-:W0:Y:S02]  /*4db90*/  LDCU UR9, c[0x0][0x398] ;  /* 0x00007300ff0977ac */ /* 0x000e240008000800 */
[----:B------:R-:W5:Y:S04]  /*4dba0*/  LDL.LU R12, [R1+0x680] ;  /* 0x00068000010c7983 */ /* 0x000f680000300800 */
[----:B------:R-:W5:Y:S04]  /*4dbb0*/  LDL.LU R6, [R1+0x684] ;  /* 0x0006840001067983 */ /* 0x000f680000300800 */
[----:B------:R-:W2:Y:S04]  /*4dbc0*/  LDL.LU R8, [R1+0x280] ;  /* 0x0002800001087983 */ /* 0x000ea80000300800 */
[----:B-1----:R-:W2:Y:S01]  /*4dbd0*/  LDL.LU R4, [R1+0x284] ;  /* 0x0002840001047983 */ /* 0x002ea20000300800 */
[----:B------:R-:W-:Y:S01]  /*4dbe0*/  ISETP.LT.AND P4, PT, R9, UR10, !P2 ;  /* 0x0000000a09007c0c */ /* 0x000fe2000d781270 */
[----:B------:R-:W1:Y:S01]  /*4dbf0*/  LDCU UR10, c[0x0][0x398] ;  /* 0x00007300ff0a77ac */ /* 0x000e620008000800 */
[----:B------:R-:W-:-:S02]  /*4dc00*/  ISETP.LT.AND P2, PT, R5, UR12, !P2 ;  /* 0x0000000c05007c0c */ /* 0x000fc4000d741270 */
[----:B---3--:R-:W-:Y:S01]  /*4dc10*/  F2FP.SATFINITE.E5M2.F32.PACK_AB_MERGE_C R7, R7, R17, RZ ;  /* 0x000000110707723e */ /* 0x008fe200048060ff */
[----:B------:R-:W3:Y:S01]  /*4dc20*/  LDCU UR12, c[0x0][0x398] ;  /* 0x00007300ff0c77ac */ /* 0x000ee20008000800 */
[----:B------:R-:W-:Y:S01]  /*4dc30*/  ISETP.GE.AND P5, PT, R16, UR4, PT ;  /* 0x0000000410007c0c */ /* 0x000fe2000bfa6270 */
[----:B------:R-:W0:Y:S03]  /*4dc40*/  LDCU UR4, c[0x0][0x39c] ;  /* 0x00007380ff0477ac */ /* 0x000e260008000800 */
[----:B------:R-:W-:-:S03]  /*4dc50*/  ISETP.LT.AND P6, PT, R9, UR14, !P5 ;  /* 0x0000000e09007c0c */ /* 0x000fc6000efc1270 */
[----:B------:R0:W-:Y:S01]  /*4dc60*/  @P4 STG.E.U8 desc[UR20][R92.64], R7 ;  /* 0x000000075c004986 */ /* 0x0001e2000c101114 */
[----:B------:R-:W1:Y:S03]  /*4dc70*/  LDCU UR14, c[0x0][0x398] ;  /* 0x00007300ff0e77ac */ /* 0x000e660008000800 */
[----:B------:R3:W-:Y:S01]  /*4dc80*/  @P2 STG.E.U8 desc[UR20][R74.64], R11 ;  /* 0x0000000b4a002986 */ /* 0x0007e2000c101114 */
[----:B0-----:R-:W-:Y:S02]  /*4dc90*/  PRMT R92, R7, 0x9910, RZ ;  /* 0x00009910075c7816 */ /* 0x001fe400000000ff */
[----:B------:R-:W-:Y:S01]  /*4dca0*/  ISETP.LT.AND P5, PT, R5, UR9, !P5 ;  /* 0x0000000905007c0c */ /* 0x000fe2000efa1270 */
[----:B------:R-:W4:Y:S01]  /*4dcb0*/  LDL.LU R7, [R1+0x13f0] ;  /* 0x0013f00001077983 */ /* 0x000f220000300800 */
[----:B---3--:R-:W-:Y:S01]  /*4dcc0*/  PRMT R75, R11, 0x9910, RZ ;  /* 0x000099100b4b7816 */ /* 0x008fe200000000ff */
[----:B------:R-:W-:Y:S01]  /*4dcd0*/  IMAD.MOV.U32 R74, RZ, RZ, R92 ;  /* 0x000000ffff4a7224 */ /* 0x000fe200078e005c */
[----:B------:R-:W0:Y:S01]  /*4dce0*/  LDCU UR9, c[0x0][0x398] ;  /* 0x00007300ff0977ac */ /* 0x000e220008000800 */
[----:B------:R-:W-:-:S03]  /*4dcf0*/  VIADD R92, R69, UR26 ;  /* 0x0000001a455c7c36 */ /* 0x000fc60008000000 */
[----:B------:R-:W-:-:S05]  /*4dd00*/  SHF.R.S32.HI R69, RZ, 0x8, R74 ;  /* 0x00000008ff457819 */ /* 0x000fca000001144a */
[----:B------:R3:W-:Y:S02]  /*4dd10*/  @P6 STG.E.U8 desc[UR20][R90.64], R69 ;  /* 0x000000455a006986 */ /* 0x0007e4000c101114 */
[----:B---3--:R-:W-:-:S05]  /*4dd20*/  IMAD.MOV.U32 R90, RZ, RZ, R75 ;  /* 0x000000ffff5a7224 */ /* 0x008fca00078e004b */
[----:B------:R-:W-:-:S05]  /*4dd30*/  SHF.R.S32.HI R90, RZ, 0x8, R90 ;  /* 0x00000008ff5a7819 */ /* 0x000fca000001145a */
[----:B------:R2:W-:Y:S01]  /*4dd40*/  @P5 STG.E.U8 desc[UR20][R88.64], R90 ;  /* 0x0000005a58005986 */ /* 0x0005e2000c101114 */
[----:B-----5:R-:W-:-:S03]  /*4dd50*/  F2FP.SATFINITE.E5M2.F32.PACK_AB_MERGE_C R69, R6, R12, RZ ;  /* 0x0000000c0645723e */ /* 0x020fc600048060ff */
[----:B------:R-:W3:Y:S01]  /*4dd60*/  LDL.LU R6, [R1+0x13f4] ;  /* 0x0013f40001067983 */ /* 0x000ee20000300800 */
[----:B--2---:R-:W-:-:S03]  /*4dd70*/  F2FP.SATFINITE.E5M2.F32.PACK_AB_MERGE_C R88, R4, R8, RZ ;  /* 0x000000080458723e */ /* 0x004fc600048060ff */
[----:B------:R-:W2:Y:S04]  /*4dd80*/  LDL.LU R8, [R1+0x688] ;  /* 0x0006880001087983 */ /* 0x000ea80000300800 */
[----:B------:R-:W2:Y:S04]  /*4dd90*/  LDL.LU R4, [R1+0x68c] ;  /* 0x00068c0001047983 */ /* 0x000ea80000300800 */
[----:B------:R-:W5:Y:S04]  /*4dda0*/  LDL.LU R11, [R1+0x288] ;  /* 0x00028800010b7983 */ /* 0x000f680000300800 */
[----:B------:R-:W5:Y:S01]  /*4ddb0*/  LDL.LU R12, [R1+0x28c] ;  /* 0x00028c00010c7983 */ /* 0x000f620000300800 */
[----:B-1----:R-:W-:Y:S01]  /*4ddc0*/  ISETP.LT.AND P6, PT, R9, UR10, !P0 ;  /* 0x0000000a09007c0c */ /* 0x002fe2000c7c1270 */
[----:B------:R-:W1:Y:S01]  /*4ddd0*/  LDCU UR10, c[0x0][0x398] ;  /* 0x00007300ff0a77ac */ /* 0x000e620008000800 */
[----:B------:R-:W-:Y:S01]  /*4dde0*/  ISETP.LT.AND P0, PT, R5, UR12, !P0 ;  /* 0x0000000c05007c0c */ /* 0x000fe2000c701270 */
[----:B------:R-:W5:Y:S01]  /*4ddf0*/  LDL.LU R14, [R1+0x13f8] ;  /* 0x0013f800010e7983 */ /* 0x000f620000300800 */
[----:B------:R-:W-:Y:S01]  /*4de00*/  ISETP.GE.AND P4, PT, R13, UR4, PT ;  /* 0x000000040d007c0c */ /* 0x000fe2000bf86270 */
[----:B------:R-:W0:Y:S01]  /*4de10*/  LDCU UR4, c[0x0][0x39c] ;  /* 0x00007380ff0477ac */ /* 0x000e220008000800 */
[----:B------:R-:W-:Y:S01]  /*4de20*/  SHF.R.S32.HI R93, RZ, 0x1f, R92 ;  /* 0x0000001fff5d7819 */ /* 0x000fe2000001145c */
[----:B------:R-:W5:Y:S01]  /*4de30*/  LDL.LU R13, [R1+0x1400] ;  /* 0x00140000010d7983 */ /* 0x000f620000300800 */
[----:B------:R-:W-:Y:S01]  /*4de40*/  IADD3 R74, P2, PT, R92, R2, RZ ;  /* 0x000000025c4a7210 */ /* 0x000fe20007f5e0ff */
[----:B------:R-:W0:Y:S01]  /*4de50*/  LDCU UR12, c[0x0][0x398] ;  /* 0x00007300ff0c77ac */ /* 0x000e220008000800 */
[----:B------:R-:W-:-:S02]  /*4de60*/  PRMT R89, R69, 0x9910, RZ ;  /* 0x0000991045597816 */ /* 0x000fc400000000ff */
[----:B------:R-:W-:Y:S01]  /*4de70*/  ISETP.LT.AND P5, PT, R9, UR14, !P4 ;  /* 0x0000000e09007c0c */ /* 0x000fe2000e7a1270 */
[----:B------:R-:W-:Y:S01]  /*4de80*/  IMAD.X R75, R93, 0x1, R0, P2 ;  /* 0x000000015d4b7824 */ /* 0x000fe200010e0600 */
[----:B----4-:R-:W-:Y:S01]  /*4de90*/  ISETP.GE.AND P2, PT, R10, UR6, PT ;  /* 0x000000060a007c0c */ /* 0x010fe2000bf46270 */
[----:B------:R4:W-:Y:S01]  /*4dea0*/  @P6 STG.E.U8 desc[UR20][R86.64], R69 ;  /* 0x0000004556006986 */ /* 0x0009e2000c101114 */
[----:B------:R-:W3:Y:S03]  /*4deb0*/  LDCU UR6, c[0x0][0x39c] ;  /* 0x00007380ff0677ac */ /* 0x000ee60008000800 */
[----:B------:R0:W-:Y:S01]  /*4dec0*/  @P0 STG.E.U8 desc[UR20][R70.64], R88 ;  /* 0x0000005846000986 */ /* 0x0001e2000c101114 */
[----:B------:R-:W1:Y:S01]  /*4ded0*/  LDCU UR14, c[0x0][0x398] ;  /* 0x00007300ff0e77ac */ /* 0x000e620008000800 */
[----:B----4-:R-:W-:Y:S01]  /*4dee0*/  IMAD.MOV.U32 R69, RZ, RZ, R89 ;  /* 0x000000ffff457224 */ /* 0x010fe200078e0059 */
[----:B0-----:R-:W-:-:S04]  /*4def0*/  IADD3 R70, P0, PT, R92, R68, RZ ;  /* 0x000000445c467210 */ /* 0x001fc80007f1e0ff */
[----:B------:R-:W-:Y:S01]  /*4df00*/  SHF.R.S32.HI R71, RZ, 0x8, R69 ;  /* 0x00000008ff477819 */ /* 0x000fe20000011445 */
[----:B------:R-:W-:-:S04]  /*4df10*/  VIADD R69, R92, UR26 ;  /* 0x0000001a5c457c36 */ /* 0x000fc80008000000 */
[----:B------:R0:W-:Y:S01]  /*4df20*/  @P5 STG.E.U8 desc[UR20][R72.64], R71 ;  /* 0x0000004748005986 */ /* 0x0001e2000c101114 */
[----:B------:R-:W-:Y:S02]  /*4df30*/  SHF.R.S32.HI R86, RZ, 0x1f, R69 ;  /* 0x0000001fff567819 */ /* 0x000fe40000011445 */
[----:B------:R-:W-:Y:S01]  /*4df40*/  ISETP.GE.AND P6, PT, R7, UR4, PT ;  /* 0x0000000407007c0c */ /* 0x000fe2000bfc6270 */
[----:B------:R-:W4:Y:S01]  /*4df50*/  LDCU UR4, c[0x0][0x39c] ;  /* 0x00007380ff0477ac */ /* 0x000f220008000800 */
[----:B0-----:R-:W-:Y:S01]  /*4df60*/  IMAD.X R71, R93, 0x1, R3, P0 ;  /* 0x000000015d477824 */ /* 0x001fe200000e0603 */
[----:B------:R-:W-:Y:S02]  /*4df70*/  IADD3 R72, P0, PT, R69, R2, RZ ;  /* 0x0000000245487210 */ /* 0x000fe40007f1e0ff */
[----:B------:R-:W-:-:S03]  /*4df80*/  PRMT R89, R88, 0x9910, RZ ;  /* 0x0000991058597816 */ /* 0x000fc600000000ff */
[----:B------:R-:W-:Y:S01]  /*4df90*/  IMAD.X R73, R86, 0x1, R0, P0 ;  /* 0x0000000156497824 */ /* 0x000fe200000e0600 */
[----:B---3--:R-:W-:Y:S01]  /*4dfa0*/  ISETP.GE.AND P0, PT, R6, UR6, PT ;  /* 0x0000000606007c0c */ /* 0x008fe2000bf06270 */
[----:B------:R-:W0:Y:S01]  /*4dfb0*/  LDCU UR6, c[0x0][0x398] ;  /* 0x00007300ff0677ac */ /* 0x000e220008000800 */
[----:B------:R-:W3:Y:S04]  /*4dfc0*/  LDL.LU R6, [R1+0x698] ;  /* 0x0006980001067983 */ /* 0x000ee80000300800 */
[----:B------:R-:W3:Y:S01]  /*4dfd0*/  LDL.LU R7, [R1+0x69c] ;  /* 0x00069c0001077983 */ /* 0x000ee20000300800 */
[----:B--2---:R-:W-:-:S03]  /*4dfe0*/  F2FP.SATFINITE.E5M2.F32.PACK_AB_MERGE_C R88, R4, R8, RZ ;  /* 0x000000080458723e */ /* 0x004fc600048060ff */
[----:B------:R-:W2:Y:S04]  /*4dff0*/  LDL.LU R4, [R1+0x13fc] ;  /* 0x0013fc0001047983 */ /* 0x000ea80000300800 */
[----:B------:R-:W2:Y:S01]  /*4e000*/  LDL.LU R10, [R1+0x690] ;  /* 0x00069000010a7983 */ /* 0x000ea20000300800 */
[----:B-----5:R-:W-:-:S03]  /*4e010*/  F2FP.SATFINITE.E5M2.F32.PACK_AB_MERGE_C R87, R12, R11, RZ ;  /* 0x0000000b0c57723e */ /* 0x020fc600048060ff */
[----:B------:R-:W5:Y:S04]  /*4e020*/  LDL.LU R8, [R1+0x694] ;  /* 0x0006940001087983 */ /* 0x000f680000300800 */
[----:B------:R-:W5:Y:S04]  /*4e030*/  LDL.LU R11, [R1+0x290] ;  /* 0x00029000010b7983 */ /* 0x000f680000300800 */
[----:B------:R-:W5:Y:S01]  /*4e040*/  LDL.LU R12, [R1+0x294] ;  /* 0x00029400010c7983 */ /* 0x000f620000300800 */
[----:B------:R-:W-:Y:S01]  /*4e050*/  ISETP.LT.AND P4, PT, R5, UR9, !P4 ;  /* 0x0000000905007c0c */ /* 0x000fe2000e781270 */
[----:B------:R-:W0:Y:S01]  /*4e060*/  LDCU UR9, c[0x0][0x39c] ;  /* 0x00007380ff0977ac */ /* 0x000e220008000800 */
[----:B-1----:R-:W-:-:S02]  /*4e070*/  ISETP.LT.AND P5, PT, R9, UR10, !P2 ;  /* 0x0000000a09007c0c */ /* 0x002fc4000d7a1270 */
[----:B------:R-:W-:Y:S01]  /*4e080*/  ISETP.LT.AND P2, PT, R5, UR12, !P2 ;  /* 0x0000000c05007c0c */ /* 0x000fe2000d741270 */
[----:B------:R-:W1:Y:S01]  /*4e090*/  LDCU UR10, c[0x0][0x398] ;  /* 0x00007300ff0a77ac */ /* 0x000e620008000800 */
[----:B------:R-:W-:Y:S01]  /*4e0a0*/  SHF.R.S32.HI R89, RZ, 0x8, R89 ;  /* 0x00000008ff597819 */ /* 0x000fe20000011459 */
[----:B------:R-:W0:Y:S06]  /*4e0b0*/  LDCU UR12, c[0x0][0x398] ;  /* 0x00007300ff0c77ac */ /* 0x000e2c0008000800 */
[----:B------:R0:W-:Y:S01]  /*4e0c0*/  @P4 STG.E.U8 desc[UR20][R84.64], R89 ;  /* 0x0000005954004986 */ /* 0x0001e2000c101114 */
[----:B------:R-:W-:Y:S01]  /*4e0d0*/  ISETP.LT.AND P4, PT, R9, UR14, !P6 ;  /* 0x0000000e09007c0c */ /* 0x000fe2000f781270 */
[----:B------:R-:W1:Y:S02]  /*4e0e0*/  LDCU UR14, c[0x0][0x398] ;  /* 0x00007300ff0e77ac */ /* 0x000e640008000800 */
[----:B------:R1:W-:Y:S01]  /*4e0f0*/  @P5 STG.E.U8 desc[UR20][R82.64], R88 ;  /* 0x0000005852005986 */ /* 0x0003e2000c101114 */
[----:B----4-:R-:W-:Y:S01]  /*4e100*/  ISETP.GE.AND P5, PT, R14, UR4, PT ;  /* 0x000000040e007c0c */ /* 0x010fe2000bfa6270 */
[----:B------:R-:W2:Y:S01]  /*4e110*/  LDCU UR4, c[0x0][0x39c] ;  /* 0x00007380ff0477ac */ /* 0x000ea20008000800 */
[----:B0-----:R-:W-:Y:S01]  /*4e120*/  PRMT R84, R88, 0x9910, RZ ;  /* 0x0000991058547816 */ /* 0x001fe200000000ff */
[----:B------:R0:W-:Y:S01]  /*4e130*/  @P2 STG.E.U8 desc[UR20][R76.64], R87 ;  /* 0x000000574c002986 */ /* 0x0001e2000c101114 */
[----:B------:R-:W-:Y:S01]  /*4e140*/  ISETP.LT.AND P6, PT, R5, UR6, !P6 ;  /* 0x0000000605007c0c */ /* 0x000fe2000f7c1270 */
[----:B------:R-:W4:Y:S02]  /*4e150*/  LDCU UR6, c[0x0][0x398] ;  /* 0x00007300ff0677ac */ /* 0x000f240008000800 */
[----:B-1----:R-:W-:Y:S01]  /*4e160*/  IMAD.MOV.U32 R82, RZ, RZ, R84 ;  /* 0x000000ffff527224 */ /* 0x002fe200078e0054 */
[----:B0-----:R-:W-:-:S04]  /*4e170*/  PRMT R87, R87, 0x9910, RZ ;  /* 0x0000991057577816 */ /* 0x001fc800000000ff */
[----:B------:R-:W-:Y:S01]  /*4e180*/  SHF.R.S32.HI R77, RZ, 0x8, R82 ;  /* 0x00000008ff4d7819 */ /* 0x000fe20000011452 */
[----:B------:R-:W-:-:S04]  /*4e190*/  IMAD.MOV.U32 R82, RZ, RZ, R87 ;  /* 0x000000ffff527224 */ /* 0x000fc800078e0057 */
[----:B------:R0:W-:Y:S02]  /*4e1a0*/  @P4 STG.E.U8 desc[UR20][R80.64], R77 ;  /* 0x0000004d50004986 */ /* 0x0001e4000c101114 */
[----:B0-----:R-:W-:-:S05]  /*4e1b0*/  SHF.R.S32.HI R80, RZ, 0x8, R82 ;  /* 0x00000008ff507819 */ /* 0x001fca0000011452 */
[----:B------:R3:W-:Y:S02]  /*4e1c0*/  @P6 STG.E.U8 desc[UR20][R78.64], R80 ;  /* 0x000000504e006986 */ /* 0x0007e4000c101114 */
[----:B---3--:R-:W-:Y:S02]  /*4e1d0*/  F2FP.SATFINITE.E5M2.F32.PACK_AB_MERGE_C R80, R7, R6, RZ ;  /* 0x000000060750723e */ /* 0x008fe400048060ff */
[----:B--2---:R-:W-:Y:S01]  /*4e1e0*/  ISETP.GE.AND P6, PT, R4, UR4, PT ;  /* 0x0000000404007c0c */ /* 0x004fe2000bfc6270 */
[----:B------:R-:W0:Y:S01]  /*4e1f0*/  LDCU UR4, c[0x0][0x39c] ;  /* 0x00007380ff0477ac */ /* 0x000e220008000800 */
[----:B------:R-:W2:Y:S01]  /*4e200*/  LDL.LU R4, [R1+0x1410] ;  /* 0x0014100001047983 */ /* 0x000ea20000300800 */
[----:B-----5:R-:W-:-:S03]  /*4e210*/  F2FP.SATFINITE.E5M2.F32.PACK_AB_MERGE_C R79, R8, R10, RZ ;  /* 0x0000000a084f723e */ /* 0x020fc600048060ff */
[----:B------:R-:W3:Y:S04]  /*4e220*/  LDL.LU R8, [R1+0x1408] ;  /* 0x0014080001087983 */ /* 0x000ee80000300800 */
[----:B------:R-:W5:Y:S01]  /*4e230*/  LDL.LU R6, [R1+0x6a0] ;  /* 0x0006a00001067983 */ /* 0x000f620000300800 */
[----:B------:R-:W-:-:S03]  /*4e240*/  F2FP.SATFINITE.E5M2.F32.PACK_AB_MERGE_C R78, R12, R11, RZ ;  /* 0x0000000b0c4e723e */ /* 0x000fc600048060ff */
[----:B------:R-:W5:Y:S04]  /*4e250*/  LDL.LU R7, [R1+0x6a4] ;  /* 0x0006a40001077983 */ /* 0x000f680000300800 */
[----:B------:R-:W0:Y:S04]  /*4e260*/  LDL.LU R10, [R1+0x1404] ;  /* 0x00140400010a7983 */ /* 0x000e280000300800 */
[----:B------:R-:W2:Y:S04]  /*4e270*/  LDL.LU R11, [R1+0x298] ;  /* 0x00029800010b7983 */ /* 0x000ea80000300800 */
[----:B------:R-:W2:Y:S01]  /*4e280*/  LDL.LU R12, [R1+0x29c] ;  /* 0x00029c00010c7983 */ /* 0x000ea20000300800 */
[----:B------:R-:W-:Y:S01]  /*4e290*/  ISETP.LT.AND P4, PT, R9, UR10, !P0 ;  /* 0x0000000a09007c0c */ /* 0x000fe2000c781270 */
[----:B------:R-:W1:Y:S01]  /*4e2a0*/  LDCU UR10, c[0x0][0x398] ;  /* 0x00007300ff0a77ac */ /* 0x000e620008000800 */
[----:B------:R-:W-:-:S02]  /*4e2b0*/  IADD3 R76, P2, PT, R69, R68, RZ ;  /* 0x00000044454c7210 */ /* 0x000fc40007f5e0ff */
[----:B------:R-:W-:-:S09]  /*4e2c0*/  ISETP.LT.AND P0, PT, R5, UR12, !P0 ;  /* 0x0000000c05007c0c */ /* 0x000fd2000c701270 */
[----:B------:R1:W-:Y:S01]  /*4e2d0*/  @P4 STG.E.U8 desc[UR20][R74.64], R79 ;  /* 0x0000004f4a004986 */ /* 0x0003e2000c101114 */
[----:B------:R-:W-:Y:S01]  /*4e2e0*/  IMAD.X R77, R86, 0x1, R3, P2 ;  /* 0x00000001564d7824 */ /* 0x000fe200010e0603 */
[----:B------:R-:W-:Y:S01]  /*4e2f0*/  ISETP.GE.AND P2, PT, R13, UR9, PT ;  /* 0x000000090d007c0c */ /* 0x000fe2000bf46270 */
[----:B------:R-:W1:Y:S01]  /*4e300*/  LDCU UR9, c[0x0][0x398] ;  /* 0x00007300ff0977ac */ /* 0x000e620008000800 */
[----:B----4-:R-:W-:Y:S01]  /*4e310*/  ISETP.LT.AND P4, PT, R9, UR6, !P5 ;  /* 0x0000000609007c0c */ /* 0x010fe2000ef81270 */
[----:B------:R4:W-:Y:S01]  /*4e320*/  @P0 STG.E.U8 desc[UR20][R70.64], R78 ;  /* 0x0000004e46000986 */ /* 0x0009e2000c101114 */
[----:B------:R-:W-:Y:S01]  /*4e330*/  VIADD R69, R69, UR26 ;  /* 0x0000001a45457c36 */ /* 0x000fe20008000000 */
[----:B------:R-:W1:Y:S01]  /*4e340*/  LDCU UR12, c[0x0][0x398] ;  /* 0x00007300ff0c77ac */ /* 0x000e620008000800 */
[----:B------:R-:W3:Y:S01]  /*4e350*/  LDCU UR6, c[0x0][0x39c] ;  /* 0x00007380ff0677ac */ /* 0x000ee20008000800 */
[----:B-1----:R-:W-:-:S05]  /*4e360*/  PRMT R79, R79, 0x9910, RZ ;  /* 0x000099104f4f7816 */ /* 0x002fca00000000ff */
[----:B----4-:R-:W-:Y:S01]  /*4e370*/  IMAD.MOV.U32 R71, RZ, RZ, R79 ;  /* 0x000000ffff477224 */ /* 0x010fe200078e004f */
[----:B------:R-:W-:-:S04]  /*4e380*/  PRMT R78, R78, 0x9910, RZ ;  /* 0x000099104e4e7816 */ /* 0x000fc800000000ff */
[----:B------:R-:W-:Y:S02]  /*4e390*/  SHF.R.S32.HI R71, RZ, 0x8, R71 ;  /* 0x00000008ff477819 */ /* 0x000fe40000011447 */
[----:B------:R-:W-:Y:S01]  /*4e3a0*/  ISETP.LT.AND P5, PT, R5, UR9, !P5 ;  /* 0x0000000905007c0c */ /* 0x000fe2000efa1270 */
[----:B------:R-:W1:Y:S02]  /*4e3b0*/  LDCU UR9, c[0x0][0x398] ;  /* 0x00007300ff0977ac */ /* 0x000e640008000800 */
[----:B------:R4:W-:Y:S01]  /*4e3c0*/  @P4 STG.E.U8 desc[UR20][R72.64], R71 ;  /* 0x0000004748004986 */ /* 0x0009e2000c101114 */
[----:B------:R-:W-:Y:S02]  /*4e3d0*/  SHF.R.S32.HI R70, RZ, 0x1f, R69 ;  /* 0x0000001fff467819 */ /* 0x000fe40000011445 */
[----:B------:R-:W-:Y:S01]  /*4e3e0*/  IADD3 R74, P0, PT, R69, R2, RZ ;  /* 0x00000002454a7210 */ /* 0x000fe20007f1e0ff */
[----:B----4-:R-:W-:-:S05]  /*4e3f0*/  IMAD.MOV.U32 R71, RZ, RZ, R78 ;  /* 0x000000ffff477224 */ /* 0x010fca00078e004e */
[----:B------:R-:W-:Y:S01]  /*4e400*/  SHF.R.S32.HI R71, RZ, 0x8, R71 ;  /* 0x00000008ff477819 */ /* 0x000fe20000011447 */
[----:B------:R-:W-:Y:S01]  /*4e410*/  IMAD.X R75, R70, 0x1, R0, P0 ;  /* 0x00000001464b7824 */ /* 0x000fe200000e0600 */
[----:B------:R-:W-:-:S03]  /*4e420*/  IADD3 R72, P0, PT, R69, R68, RZ ;  /* 0x0000004445487210 */ /* 0x000fc60007f1e0ff */
[----:B------:R4:W-:Y:S02]  /*4e430*/  @P5 STG.E.U8 desc[UR20][R76.64], R71 ;  /* 0x000000474c005986 */ /* 0x0009e4000c101114 */
[----:B------:R-:W-:Y:S01]  /*4e440*/  IMAD.X R73, R70, 0x1, R3, P0 ;  /* 0x0000000146497824 */ /* 0x000fe200000e0603 */
[----:B------:R-:W-:Y:S01]  /*4e450*/  ISETP.LT.AND P0, PT, R9, UR10, !P2 ;  /* 0x0000000a09007c0c */ /* 0x000fe2000d701270 */
[----:B------:R-:W-:Y:S01]  /*4e460*/  VIADD R69, R69, UR26 ;  /* 0x0000001a45457c36 */ /* 0x000fe20008000000 */
[----:B------:R-:W-:Y:S01]  /*4e470*/  ISETP.LT.AND P2, PT, R5, UR12, !P2 ;  /* 0x0000000c05007c0c */ /* 0x000fe2000d741270 */
[----:B------:R-:W0:Y:S01]  /*4e480*/  LDCU UR10, c[0x0][0x398] ;  /* 0x00007300ff0a77ac */ /* 0x000e220008000800 */
[----:B------:R-:W-:Y:S02]  /*4e490*/  ISETP.LT.AND P5, PT, R9, UR14, !P6 ;  /* 0x0000000e09007c0c */ /* 0x000fe4000f7a1270 */
[----:B------:R-:W-:Y:S01]  /*4e4a0*/  SHF.R.S32.HI R78, RZ, 0x1f, R69 ;  /* 0x0000001fff4e7819 */ /* 0x000fe20000011445 */
[----:B------:R-:W0:Y:S01]  /*4e4b0*/  LDCU UR12, c[0x0][0x398] ;  /* 0x00007300ff0c77ac */ /* 0x000e220008000800 */
[----:B------:R-:W-:-:S02]  /*4e4c0*/  IADD3 R70, P4, PT, R69, R2, RZ ;  /* 0x0000000245467210 */ /* 0x000fc40007f9e0ff */
[----:B----4-:R-:W-:Y:S01]  /*4e4d0*/  PRMT R77, R80, 0x9910, RZ ;  /* 0x00009910504d7816 */ /* 0x010fe200000000ff */
[----:B------:R-:W4:Y:S02]  /*4e4e0*/  LDCU UR14, c[0x0][0x398] ;  /* 0x00007300ff0e77ac */ /* 0x000f240008000800 */
[----:B------:R1:W-:Y:S01]  /*4e4f0*/  @P0 STG.E.U8 desc[UR20][R74.64], R80 ;  /* 0x000000504a000986 */ /* 0x0003e2000c101114 */
[----:B------:R-:W-:Y:S01]  /*4e500*/  IMAD.X R71, R78, 0x1, R0, P4 ;  /* 0x000000014e477824 */ /* 0x000fe200020e0600 */
[----:B-1----:R-:W-:Y:S02]  /*4e510*/  SHF.R.S32.HI R74, RZ, 0x8, R77 ;  /* 0x00000008ff4a7819 */ /* 0x002fe4000001144d */
[----:B--2---:R-:W-:Y:S02]  /*4e520*/  F2FP.SATFINITE.E5M2.F32.PACK_AB_MERGE_C R76, R12, R11, RZ ;  /* 0x0000000b0c4c723e */ /* 0x004fe400048060ff */
[----:B------:R-:W2:Y:S04]  /*4e530*/  LDL.LU R11, [R1+0x2a0] ;  /* 0x0002a000010b7983 */ /* 0x000ea80000300800 */
[----:B------:R-:W2:Y:S01]  /*4e540*/  LDL.LU R12, [R1+0x2a4] ;  /* 0x0002a400010c7983 */ /* 0x000ea20000300800 */
[----:B---3--:R-:W-:Y:S01]  /*4e550*/  ISETP.GE.AND P0, PT, R8, UR6, PT ;  /* 0x0000000608007c0c */ /* 0x008fe2000bf06270 */
[----:B------:R-:W1:Y:S02]  /*4e560*/  LDCU UR6, c[0x0][0x39c] ;  /* 0x00007380ff0677ac */ /* 0x000e640008000800 */
[----:B------:R3:W-:Y:S04]  /*4e570*/  @P2 STG.E.U8 desc[UR20][R72.64], R76 ;  /* 0x0000004c48002986 */ /* 0x0007e8000c101114 */
[----:B------:R0:W-:Y:S04]  /*4e580*/  @P5 STG.E.U8 desc[UR20][R70.64], R74 ;  /* 0x0000004a46005986 */ /* 0x0001e8000c101114 */
[----:B------:R-:W1:Y:S01]  /*4e590*/  LDL.LU R8, [R1+0x140c] ;  /* 0x00140c0001087983 */ /* 0x000e620000300800 */
[C---:B---3--:R-:W-:Y:S01]  /*4e5a0*/  IADD3 R72, P2, PT, R69.reuse, R68, RZ ;  /* 0x0000004445487210 */ /* 0x048fe20007f5e0ff */
[----:B0-----:R-:W-:Y:S01]  /*4e5b0*/  VIADD R74, R69, UR26 ;  /* 0x0000001a454a7c36 */ /* 0x001fe20008000000 */
[----:B-----5:R-:W-:-:S02]  /*4e5c0*/  F2FP.SATFINITE.E5M2.F32.PACK_AB_MERGE_C R69, R7, R6, RZ ;  /* 0x000000060745723e */ /* 0x020fc400048060ff */
[----:B------:R-:W3:Y:S04]  /*4e5d0*/  LDL.LU R6, [R1+0x6a8] ;  /* 0x0006a80001067983 */ /* 0x000ee80000300800 */
[----:B------:R-:W3:Y:S01]  /*4e5e0*/  LDL.LU R7, [R1+0x6ac] ;  /* 0x0006ac0001077983 */ /* 0x000ee20000300800 */
[----:B------:R-:W-:Y:S01]  /*4e5f0*/  ISETP.GE.AND P4, PT, R10, UR4, PT ;  /* 0x000000040a007c0c */ /* 0x000fe2000bf86270 */
[----:B------:R-:W0:Y:S01]  /*4e600*/  LDCU UR4, c[0x0][0x39c] ;  /* 0x00007380ff0477ac */ /* 0x000e220008000800 */
[----:B------:R-:W-:Y:S01]  /*4e610*/  PRMT R75, R76, 0x9910, RZ ;  /* 0x000099104c4b7816 */ /* 0x000fe200000000ff */
[----:B------:R-:W-:Y:S01]  /*4e620*/  IMAD.X R73, R78, 0x1, R3, P2 ;  /* 0x000000014e497824 */ /* 0x000fe200010e0603 */
[----:B------:R-:W-:Y:S02]  /*4e630*/  SHF.R.S32.HI R76, RZ, 0x1f, R74 ;  /* 0x0000001fff4c7819 */ /* 0x000fe4000001144a */
[----:B------:R-:W-:-:S05]  /*4e640*/  IADD3 R70, P2, PT, R74, R2, RZ ;  /* 0x000000024a467210 */ /* 0x000fca0007f5e0ff */
[----:B------:R-:W-:Y:S01]  /*4e650*/  IMAD.X R71, R76, 0x1, R0, P2 ;  /* 0x000000014c477824 */ /* 0x000fe200010e0600 */
[----:B0-----:R-:W-:Y:S01]  /*4e660*/  ISETP.GE.AND P2, PT, R4, UR4, PT ;  /* 0x0000000404007c0c */ /* 0x001fe2000bf46270 */
[----:B------:R-:W0:Y:S01]  /*4e670*/  LDCU UR4, c[0x0][0x39c] ;  /* 0x00007380ff0477ac */ /* 0x000e220008000800 */
[----:B------:R-:W0:Y:S01]  /*4e680*/  LDL.LU R4, [R1+0x1414] ;  /* 0x0014140001047983 */ /* 0x000e220000300800 */
[----:B------:R-:W-:Y:S02]  /*4e690*/  ISETP.LT.AND P6, PT, R5, UR16, !P6 ;  /* 0x0000001005007c0c */ /* 0x000fe4000f7c1270 */
[----:B------:R-:W-:Y:S01]  /*4e6a0*/  ISETP.LT.AND P5, PT, R9, UR9, !P4 ;  /* 0x0000000909007c0c */ /* 0x000fe2000e7a1270 */
[----:B------:R-:W5:Y:S01]  /*4e6b0*/  LDCU UR9, c[0x0][0x398] ;  /* 0x00007300ff0977ac */ /* 0x000f620008000800 */
[----:B------:R-:W-:Y:S02]  /*4e6c0*/  SHF.R.S32.HI R75, RZ, 0x8, R75 ;  /* 0x00000008ff4b7819 */ /* 0x000fe4000001144b */
[----:B------:R-:W-:Y:S01]  /*4e6d0*/  ISETP.LT.AND P4, PT, R5, UR10, !P4 ;  /* 0x0000000a05007c0c */ /* 0x000fe2000e781270 */
[----:B------:R-:W0:Y:S01]  /*4e6e0*/  LDCU UR16, c[0x0][0x398] ;  /* 0x00007300ff1077ac */ /* 0x000e220008000800 */
[----:B------:R-:W0:Y:S05]  /*4e6f0*/  LDCU UR10, c[0x0][0x398] ;  /* 0x00007300ff0a77ac */ /* 0x000e2a0008000800 */
[----:B------:R4:W-:Y:S04]  /*4e700*/  @P6 STG.E.U8 desc[UR20][R72.64], R75 ;  /* 0x0000004b48006986 */ /* 0x0009e8000c101114 */
[----:B------:R5:W-:Y:S01]  /*4e710*/  @P5 STG.E.U8 desc[UR20][R70.64], R69 ;  /* 0x0000004546005986 */ /* 0x000be2000c101114 */
[----:B------:R-:W-:Y:S01]  /*4e720*/  ISETP.LT.AND P5, PT, R9, UR12, !P0 ;  /* 0x0000000c09007c0c */ /* 0x000fe2000c7a1270 */
[----:B------:R-:W0:Y:S01]  /*4e730*/  LDCU UR12, c[0x0][0x398] ;  /* 0x00007300ff0c77ac */ /* 0x000e220008000800 */
[----:B----4-:R-:W-:-:S02]  /*4e740*/  IADD3 R72, P6, PT, R74, R68, RZ ;  /* 0x000000444a487210 */ /* 0x010fc40007fde0ff */
[----:B-----5:R-:W-:Y:S01]  /*4e750*/  PRMT R71, R69, 0x9910, RZ ;  /* 0x0000991045477816 */ /* 0x020fe200000000ff */
[----:B------:R-:W-:Y:S02]  /*4e760*/  VIADD R69, R74, UR26 ;  /* 0x0000001a4a457c36 */ /* 0x000fe40008000000 */
[----:B------:R-:W-:-:S03]  /*4e770*/  IMAD.X R73, R76, 0x1, R3, P6 ;  /* 0x000000014c497824 */ /* 0x000fc600030e0603 */
[----:B------:R-:W-:Y:S02]  /*4e780*/  SHF.R.S32.HI R75, RZ, 0x1f, R69 ;  /* 0x0000001fff4b7819 */ /* 0x000fe40000011445 */
[----:B------:R-:W-:Y:S02]  /*4e790*/  IADD3 R70, P6, PT, R69, R2, RZ ;  /* 0x0000000245467210 */ /* 0x000fe40007fde0ff */
[----:B------:R-:W-:-:S03]  /*4e7a0*/  SHF.R.S32.HI R76, RZ, 0x8, R71 ;  /* 0x00000008ff4c7819 */ /* 0x000fc60000011447 */
[----:B------:R-:W-:Y:S01]  /*4e7b0*/  IMAD.X R71, R75, 0x1, R0, P6 ;  /* 0x000000014b477824 */ /* 0x000fe200030e0600 */
[----:B------:R-:W-:Y:S01]  /*4e7c0*/  ISETP.LT.AND P0, PT, R5, UR9, !P0 ;  /* 0x0000000905007c0c */ /* 0x000fe2000c701270 */
[----:B------:R-:W4:Y:S01]  /*4e7d0*/  LDCU UR9, c[0x0][0x398] ;  /* 0x00007300ff0977ac */ /* 0x000f220008000800 */
[----:B--2---:R-:W-:Y:S02]  /*4e7e0*/  F2FP.SATFINITE.E5M2.F32.PACK_AB_MERGE_C R74, R12, R11, RZ ;  /* 0x0000000b0c4a723e */ /* 0x004fe400048060ff */
[----:B------:R-:W2:Y:S04]  /*4e7f0*/  LDL.LU R11, [R1+0x2a8] ;  /* 0x0002a800010b7983 */ /* 0x000ea80000300800 */
[----:B------:R-:W2:Y:S04]  /*4e800*/  LDL.LU R12, [R1+0x2ac] ;  /* 0x0002ac00010c7983 */ /* 0x000ea80000300800 */
[----:B------:R5:W-:Y:S04]  /*4e810*/  @P4 STG.E.U8 desc[UR20][R72.64], R74 ;  /* 0x0000004a48004986 */ /* 0x000be8000c101114 */
[----:B------:R4:W-:Y:S01]  /*4e820*/  @P5 STG.E.U8 desc[UR20][R70.64], R76 ;  /* 0x0000004c46005986 */ /* 0x0009e2000c101114 */
[----:B-1----:R-:W-:Y:S01]  /*4e830*/  ISETP.GE.AND P4, PT, R8, UR6, PT ;  /* 0x0000000608007c0c */ /* 0x002fe2000bf86270 */
[----:B------:R-:W1:Y:S02]  /*4e840*/  LDCU UR6, c[0x0][0x39c] ;  /* 0x00007380ff0677ac */ /* 0x000e640008000800 */
[----:B------:R-:W1:Y:S01]  /*4e850*/  LDL.LU R8, [R1+0x1418] ;  /* 0x0014180001087983 */ /* 0x000e620000300800 */
[----:B-----5:R-:W-:-:S02]  /*4e860*/  IADD3 R72, P6, PT, R69, R68, RZ ;  /* 0x0000004445487210 */ /* 0x020fc40007fde0ff */
[----:B----4-:R-:W-:Y:S01]  /*4e870*/  PRMT R70, R74, 0x9910, RZ ;  /* 0x000099104a467816 */ /* 0x010fe200000000ff */
[----:B------:R-:W-:-:S04]  /*4e880*/  VIADD R74, R69, UR26 ;  /* 0x0000001a454a7c36 */ /* 0x000fc80008000000 */
[----:B------:R-:W-:Y:S02]  /*4e890*/  IMAD.MOV.U32 R69, RZ, RZ, R70 ;  /* 0x000000ffff457224 */ /* 0x000fe400078e0046 */
[----:B------:R-:W-:-:S03]  /*4e8a0*/  IMAD.X R73, R75, 0x1, R3, P6 ;  /* 0x000000014b497824 */ /* 0x000fc600030e0603 */
[----:B------:R-:W-:Y:S02]  /*4e8b0*/  SHF.R.S32.HI R75, RZ, 0x8, R69 ;  /* 0x00000008ff4b7819 */ /* 0x000fe40000011445 */
[----:B---3--:R-:W-:Y:S02]  /*4e8c0*/  F2FP.SATFINITE.E5M2.F32.PACK_AB_MERGE_C R69, R7, R6, RZ ;  /* 0x000000060745723e */ /* 0x008fe400048060ff */
[----:B------:R-:W3:Y:S04]  /*4e8d0*/  LDL.LU R6, [R1+0x6b0] ;  /* 0x0006b00001067983 */ /* 0x000ee80000300800 */
[----:B------:R-:W3:Y:S04]  /*4e8e0*/  LDL.LU R7, [R1+0x6b4] ;  /* 0x0006b40001077983 */ /* 0x000ee80000300800 */
[----:B------:R4:W-:Y:S01]  /*4e8f0*/  @P0 STG.E.U8 desc[UR20][R72.64], R75 ;  /* 0x0000004b48000986 */ /* 0x0009e2000c101114 */
[----:B0-----:R-:W-:Y:S01]  /*4e900*/  ISETP.GE.AND P0, PT, R4, UR4, PT ;  /* 0x0000000404007c0c */ /* 0x001fe2000bf06270 */
[----:B------:R-:W0:Y:S02]  /*4e910*/  LDCU UR4, c[0x0][0x39c] ;  /* 0x00007380ff0477ac */ /* 0x000e240008000800 */
[----:B------:R-:W0:Y:S01]  /*4e920*/  LDL.LU R4, [R1+0x1420] ;  /* 0x0014200001047983 */ /* 0x000e220000300800 */
[----:B------:R-:W-:Y:S01]  /*4e930*/  ISETP.LT.AND P5, PT, R9, UR14, !P2 ;  /* 0x0000000e09007c0c */ /* 0x000fe2000d7a1270 */
[----:B------:R-:W5:Y:S01]  /*4e940*/  LDCU UR14, c[0x0][0x398] ;  /* 0x00007300ff0e77ac */ /* 0x000f620008000800 */
[----:B------:R-:W-:-:S02]  /*4e950*/  SHF.R.S32.HI R76, RZ, 0x1f, R74 ;  /* 0x0000001fff4c7819 */ /* 0x000fc4000001144a */
[----:B------:R-:W-:-:S05]  /*4e960*/  IADD3 R70, P6, PT, R74, R2, RZ ;  /* 0x000000024a467210 */ /* 0x000fca0007fde0ff */
[----:B------:R-:W-:Y:S01]  /*4e970*/  IMAD.X R71, R76, 0x1, R0, P6 ;  /* 0x000000014c477824 */ /* 0x000fe200030e0600 */
[----:B----4-:R-:W-:-:S04]  /*4e980*/  IADD3 R72, P6, PT, R74, R68, RZ ;  /* 0x000000444a487210 */ /* 0x010fc80007fde0ff */
[----:B------:R4:W-:Y:S01]  /*4e990*/  @P5 STG.E.U8 desc[UR20][R70.64], R69 ;  /* 0x0000004546005986 */ /* 0x0009e2000c101114 */
[----:B------:R-:W-:Y:S01]  /*4e9a0*/  ISETP.LT.AND P2, PT, R5, UR16, !P2 ;  /* 0x0000001005007c0c */ /* 0x000fe2000d741270 */
[----:B------:R-:W-:Y:S01]  /*4e9b0*/  IMAD.X R73, R76, 0x1, R3, P6 ;  /* 0x000000014c497824 */ /* 0x000fe200030e0603 */
[----:B------:R-:W-:Y:S01]  /*4e9c0*/  ISETP.LT.AND P5, PT, R9, UR10, !P4 ;  /* 0x0000000a09007c0c */ /* 0x000fe2000e7a1270 */
[----:B------:R-:W0:Y:S01]  /*4e9d0*/  LDCU UR10, c[0x0][0x398] ;  /* 0x00007300ff0a77ac */ /* 0x000e220008000800 */
[----:B----4-:R-:W-:Y:S01]  /*4e9e0*/  PRMT R71, R69, 0x9910, RZ ;  /* 0x0000991045477816 */ /* 0x010fe200000000ff */
[----:B------:R-:W-:Y:S01]  /*4e9f0*/  VIADD R69, R74, UR26 ;  /* 0x0000001a4a457c36 */ /* 0x000fe20008000000 */
[----:B------:R-:W4:Y:S04]  /*4ea00*/  LDCU UR16, c[0x0][0x398] ;  /* 0x00007300ff1077ac */ /* 0x000f280008000800 */
[----:B------:R-:W-:-:S02]  /*4ea10*/  SHF.R.S32.HI R75, RZ, 0x1f, R69 ;  /* 0x0000001fff4b7819 */ /* 0x000fc40000011445 */
[----:B------:R-:W-:Y:S02]  /*4ea20*/  IADD3 R70, P6, PT, R69, R2, RZ ;  /* 0x0000000245467210 */ /* 0x000fe40007fde0ff */
[----:B------:R-:W-:-:S03]  /*4ea30*/  SHF.R.S32.HI R76, RZ, 0x8, R71 ;  /* 0x00000008ff4c7819 */ /* 0x000fc60000011447 */
[----:B------:R-:W-:Y:S01]  /*4ea40*/  IMAD.X R71, R75, 0x1, R0, P6 ;  /* 0x000000014b477824 */ /* 0x000fe200030e0600 */
[----:B------:R-:W-:Y:S01]  /*4ea50*/  ISETP.LT.AND P4, PT, R5, UR12, !P4 ;  /* 0x0000000c05007c0c */ /* 0x000fe2000e781270 */
[----:B------:R-:W0:Y:S01]  /*4ea60*/  LDCU UR12, c[0x0][0x398] ;  /* 0x00007300ff0c77ac */ /* 0x000e220008000800 */
        /* <DEDUP_REMOVED lines=8> */
[----:B----4-:R-:W-:-:S02]  /*4eaf0*/  IADD3 R72, P6, PT, R69, R68, RZ ;  /* 0x0000004445487210 */ /* 0x010fc40007fde0ff */
[----:B-----5:R-:W-:Y:S01]  /*4eb00*/  PRMT R70, R74, 0x9910, RZ ;  /* 0x000099104a467816 */ /* 0x020fe200000000ff */
        /* <DEDUP_REMOVED lines=1223> */
[----:B------:R4:W-:Y:S01]  /*53780*/  @P2 STG.E.U8 desc[UR20][R72.64], R74 ;  /* 0x0000004a48002986 */ /* 0x0009e2000c101114 */
[----:B-1----:R-:W-:Y:S01]  /*53790*/  ISETP.GE.AND P2, PT, R8, UR6, PT ;  /* 0x0000000608007c0c */ /* 0x002fe2000bf46270 */
[----:B------:R-:W1:Y:S02]  /*537a0*/  LDCU UR6, c[0x0][0x39c] ;  /* 0x00007380ff0677ac */ /* 0x000e640008000800 */
[----:B------:R5:W-:Y:S04]  /*537b0*/  @P5 STG.E.U8 desc[UR20][R70.64], R76 ;  /* 0x0000004c46005986 */ /* 0x000be8000c101114 */
        /* <DEDUP_REMOVED lines=101> */
[----:B----4-:R-:W-:Y:S02]  /*53e10*/  IADD3 R72, P6, PT, R74, R68, RZ ;  /* 0x000000444a487210 */ /* 0x010fe40007fde0ff */
[----:B------:R-:W-:Y:S01]  /*53e20*/  ISETP.LT.AND P2, PT, R5, UR16, !P2 ;  /* 0x0000001005007c0c */ /* 0x000fe2000d741270 */
[----:B------:R-:W4:Y:S01]  /*53e30*/  LDCU UR16, c[0x0][0x398] ;  /* 0x00007300ff1077ac */ /* 0x000f220008000800 */
[----:B------:R5:W-:Y:S01]  /*53e40*/  @P5 STG.E.U8 desc[UR20][R70.64], R69 ;  /* 0x0000004546005986 */ /* 0x000be2000c101114 */
[----:B------:R-:W-:Y:S01]  /*53e50*/  ISETP.LT.AND P5, PT, R9, UR10, !P4 ;  /* 0x0000000a09007c0c */ /* 0x000fe2000e7a1270 */
[----:B------:R-:W-:Y:S01]  /*53e60*/  IMAD.X R73, R76, 0x1, R3, P6 ;  /* 0x000000014c497824 */ /* 0x000fe200030e0603 */
[----:B-----5:R-:W-:Y:S01]  /*53e70*/  PRMT R71, R69, 0x9910, RZ ;  /* 0x0000991045477816 */ /* 0x020fe200000000ff */
[----:B------:R-:W-:Y:S01]  /*53e80*/  VIADD R69, R74, UR26 ;  /* 0x0000001a4a457c36 */ /* 0x000fe20008000000 */
[----:B------:R-:W5:Y:S04]  /*53e90*/  LDCU UR10, c[0x0][0x398] ;  /* 0x00007300ff0a77ac */ /* 0x000f680008000800 */
        /* <DEDUP_REMOVED lines=12> */
[----:B------:R-:W1:Y:S04]  /*53f60*/  LDL.LU R8, [R1+0x1524] ;  /* 0x0015240001087983 */ /* 0x000e680000300800 */
[----:B------:R5:W-:Y:S01]  /*53f70*/  @P5 STG.E.U8 desc[UR20][R70.64], R76 ;  /* 0x0000004c46005986 */ /* 0x000be2000c101114 */
        /* <DEDUP_REMOVED lines=18> */
[----:B------:R-:W-:Y:S01]  /*540a0*/  ISETP.LT.AND P0, PT, R5, UR14, !P0 ;  /* 0x0000000e05007c0c */ /* 0x000fe2000c701270 */
[----:B------:R-:W0:Y:S01]  /*540b0*/  LDCU UR14, c[0x0][0x398] ;  /* 0x00007300ff0e77ac */ /* 0x000e220008000800 */
[----:B----4-:R-:W-:Y:S02]  /*540c0*/  IADD3 R72, P6, PT, R74, R68, RZ ;  /* 0x000000444a487210 */ /* 0x010fe40007fde0ff */
[----:B------:R4:W-:Y:S01]  /*540d0*/  @P5 STG.E.U8 desc[UR20][R70.64], R69 ;  /* 0x0000004546005986 */ /* 0x0009e2000c101114 */
[----:B------:R-:W-:Y:S01]  /*540e0*/  ISETP.LT.AND P5, PT, R9, UR10, !P2 ;  /* 0x0000000a09007c0c */ /* 0x000fe2000d7a1270 */
[----:B------:R-:W0:Y:S01]  /*540f0*/  LDCU UR10, c[0x0][0x398] ;  /* 0x00007300ff0a77ac */ /* 0x000e220008000800 */
[----:B------:R-:W-:Y:S01]  /*54100*/  IMAD.X R73, R76, 0x1, R3, P6 ;  /* 0x000000014c497824 */ /* 0x000fe200030e0603 */
[----:B----4-:R-:W-:Y:S01]  /*54110*/  PRMT R71, R69, 0x9910, RZ ;  /* 0x0000991045477816 */ /* 0x010fe200000000ff */
[----:B------:R-:W-:-:S05]  /*54120*/  VIADD R69, R74, UR26 ;  /* 0x0000001a4a457c36 */ /* 0x000fca0008000000 */
        /* <DEDUP_REMOVED lines=112> */
[----:B------:R-:W-:Y:S02]  /*54830*/  IADD3 R70, P6, PT, R74, R2, RZ ;  /* 0x000000024a467210 */ /* 0x000fe40007fde0ff */
[----:B------:R-:W-:Y:S01]  /*54840*/  ISETP.LT.AND P0, PT, R5, UR14, !P0 ;  /* 0x0000000e05007c0c */ /* 0x000fe2000c701270 */
[----:B------:R-:W0:Y:S02]  /*54850*/  LDCU UR14, c[0x0][0x398] ;  /* 0x00007300ff0e77ac */ /* 0x000e240008000800 */
[----:B------:R-:W-:Y:S01]  /*54860*/  IMAD.X R71, R76, 0x1, R0, P6 ;  /* 0x000000014c477824 */ /* 0x000fe200030e0600 */
[----:B----4-:R-:W-:-:S04]  /*54870*/  IADD3 R72, P6, PT, R74, R68, RZ ;  /* 0x000000444a487210 */ /* 0x010fc80007fde0ff */
[----:B------:R4:W-:Y:S01]  /*54880*/  @P5 STG.E.U8 desc[UR20][R70.64], R69 ;  /* 0x0000004546005986 */ /* 0x0009e2000c101114 */
[----:B------:R-:W-:Y:S01]  /*54890*/  ISETP.LT.AND P5, PT, R9, UR10, !P2 ;  /* 0x0000000a09007c0c */ /* 0x000fe2000d7a1270 */
[----:B------:R-:W-:Y:S01]  /*548a0*/  IMAD.X R73, R76, 0x1, R3, P6 ;  /* 0x000000014c497824 */ /* 0x000fe200030e0603 */
[----:B----4-:R-:W-:Y:S01]  /*548b0*/  PRMT R71, R69, 0x9910, RZ ;  /* 0x0000991045477816 */ /* 0x010fe200000000ff */
[----:B------:R-:W-:Y:S01]  /*548c0*/  VIADD R69, R74, UR26 ;  /* 0x0000001a4a457c36 */ /* 0x000fe20008000000 */
[----:B------:R-:W4:Y:S04]  /*548d0*/  LDCU UR10, c[0x0][0x398] ;  /* 0x00007300ff0a77ac */ /* 0x000f280008000800 */
[----:B------:R-:W-:Y:S02]  /*548e0*/  SHF.R.S32.HI R75, RZ, 0x1f, R69 ;  /* 0x0000001fff4b7819 */ /* 0x000fe40000011445 */
[----:B------:R-:W-:-:S02]  /*548f0*/  IADD3 R70, P6, PT, R69, R2, RZ ;  /* 0x0000000245467210 */ /* 0x000fc40007fde0ff */
        /* <DEDUP_REMOVED lines=102> */
[----:B------:R4:W-:Y:S01]  /*54f60*/  @P4 STG.E.U8 desc[UR20][R72.64], R75 ;  /* 0x0000004b48004986 */ /* 0x0009e2000c101114 */
[----:B0-----:R-:W-:Y:S01]  /*54f70*/  ISETP.GE.AND P4, PT, R4, UR4, PT ;  /* 0x0000000404007c0c */ /* 0x001fe2000bf86270 */
[----:B------:R-:W0:Y:S02]  /*54f80*/  LDCU UR4, c[0x0][0x39c] ;  /* 0x00007380ff0477ac */ /* 0x000e240008000800 */
[----:B------:R-:W3:Y:S04]  /*54f90*/  LDL.LU R7, [R1+0x5f4] ;  /* 0x0005f40001077983 */ /* 0x000ee80000300800 */
        /* <DEDUP_REMOVED lines=10> */
[----:B------:R-:W-:Y:S01]  /*55040*/  IMAD.X R73, R76, 0x1, R3, P6 ;  /* 0x000000014c497824 */ /* 0x000fe200030e0603 */
[----:B------:R-:W-:Y:S01]  /*55050*/  ISETP.LT.AND P5, PT, R9, UR10, !P2 ;  /* 0x0000000a09007c0c */ /* 0x000fe2000d7a1270 */
[----:B------:R-:W0:Y:S01]  /*55060*/  LDCU UR10, c[0x0][0x398] ;  /* 0x00007300ff0a77ac */ /* 0x000e220008000800 */
[----:B----4-:R-:W-:Y:S01]  /*55070*/  PRMT R71, R69, 0x9910, RZ ;  /* 0x0000991045477816 */ /* 0x010fe200000000ff */
[----:B------:R-:W-:-:S05]  /*55080*/  VIADD R69, R74, UR26 ;  /* 0x0000001a4a457c36 */ /* 0x000fca0008000000 */
[----:B------:R-:W-:Y:S02]  /*55090*/  SHF.R.S32.HI R75, RZ, 0x1f, R69 ;  /* 0x0000001fff4b7819 */ /* 0x000fe40000011445 */
[----:B------:R-:W-:Y:S02]  /*550a0*/  IADD3 R70, P6, PT, R69, R2, RZ ;  /* 0x0000000245467210 */ /* 0x000fe40007fde0ff */
[----:B------:R-:W-:-:S03]  /*550b0*/  SHF.R.S32.HI R76, RZ, 0x8, R71 ;  /* 0x00000008ff4c7819 */ /* 0x000fc60000011447 */
[----:B------:R-:W-:Y:S01]  /*550c0*/  IMAD.X R71, R75, 0x1, R0, P6 ;  /* 0x000000014b477824 */ /* 0x000fe200030e0600 */
[----:B--2---:R-:W-:Y:S02]  /*550d0*/  F2FP.SATFINITE.E5M2.F32.PACK_AB_MERGE_C R74, R12, R11, RZ ;  /* 0x0000000b0c4a723e */ /* 0x004fe400048060ff */
[----:B------:R-:W2:Y:S04]  /*550e0*/  LDL.LU R11, [R1+0x1f0] ;  /* 0x0001f000010b7983 */ /* 0x000ea80000300800 */
[----:B------:R4:W-:Y:S01]  /*550f0*/  @P0 STG.E.U8 desc[UR20][R72.64], R74 ;  /* 0x0000004a48000986 */ /* 0x0009e2000c101114 */
[----:B-1----:R-:W-:Y:S01]  /*55100*/  ISETP.GE.AND P0, PT, R8, UR6, PT ;  /* 0x0000000608007c0c */ /* 0x002fe2000bf06270 */
[----:B------:R-:W1:Y:S02]  /*55110*/  LDCU UR6, c[0x0][0x39c] ;  /* 0x00007380ff0677ac */ /* 0x000e640008000800 */
[----:B------:R-:W2:Y:S04]  /*55120*/  LDL.LU R12, [R1+0x1f4] ;  /* 0x0001f400010c7983 */ /* 0x000ea80000300800 */
[----:B------:R-:W1:Y:S04]  /*55130*/  LDL.LU R8, [R1+0x1568] ;  /* 0x0015680001087983 */ /* 0x000e680000300800 */
[----:B------:R5:W-:Y:S01]  /*55140*/  @P5 STG.E.U8 desc[UR20][R70.64], R76 ;  /* 0x0000004c46005986 */ /* 0x000be2000c101114 */
[----:B----4-:R-:W-:-:S05]  /*55150*/  IADD3 R72, P5, PT, R69, R68, RZ ;  /* 0x0000004445487210 */ /* 0x010fca0007fbe0ff */
[----:B------:R-:W-:Y:S01]  /*55160*/  IMAD.X R73, R75, 0x1, R3, P5 ;  /* 0x000000014b497824 */ /* 0x000fe200028e0603 */
[----:B-----5:R-:W-:Y:S01]  /*55170*/  PRMT R70, R74, 0x9910, RZ ;  /* 0x000099104a467816 */ /* 0x020fe200000000ff */
[----:B------:R-:W-:-:S04]  /*55180*/  VIADD R74, R69, UR26 ;  /* 0x0000001a454a7c36 */ /* 0x000fc80008000000 */
[----:B------:R-:W-:Y:S01]  /*55190*/  IMAD.MOV.U32 R69, RZ, RZ, R70 ;  /* 0x000000ffff457224 */ /* 0x000fe200078e0046 */
[----:B------:R-:W-:Y:S02]  /*551a0*/  SHF.R.S32.HI R76, RZ, 0x1f, R74 ;  /* 0x0000001fff4c7819 */ /* 0x000fe4000001144a */
[----:B------:R-:W-:Y:S02]  /*551b0*/  IADD3 R70, P5, PT, R74, R2, RZ ;  /* 0x000000024a467210 */ /* 0x000fe40007fbe0ff */
[----:B------:R-:W-:-:S03]  /*551c0*/  SHF.R.S32.HI R75, RZ, 0x8, R69 ;  /* 0x00000008ff4b7819 */ /* 0x000fc60000011445 */
[----:B------:R-:W-:Y:S01]  /*551d0*/  IMAD.X R71, R76, 0x1, R0, P5 ;  /* 0x000000014c477824 */ /* 0x000fe200028e0600 */
[----:B---3--:R-:W-:Y:S02]  /*551e0*/  F2FP.SATFINITE.E5M2.F32.PACK_AB_MERGE_C R69, R7, R6, RZ ;  /* 0x000000060745723e */ /* 0x008fe400048060ff */
[----:B------:R-:W3:Y:S01]  /*551f0*/  LDL.LU R6, [R1+0x5f8] ;  /* 0x0005f80001067983 */ /* 0x000ee20000300800 */
[----:B0-----:R-:W-:Y:S01]  /*55200*/  ISETP.GE.AND P5, PT, R4, UR4, PT ;  /* 0x0000000404007c0c */ /* 0x001fe2000bfa6270 */
[----:B------:R-:W0:Y:S02]  /*55210*/  LDCU UR4, c[0x0][0x39c] ;  /* 0x00007380ff0477ac */ /* 0x000e240008000800 */
[----:B------:R-:W3:Y:S04]  /*55220*/  LDL.LU R7, [R1+0x5fc] ;  /* 0x0005fc0001077983 */ /* 0x000ee80000300800 */
[----:B------:R-:W0:Y:S01]  /*55230*/  LDL.LU R4, [R1+0x1560] ;  /* 0x0015600001047983 */ /* 0x000e220000300800 */
[----:B------:R-:W-:Y:S01]  /*55240*/  ISETP.LT.AND P2, PT, R5, UR16, !P2 ;  /* 0x0000001005007c0c */ /* 0x000fe2000d741270 */
[----:B------:R-:W4:Y:S01]  /*55250*/  LDCU UR16, c[0x0][0x398] ;  /* 0x00007300ff1077ac */ /* 0x000f220008000800 */
[----:B------:R-:W-:Y:S01]  /*55260*/  ISETP.LT.AND P6, PT, R9, UR9, !P4 ;  /* 0x0000000909007c0c */ /* 0x000fe2000e7c1270 */
[----:B------:R-:W5:Y:S01]  /*55270*/  LDL.LU R15, [R1+0x1570] ;  /* 0x00157000010f7983 */ /* 0x000f620000300800 */
[----:B------:R-:W-:Y:S01]  /*55280*/  ISETP.LT.AND P4, PT, R5, UR12, !P4 ;  /* 0x0000000c05007c0c */ /* 0x000fe2000e781270 */
[----:B------:R-:W0:Y:S01]  /*55290*/  LDCU UR12, c[0x0][0x398] ;  /* 0x00007300ff0c77ac */ /* 0x000e220008000800 */
[----:B------:R-:W5:Y:S07]  /*552a0*/  LDCU UR9, c[0x0][0x39c] ;  /* 0x00007380ff0977ac */ /* 0x000f6e0008000800 */
[----:B------:R4:W-:Y:S04]  /*552b0*/  @P2 STG.E.U8 desc[UR20][R72.64], R75 ;  /* 0x0000004b48002986 */ /* 0x0009e8000c101114 */
[----:B------:R4:W-:Y:S02]  /*552c0*/  @P6 STG.E.U8 desc[UR20][R70.64], R69 ;  /* 0x0000004546006986 */ /* 0x0009e4000c101114 */
[----:B----4-:R-:W-:-:S02]  /*552d0*/  IADD3 R72, P6, PT, R74, R68, RZ ;  /* 0x000000444a487210 */ /* 0x010fc40007fde0ff */
[----:B------:R-:W-:Y:S01]  /*552e0*/  PRMT R71, R69, 0x9910, RZ ;  /* 0x0000991045477816 */ /* 0x000fe200000000ff */
[----:B------:R-:W-:Y:S02]  /*552f0*/  VIADD R69, R74, UR26 ;  /* 0x0000001a4a457c36 */ /* 0x000fe40008000000 */
[----:B------:R-:W-:Y:S01]  /*55300*/  IMAD.X R73, R76, 0x1, R3, P6 ;  /* 0x000000014c497824 */ /* 0x000fe200030e0603 */
[----:B------:R-:W-:Y:S01]  /*55310*/  ISETP.LT.AND P2, PT, R9, UR10, !P0 ;  /* 0x0000000a09007c0c */ /* 0x000fe2000c741270 */
[C---:B------:R-:W-:Y:S01]  /*55320*/  VIADD R88, R69.reuse, UR26 ;  /* 0x0000001a45587c36 */ /* 0x040fe20008000000 */
[----:B------:R-:W-:Y:S01]  /*55330*/  SHF.R.S32.HI R75, RZ, 0x1f, R69 ;  /* 0x0000001fff4b7819 */ /* 0x000fe20000011445 */
[----:B------:R-:W4:Y:S01]  /*55340*/  LDCU UR10, c[0x0][0x39c] ;  /* 0x00007380ff0a77ac */ /* 0x000f220008000800 */
[----:B------:R-:W-:Y:S02]  /*55350*/  IADD3 R70, P6, PT, R69, R2, RZ ;  /* 0x0000000245467210 */ /* 0x000fe40007fde0ff */
[----:B------:R-:W-:-:S03]  /*55360*/  SHF.R.S32.HI R76, RZ, 0x8, R71 ;  /* 0x00000008ff4c7819 */ /* 0x000fc60000011447 */
[----:B------:R-:W-:Y:S01]  /*55370*/  IMAD.X R71, R75, 0x1, R0, P6 ;  /* 0x000000014b477824 */ /* 0x000fe200030e0600 */
[----:B--2---:R-:W-:Y:S02]  /*55380*/  F2FP.SATFINITE.E5M2.F32.PACK_AB_MERGE_C R74, R12, R11, RZ ;  /* 0x0000000b0c4a723e */ /* 0x004fe400048060ff */
[----:B------:R-:W2:Y:S01]  /*55390*/  LDL.LU R11, [R1+0x1f8] ;  /* 0x0001f800010b7983 */ /* 0x000ea20000300800 */
[----:B-1----:R-:W-:Y:S02]  /*553a0*/  ISETP.GE.AND P6, PT, R8, UR6, PT ;  /* 0x0000000608007c0c */ /* 0x002fe4000bfc6270 */
[----:B------:R-:W-:Y:S01]  /*553b0*/  ISETP.LT.AND P0, PT, R5, UR14, !P0 ;  /* 0x0000000e05007c0c */ /* 0x000fe2000c701270 */
[----:B------:R-:W2:Y:S01]  /*553c0*/  LDL.LU R8, [R1+0x1fc] ;  /* 0x0001fc0001087983 */ /* 0x000ea20000300800 */
[----:B------:R-:W-:Y:S01]  /*553d0*/  VIADD R84, R88, UR26 ;  /* 0x0000001a58547c36 */ /* 0x000fe20008000000 */
[----:B------:R-:W1:Y:S02]  /*553e0*/  LDCU UR14, c[0x0][0x398] ;  /* 0x00007300ff0e77ac */ /* 0x000e640008000800 */
[----:B------:R4:W-:Y:S01]  /*553f0*/  @P4 STG.E.U8 desc[UR20][R72.64], R74 ;  /* 0x0000004a48004986 */ /* 0x0009e2000c101114 */
[----:B------:R-:W0:Y:S03]  /*55400*/  LDCU UR6, c[0x0][0x39c] ;  /* 0x00007380ff0677ac */ /* 0x000e260008000800 */
[----:B------:R1:W-:Y:S01]  /*55410*/  @P2 STG.E.U8 desc[UR20][R70.64], R76 ;  /* 0x0000004c46002986 */ /* 0x0003e2000c101114 */
[----:B----4-:R-:W-:-:S02]  /*55420*/  PRMT R74, R74, 0x9910, RZ ;  /* 0x000099104a4a7816 */ /* 0x010fc400000000ff */
[----:B------:R-:W-:-:S03]  /*55430*/  IADD3 R72, P2, PT, R69, R68, RZ ;  /* 0x0000004445487210 */ /* 0x000fc60007f5e0ff */
[----:B------:R-:W-:Y:S01]  /*55440*/  IMAD.MOV.U32 R69, RZ, RZ, R74 ;  /* 0x000000ffff457224 */ /* 0x000fe200078e004a */
[----:B------:R-:W-:Y:S01]  /*55450*/  SHF.R.S32.HI R74, RZ, 0x1f, R88 ;  /* 0x0000001fff4a7819 */ /* 0x000fe20000011458 */
[----:B------:R-:W-:Y:S01]  /*55460*/  IMAD.X R73, R75, 0x1, R3, P2 ;  /* 0x000000014b497824 */ /* 0x000fe200010e0603 */
[----:B-1----:R-:W-:-:S05]  /*55470*/  IADD3 R70, P2, PT, R88, R2, RZ ;  /* 0x0000000258467210 */ /* 0x002fca0007f5e0ff */
[----:B------:R-:W-:Y:S01]  /*55480*/  IMAD.X R71, R74, 0x1, R0, P2 ;  /* 0x000000014a477824 */ /* 0x000fe200010e0600 */
[----:B0-----:R-:W-:Y:S02]  /*55490*/  ISETP.GE.AND P2, PT, R4, UR4, PT ;  /* 0x0000000404007c0c */ /* 0x001fe4000bf46270 */
[----:B---3--:R-:W-:Y:S01]  /*554a0*/  F2FP.SATFINITE.E5M2.F32.PACK_AB_MERGE_C R14, R7, R6, RZ ;  /* 0x00000006070e723e */ /* 0x008fe200048060ff */
[----:B------:R-:W3:Y:S01]  /*554b0*/  LDL.LU R4, [R1+0x1574] ;  /* 0x0015740001047983 */ /* 0x000ee20000300800 */
[----:B------:R-:W-:Y:S01]  /*554c0*/  ISETP.LT.AND P4, PT, R9, UR16, !P5 ;  /* 0x0000001009007c0c */ /* 0x000fe2000ef81270 */
[----:B------:R-:W-:Y:S01]  /*554d0*/  VIADD R80, R84, UR26 ;  /* 0x0000001a54507c36 */ /* 0x000fe20008000000 */
[----:B------:R-:W-:Y:S01]  /*554e0*/  SHF.R.S32.HI R69, RZ, 0x8, R69 ;  /* 0x00000008ff457819 */ /* 0x000fe20000011445 */
[----:B------:R-:W4:Y:S01]  /*554f0*/  LDL.LU R22, [R1+0x400] ;  /* 0x0004000001167983 */ /* 0x000f220000300800 */
[----:B------:R-:W0:Y:S03]  /*55500*/  LDCU UR16, c[0x0][0x398] ;  /* 0x00007300ff1077ac */ /* 0x000e260008000800 */
[----:B------:R1:W-:Y:S01]  /*55510*/  @P0 STG.E.U8 desc[UR20][R72.64], R69 ;  /* 0x0000004548000986 */ /* 0x0003e2000c101114 */
[----:B------:R-:W-:Y:S01]  /*55520*/  IADD3 R88, P0, PT, R88, R68, RZ ;  /* 0x0000004458587210 */ /* 0x000fe20007f1e0ff */
[----:B------:R-:W0:Y:S04]  /*55530*/  LDCU UR4, c[0x0][0x39c] ;  /* 0x00007380ff0477ac */ /* 0x000e280008000800 */
[----:B------:R5:W-:Y:S01]  /*55540*/  @P4 STG.E.U8 desc[UR20][R70.64], R14 ;  /* 0x0000000e46004986 */ /* 0x000be2000c101114 */
[----:B------:R-:W-:Y:S01]  /*55550*/  IMAD.X R89, R74, 0x1, R3, P0 ;  /* 0x000000014a597824 */ /* 0x000fe200000e0603 */
[----:B------:R-:W-:Y:S01]  /*55560*/  ISETP.LT.AND P4, PT, R5, UR12, !P5 ;  /* 0x0000000c05007c0c */ /* 0x000fe2000ef81270 */
[----:B------:R-:W-:Y:S01]  /*55570*/  VIADD R76, R80, UR26 ;  /* 0x0000001a504c7c36 */ /* 0x000fe20008000000 */
[----:B------:R-:W-:Y:S01]  /*55580*/  IADD3 R86, P0, PT, R84, R2, RZ ;  /* 0x0000000254567210 */ /* 0x000fe20007f1e0ff */
[----:B------:R-:W0:Y:S01]  /*55590*/  LDCU UR12, c[0x0][0x398] ;  /* 0x00007300ff0c77ac */ /* 0x000e220008000800 */
[----:B-1----:R-:W-:-:S02]  /*555a0*/  SHF.R.S32.HI R69, RZ, 0x1f, R84 ;  /* 0x0000001fff457819 */ /* 0x002fc40000011454 */
[----:B------:R-:W-:-:S03]  /*555b0*/  IADD3 R84, P5, PT, R84, R68, RZ ;  /* 0x0000004454547210 */ /* 0x000fc60007fbe0ff */
[C---:B------:R-:W-:Y:S01]  /*555c0*/  IMAD.X R87, R69.reuse, 0x1, R0, P0 ;  /* 0x0000000145577824 */ /* 0x040fe200000e0600 */
[----:B-----5:R-:W-:Y:S01]  /*555d0*/  SHF.R.S32.HI R70, RZ, 0x1f, R80 ;  /* 0x0000001fff467819 */ /* 0x020fe20000011450 */
[--C-:B------:R-:W-:Y:S01]  /*555e0*/  IMAD.X R85, R69, 0x1, R3.reuse, P5 ;  /* 0x0000000145557824 */ /* 0x100fe200028e0603 */
[C---:B------:R-:W-:Y:S02]  /*555f0*/  IADD3 R82, P0, PT, R80.reuse, R2, RZ ;  /* 0x0000000250527210 */ /* 0x040fe40007f1e0ff */
[----:B------:R-:W-:Y:S01]  /*55600*/  IADD3 R80, P5, PT, R80, R68, RZ ;  /* 0x0000004450507210 */ /* 0x000fe20007fbe0ff */
[----:B------:R-:W-:Y:S01]  /*55610*/  VIADD R72, R76, UR26 ;  /* 0x0000001a4c487c36 */ /* 0x000fe20008000000 */
[----:B------:R-:W-:Y:S01]  /*55620*/  SHF.R.S32.HI R71, RZ, 0x1f, R76 ;  /* 0x0000001fff477819 */ /* 0x000fe2000001144c */
[----:B------:R-:W-:Y:S01]  /*55630*/  IMAD.X R83, R70, 0x1, R0, P0 ;  /* 0x0000000146537824 */ /* 0x000fe200000e0600 */
[----:B------:R-:W-:Y:S01]  /*55640*/  IADD3 R78, P0, PT, R76, R2, RZ ;  /* 0x000000024c4e7210 */ /* 0x000fe20007f1e0ff */
        /* <DEDUP_REMOVED lines=14> */
[----:B------:R-:W-:Y:S01]  /*55730*/  VIADD R69, R92, UR26 ;  /* 0x0000001a5c457c36 */ /* 0x000fe20008000000 */
[----:B------:R-:W-:Y:S01]  /*55740*/  SHF.R.S32.HI R91, RZ, 0x1f, R92 ;  /* 0x0000001fff5b7819 */ /* 0x000fe2000001145c */
[----:B------:R-:W-:Y:S01]  /*55750*/  IMAD.X R71, R90, 0x1, R0, P0 ;  /* 0x000000015a477824 */ /* 0x000fe200000e0600 */
[----:B------:R-:W-:Y:S01]  /*55760*/  IADD3 R6, P0, PT, R92, R2, RZ ;  /* 0x000000025c067210 */ /* 0x000fe20007f1e0ff */
[----:B------:R-:W-:Y:S01]  /*55770*/  IMAD.X R13, R90, 0x1, R3, P5 ;  /* 0x000000015a0d7824 */ /* 0x000fe200028e0603 */
[----:B------:R-:W-:-:S05]  /*55780*/  IADD3 R92, P5, PT, R92, R68, RZ ;  /* 0x000000445c5c7210 */ /* 0x000fca0007fbe0ff */
[----:B------:R-:W-:Y:S01]  /*55790*/  IMAD.X R93, R91, 0x1, R3, P5 ;  /* 0x000000015b5d7824 */ /* 0x000fe200028e0603 */
[----:B------:R-:W-:Y:S01]  /*557a0*/  ISETP.GE.AND P5, PT, R15, UR9, PT ;  /* 0x000000090f007c0c */ /* 0x000fe2000bfa6270 */
[----:B------:R-:W-:Y:S01]  /*557b0*/  IMAD.X R7, R91, 0x1, R0, P0 ;  /* 0x000000015b077824 */ /* 0x000fe200000e0600 */
[----:B------:R-:W4:Y:S01]  /*557c0*/  LDL.LU R15, [R1+0x404] ;  /* 0x00040400010f7983 */ /* 0x000f220000300800 */
[----:B------:R-:W-:Y:S01]  /*557d0*/  SHF.R.S32.HI R10, RZ, 0x1f, R69 ;  /* 0x0000001fff0a7819 */ /* 0x000fe20000011445 */
[----:B------:R-:W1:Y:S01]  /*557e0*/  LDCU UR9, c[0x0][0x39c] ;  /* 0x00007380ff0977ac */ /* 0x000e620008000800 */
[----:B------:R-:W-:Y:S02]  /*557f0*/  IADD3 R90, P0, PT, R69, R2, RZ ;  /* 0x00000002455a7210 */ /* 0x000fe40007f1e0ff */
[----:B------:R-:W-:-:S03]  /*55800*/  PRMT R14, R14, 0x9910, RZ ;  /* 0x000099100e0e7816 */ /* 0x000fc600000000ff */
[----:B------:R-:W-:Y:S01]  /*55810*/  IMAD.X R91, R10, 0x1, R0, P0 ;  /* 0x000000010a5b7824 */ /* 0x000fe200000e0600 */
[----:B------:R-:W-:Y:S01]  /*55820*/  ISETP.LT.AND P0, PT, R9, UR14, !P6 ;  /* 0x0000000e09007c0c */ /* 0x000fe2000f701270 */
[----:B------:R-:W5:Y:S01]  /*55830*/  LDCU UR14, c[0x0][0x398] ;  /* 0x00007300ff0e77ac */ /* 0x000f620008000800 */
[----:B--2---:R-:W-:Y:S02]  /*55840*/  F2FP.SATFINITE.E5M2.F32.PACK_AB_MERGE_C R8, R8, R11, RZ ;  /* 0x0000000b0808723e */ /* 0x004fe400048060ff */
[----:B------:R-:W2:Y:S04]  /*55850*/  LDL.LU R11, [R1+0x1578] ;  /* 0x00157800010b7983 */ /* 0x000ea80000300800 */
[----:B------:R-:W2:Y:S04]  /*55860*/  LDL.LU R23, [R1] ;  /* 0x0000000001177983 */ /* 0x000ea80000300800 */
[----:B------:R-:W2:Y:S04]  /*55870*/  LDL.LU R20, [R1+0x4] ;  /* 0x0000040001147983 */ /* 0x000ea80000300800 */
[----:B------:R0:W-:Y:S02]  /*55880*/  @P4 STG.E.U8 desc[UR20][R88.64], R8 ;  /* 0x0000000858004986 */ /* 0x0001e4000c101114 */
[----:B0-----:R-:W-:-:S05]  /*55890*/  IMAD.MOV.U32 R88, RZ, RZ, R14 ;  /* 0x000000ffff587224 */ /* 0x001fca00078e000e */
[----:B------:R-:W-:Y:S02]  /*558a0*/  SHF.R.S32.HI R88, RZ, 0x8, R88 ;  /* 0x00000008ff587819 */ /* 0x000fe40000011458 */
[----:B------:R-:W-:Y:S02]  /*558b0*/  PRMT R89, R8, 0x9910, RZ ;  /* 0x0000991008597816 */ /* 0x000fe400000000ff */
[----:B------:R-:W2:Y:S04]  /*558c0*/  LDL.LU R8, [R1+0x157c] ;  /* 0x00157c0001087983 */ /* 0x000ea80000300800 */
[----:B------:R0:W-:Y:S01]  /*558d0*/  @P0 STG.E.U8 desc[UR20][R86.64], R88 ;  /* 0x0000005856000986 */ /* 0x0001e2000c101114 */
[----:B---3--:R-:W-:Y:S01]  /*558e0*/  ISETP.GE.AND P0, PT, R4, UR10, PT ;  /* 0x0000000a04007c0c */ /* 0x008fe2000bf06270 */
[----:B------:R-:W3:Y:S02]  /*558f0*/  LDCU UR10, c[0x0][0x398] ;  /* 0x00007300ff0a77ac */ /* 0x000ee40008000800 */
[----:B------:R-:W1:Y:S04]  /*55900*/  LDL.LU R4, [R1+0x156c] ;  /* 0x00156c0001047983 */ /* 0x000e680000300800 */
[----:B------:R-:W3:Y:S04]  /*55910*/  LDL.LU R21, [R1+0x408] ;  /* 0x0004080001157983 */ /* 0x000ee80000300800 */
[----:B------:R-:W3:Y:S01]  /*55920*/  LDL.LU R18, [R1+0x40c] ;  /* 0x00040c0001127983 */ /* 0x000ee20000300800 */
[----:B------:R-:W-:Y:S01]  /*55930*/  ISETP.LT.AND P6, PT, R5, UR16, !P6 ;  /* 0x0000001005007c0c */ /* 0x000fe2000f7c1270 */
[----:B------:R-:W4:Y:S02]  /*55940*/  LDCU UR16, c[0x0][0x398] ;  /* 0x00007300ff1077ac */ /* 0x000f240008000800 */
[----:B------:R-:W3:Y:S01]  /*55950*/  LDL.LU R19, [R1+0x410] ;  /* 0x0004100001137983 */ /* 0x000ee20000300800 */
[----:B------:R-:W-:Y:S01]  /*55960*/  ISETP.LT.AND P4, PT, R9, UR12, !P2 ;  /* 0x0000000c09007c0c */ /* 0x000fe2000d781270 */
[----:B------:R-:W1:Y:S02]  /*55970*/  LDCU UR12, c[0x0][0x398] ;  /* 0x00007300ff0c77ac */ /* 0x000e640008000800 */
[----:B------:R-:W3:Y:S04]  /*55980*/  LDL.LU R16, [R1+0x414] ;  /* 0x0004140001107983 */ /* 0x000ee80000300800 */
[----:B------:R-:W3:Y:S04]  /*55990*/  LDL.LU R17, [R1+0x8] ;  /* 0x0000080001117983 */ /* 0x000ee80000300800 */
[----:B------:R-:W3:Y:S01]  /*559a0*/  LDL.LU R14, [R1+0xc] ;  /* 0x00000c00010e7983 */ /* 0x000ee20000300800 */
[----:B0-----:R-:W-:-:S02]  /*559b0*/  SHF.R.S32.HI R87, RZ, 0x8, R89 ;  /* 0x00000008ff577819 */ /* 0x001fc40000011459 */
[----:B-----5:R-:W-:Y:S01]  /*559c0*/  ISETP.LT.AND P2, PT, R5, UR14, !P2 ;  /* 0x0000000e05007c0c */ /* 0x020fe2000d741270 */
[----:B------:R-:W0:Y:S02]  /*559d0*/  LDCU UR14, c[0x0][0x398] ;  /* 0x00007300ff0e77ac */ /* 0x000e240008000800 */
[----:B------:R-:W-:Y:S01]  /*559e0*/  @P6 STG.E.U8 desc[UR20][R84.64], R87 ;  /* 0x0000005754006986 */ /* 0x000fe2000c101114 */
[----:B----4-:R-:W-:-:S03]  /*559f0*/  F2FP.SATFINITE.E5M2.F32.PACK_AB_MERGE_C R86, R15, R22, RZ ;  /* 0x000000160f56723e */ /* 0x010fc600048060ff */
[----:B------:R-:W4:Y:S04]  /*55a00*/  LDL.LU R15, [R1+0x10] ;  /* 0x00001000010f7983 */ /* 0x000f280000300800 */
[----:B------:R5:W-:Y:S01]  /*55a10*/  @P4 STG.E.U8 desc[UR20][R82.64], R86 ;  /* 0x0000005652004986 */ /* 0x000be2000c101114 */
[----:B------:R-:W-:Y:S02]  /*55a20*/  ISETP.LT.AND P4, PT, R9, UR18, !P5 ;  /* 0x0000001209007c0c */ /* 0x000fe4000ef81270 */
[----:B------:R-:W-:Y:S02]  /*55a30*/  ISETP.LT.AND P5, PT, R5, UR16, !P5 ;  /* 0x0000001005007c0c */ /* 0x000fe4000efa1270 */
[----:B-----5:R-:W-:Y:S02]  /*55a40*/  PRMT R82, R86, 0x9910, RZ ;  /* 0x0000991056527816 */ /* 0x020fe400000000ff */
[----:B--2---:R-:W-:Y:S01]  /*55a50*/  ISETP.GE.AND P6, PT, R11, UR6, PT ;  /* 0x000000060b007c0c */ /* 0x004fe2000bfc6270 */
[----:B------:R-:W2:Y:S01]  /*55a60*/  LDCU UR6, c[0x0][0x398] ;  /* 0x00007300ff0677ac */ /* 0x000ea20008000800 */
[----:B------:R-:W4:Y:S01]  /*55a70*/  LDL.LU R11, [R1+0x14] ;  /* 0x00001400010b7983 */ /* 0x000f220000300800 */
[----:B------:R-:W-:-:S04]  /*55a80*/  F2FP.SATFINITE.E5M2.F32.PACK_AB_MERGE_C R84, R20, R23, RZ ;  /* 0x000000171454723e */ /* 0x000fc800048060ff */
[----:B------:R-:W-:Y:S01]  /*55a90*/  PRMT R83, R84, 0x9910, RZ ;  /* 0x0000991054537816 */ /* 0x000fe200000000ff */
[----:B------:R5:W-:Y:S04]  /*55aa0*/  @P2 STG.E.U8 desc[UR20][R80.64], R84 ;  /* 0x0000005450002986 */ /* 0x000be8000c101114 */
[----:B-----5:R-:W-:Y:S01]  /*55ab0*/  IMAD.MOV.U32 R80, RZ, RZ, R83 ;  /* 0x000000ffff507224 */ /* 0x020fe200078e0053 */
[----:B------:R-:W-:-:S04]  /*55ac0*/  SHF.R.S32.HI R81, RZ, 0x8, R82 ;  /* 0x00000008ff517819 */ /* 0x000fc80000011452 */
[----:B------:R-:W-:Y:S01]  /*55ad0*/  SHF.R.S32.HI R80, RZ, 0x8, R80 ;  /* 0x00000008ff507819 */ /* 0x000fe20000011450 */
[----:B------:R-:W-:Y:S01]  /*55ae0*/  @P4 STG.E.U8 desc[UR20][R78.64], R81 ;  /* 0x000000514e004986 */ /* 0x000fe2000c101114 */
[----:B------:R-:W-:Y:S01]  /*55af0*/  ISETP.GE.AND P4, PT, R8, UR4, PT ;  /* 0x0000000408007c0c */ /* 0x000fe2000bf86270 */
[----:B------:R-:W5:Y:S02]  /*55b00*/  LDCU UR4, c[0x0][0x398] ;  /* 0x00007300ff0477ac */ /* 0x000f640008000800 */
[----:B------:R0:W-:Y:S04]  /*55b10*/  @P5 STG.E.U8 desc[UR20][R76.64], R80 ;  /* 0x000000504c005986 */ /* 0x0001e8000c101114 */
[----:B------:R-:W4:Y:S01]  /*55b20*/  LDL.LU R8, [R1+0x12ec] ;  /* 0x0012ec0001087983 */ /* 0x000f220000300800 */
[----:B-1----:R-:W-:Y:S01]  /*55b30*/  ISETP.GE.AND P5, PT, R4, UR9, PT ;  /* 0x0000000904007c0c */ /* 0x002fe2000bfa6270 */
[----:B------:R-:W1:Y:S02]  /*55b40*/  LDCU UR9, c[0x0][0x398] ;  /* 0x00007300ff0977ac */ /* 0x000e640008000800 */
[----:B------:R-:W4:Y:S01]  /*55b50*/  LDL.LU R4, [R1+0x12e8] ;  /* 0x0012e80001047983 */ /* 0x000f220000300800 */
[----:B---3--:R-:W-:-:S02]  /*55b60*/  ISETP.LT.AND P2, PT, R9, UR10, !P0 ;  /* 0x0000000a09007c0c */ /* 0x008fc4000c741270 */
[----:B--2---:R-:W-:Y:S01]  /*55b70*/  ISETP.LT.AND P0, PT, R5, UR6, !P0 ;  /* 0x0000000605007c0c */ /* 0x004fe2000c701270 */
[----:B------:R-:W2:Y:S01]  /*55b80*/  LDCU UR6, c[0x0][0x398] ;  /* 0x00007300ff0677ac */ /* 0x000ea20008000800 */
[----:B0-----:R-:W-:Y:S01]  /*55b90*/  F2FP.SATFINITE.E5M2.F32.PACK_AB_MERGE_C R77, R18, R21, RZ ;  /* 0x00000015124d723e */ /* 0x001fe200048060ff */
[----:B------:R-:W0:Y:S08]  /*55ba0*/  LDCU UR10, c[0x0][0x398] ;  /* 0x00007300ff0a77ac */ /* 0x000e300008000800 */
[----:B------:R3:W-:Y:S01]  /*55bb0*/  @P2 STG.E.U8 desc[UR20][R74.64], R77 ;  /* 0x0000004d4a002986 */ /* 0x0007e2000c101114 */
[----:B------:R-:W-:Y:S01]  /*55bc0*/  ISETP.LT.AND P2, PT, R9, UR12, !P6 ;  /* 0x0000000c09007c0c */ /* 0x000fe2000f741270 */
[----:B------:R-:W0:Y:S01]  /*55bd0*/  LDCU UR12, c[0x0][0x398] ;  /* 0x00007300ff0c77ac */ /* 0x000e220008000800 */
[----:B------:R-:W-:-:S02]  /*55be0*/  ISETP.LT.AND P6, PT, R5, UR14, !P6 ;  /* 0x0000000e05007c0c */ /* 0x000fc4000f7c1270 */
[----:B------:R-:W-:Y:S02]  /*55bf0*/  F2FP.SATFINITE.E5M2.F32.PACK_AB_MERGE_C R76, R14, R17, RZ ;  /* 0x000000110e4c723e */ /* 0x000fe400048060ff */
[----:B---3--:R-:W-:Y:S02]  /*55c00*/  PRMT R74, R77, 0x9910, RZ ;  /* 0x000099104d4a7816 */ /* 0x008fe400000000ff */
[----:B------:R-:W-:Y:S01]  /*55c10*/  PRMT R77, R76, 0x9910, RZ ;  /* 0x000099104c4d7816 */ /* 0x000fe200000000ff */
[----:B------:R3:W-:Y:S01]  /*55c20*/  @P0 STG.E.U8 desc[UR20][R72.64], R76 ;  /* 0x0000004c48000986 */ /* 0x0007e2000c101114 */
[----:B------:R-:W-:Y:S02]  /*55c30*/  SHF.R.S32.HI R74, RZ, 0x8, R74 ;  /* 0x00000008ff4a7819 */ /* 0x000fe4000001144a */
[----:B-----5:R-:W-:Y:S01]  /*55c40*/  ISETP.LT.AND P0, PT, R9, UR4, !P4 ;  /* 0x0000000409007c0c */ /* 0x020fe2000e701270 */
[----:B------:R-:W5:Y:S01]  /*55c50*/  LDCU UR4, c[0x0][0x39c] ;  /* 0x00007380ff0477ac */ /* 0x000f620008000800 */
[----:B-1----:R-:W-:Y:S01]  /*55c60*/  ISETP.LT.AND P4, PT, R5, UR9, !P4 ;  /* 0x0000000905007c0c */ /* 0x002fe2000e781270 */
[----:B------:R1:W-:Y:S01]  /*55c70*/  @P2 STG.E.U8 desc[UR20][R70.64], R74 ;  /* 0x0000004a46002986 */ /* 0x0003e2000c101114 */
[----:B------:R-:W-:Y:S01]  /*55c80*/  F2FP.SATFINITE.E5M2.F32.PACK_AB_MERGE_C R78, R16, R19, RZ ;  /* 0x00000013104e723e */ /* 0x000fe200048060ff */
[----:B------:R-:W4:Y:S01]  /*55c90*/  LDCU UR9, c[0x0][0x398] ;  /* 0x00007300ff0977ac */ /* 0x000f220008000800 */
[----:B---3--:R-:W-:-:S05]  /*55ca0*/  SHF.R.S32.HI R72, RZ, 0x8, R77 ;  /* 0x00000008ff487819 */ /* 0x008fca000001144d */
[----:B------:R3:W-:Y:S01]  /*55cb0*/  @P6 STG.E.U8 desc[UR20][R12.64], R72 ;  /* 0x000000480c006986 */ /* 0x0007e2000c101114 */
[----:B--2---:R-:W-:Y:S01]  /*55cc0*/  ISETP.LT.AND P6, PT, R9, UR6, !P5 ;  /* 0x0000000609007c0c */ /* 0x004fe2000efc1270 */
[----:B------:R-:W2:Y:S01]  /*55cd0*/  LDCU UR6, c[0x0][0x398] ;  /* 0x00007300ff0677ac */ /* 0x000ea20008000800 */
[----:B0-----:R-:W-:Y:S02]  /*55ce0*/  ISETP.LT.AND P5, PT, R5, UR10, !P5 ;  /* 0x0000000a05007c0c */ /* 0x001fe4000efa1270 */
[----:B-1----:R-:W-:Y:S02]  /*55cf0*/  IADD3 R70, P2, PT, R69, R68, RZ ;  /* 0x0000004445467210 */ /* 0x002fe40007f5e0ff */
[----:B---3--:R-:W-:Y:S01]  /*55d00*/  PRMT R72, R78, 0x9910, RZ ;  /* 0x000099104e487816 */ /* 0x008fe200000000ff */
[----:B------:R-:W-:Y:S01]  /*55d10*/  @P0 STG.E.U8 desc[UR20][R6.64], R78 ;  /* 0x0000004e06000986 */ /* 0x000fe2000c101114 */
[----:B------:R-:W0:Y:S02]  /*55d20*/  LDCU UR10, c[0x0][0x398] ;  /* 0x00007300ff0a77ac */ /* 0x000e240008000800 */
[----:B------:R-:W-:Y:S01]  /*55d30*/  SHF.R.S32.HI R72, RZ, 0x8, R72 ;  /* 0x00000008ff487819 */ /* 0x000fe20000011448 */
[----:B------:R-:W-:Y:S01]  /*55d40*/  IMAD.X R71, R10, 0x1, R3, P2 ;  /* 0x000000010a477824 */ /* 0x000fe200010e0603 */
[----:B----4-:R-:W-:-:S04]  /*55d50*/  F2FP.SATFINITE.E5M2.F32.PACK_AB_MERGE_C R75, R11, R15, RZ ;  /* 0x0000000f0b4b723e */ /* 0x010fc800048060ff */
[----:B------:R-:W-:Y:S01]  /*55d60*/  PRMT R73, R75, 0x9910, RZ ;  /* 0x000099104b497816 */ /* 0x000fe200000000ff */
[----:B------:R-:W-:Y:S03]  /*55d70*/  @P4 STG.E.U8 desc[UR20][R92.64], R75 ;  /* 0x0000004b5c004986 */ /* 0x000fe6000c101114 */
[----:B------:R-:W-:Y:S01]  /*55d80*/  SHF.R.S32.HI R73, RZ, 0x8, R73 ;  /* 0x00000008ff497819 */ /* 0x000fe20000011449 */
[----:B------:R1:W-:Y:S04]  /*55d90*/  @P6 STG.E.U8 desc[UR20][R90.64], R72 ;  /* 0x000000485a006986 */ /* 0x0003e8000c101114 */
[----:B------:R3:W-:Y:S01]  /*55da0*/  @P5 STG.E.U8 desc[UR20][R70.64], R73 ;  /* 0x0000004946005986 */ /* 0x0007e2000c101114 */
[----:B-1----:R-:W-:-:S05]  /*55db0*/  VIADD R72, R69, UR26 ;  /* 0x0000001a45487c36 */ /* 0x002fca0008000000 */
[----:B---3--:R-:W-:Y:S01]  /*55dc0*/  SHF.R.S32.HI R71, RZ, 0x1f, R72 ;  /* 0x0000001fff477819 */ /* 0x008fe20000011448 */
[C---:B------:R-:W-:Y:S01]  /*55dd0*/  VIADD R69, R72.reuse, UR26 ;  /* 0x0000001a48457c36 */ /* 0x040fe20008000000 */
[----:B------:R-:W-:Y:S02]  /*55de0*/  IADD3 R62, P4, PT, R72, R2, RZ ;  /* 0x00000002483e7210 */ /* 0x000fe40007f9e0ff */
[----:B------:R-:W-:-:S03]  /*55df0*/  ISETP.GE.AND P0, PT, R4, UR5, PT ;  /* 0x0000000504007c0c */ /* 0x000fc6000bf06270 */
[--C-:B------:R-:W-:Y:S01]  /*55e00*/  IMAD.X R63, R71, 0x1, R0.reuse, P4 ;  /* 0x00000001473f7824 */ /* 0x100fe200020e0600 */
[----:B------:R-:W-:Y:S01]  /*55e10*/  IADD3 R4, P5, PT, R72, R68, RZ ;  /* 0x0000004448047210 */ /* 0x000fe20007fbe0ff */
[----:B------:R-:W-:Y:S01]  /*55e20*/  VIADD R70, R69, UR26 ;  /* 0x0000001a45467c36 */ /* 0x000fe20008000000 */
[----:B------:R-:W-:Y:S01]  /*55e30*/  ISETP.GE.AND P2, PT, R8, UR7, PT ;  /* 0x0000000708007c0c */ /* 0x000fe2000bf46270 */
[----:B------:R-:W1:Y:S02]  /*55e40*/  LDCU UR5, c[0x0][0x39c] ;  /* 0x00007380ff0577ac */ /* 0x000e640008000800 */
[----:B------:R-:W-:Y:S01]  /*55e50*/  IMAD.X R5, R71, 0x1, R3, P5 ;  /* 0x0000000147057824 */ /* 0x000fe200028e0603 */
[----:B------:R-:W-:Y:S01]  /*55e60*/  SHF.R.S32.HI R72, RZ, 0x1f, R69 ;  /* 0x0000001fff487819 */ /* 0x000fe20000011445 */
[----:B------:R-:W3:Y:S01]  /*55e70*/  LDCU UR7, c[0x0][0x398] ;  /* 0x00007300ff0777ac */ /* 0x000ee20008000800 */
[C---:B------:R-:W-:Y:S02]  /*55e80*/  IADD3 R6, P4, PT, R69.reuse, R2, RZ ;  /* 0x0000000245067210 */ /* 0x040fe40007f9e0ff */
[----:B------:R4:W-:Y:S03]  /*55e90*/  STL.64 [R1+0xa00], R4 ;  /* 0x000a000401007387 */ /* 0x0009e60000100a00 */
[----:B------:R-:W-:Y:S01]  /*55ea0*/  IMAD.X R7, R72, 0x1, R0, P4 ;  /* 0x0000000148077824 */ /* 0x000fe200020e0600 */
[----:B----4-:R-:W-:-:S04]  /*55eb0*/  IADD3 R4, P5, PT, R69, R68, RZ ;  /* 0x0000004445047210 */ /* 0x010fc80007fbe0ff */
[----:B------:R4:W-:Y:S01]  /*55ec0*/  STL.64 [R1+0x9f8], R6 ;  /* 0x0009f80601007387 */ /* 0x0009e20000100a00 */
[----:B------:R-:W-:Y:S01]  /*55ed0*/  IMAD.X R5, R72, 0x1, R3, P5 ;  /* 0x0000000148057824 */ /* 0x000fe200028e0603 */
[----:B------:R-:W-:-:S04]  /*55ee0*/  SHF.R.S32.HI R71, RZ, 0x1f, R70 ;  /* 0x0000001fff477819 */ /* 0x000fc80000011446 */
[----:B------:R0:W-:Y:S01]  /*55ef0*/  STL.64 [R1+0x9f0], R4 ;  /* 0x0009f00401007387 */ /* 0x0001e20000100a00 */
[C---:B----4-:R-:W-:Y:S01]  /*55f00*/  IADD3 R6, P4, PT, R70.reuse, R2, RZ ;  /* 0x0000000246067210 */ /* 0x050fe20007f9e0ff */
[----:B------:R-:W-:-:S04]  /*55f10*/  VIADD R69, R70, UR26 ;  /* 0x0000001a46457c36 */ /* 0x000fc80008000000 */
[----:B------:R-:W-:Y:S01]  /*55f20*/  IMAD.X R7, R71, 0x1, R0, P4 ;  /* 0x0000000147077824 */ /* 0x000fe200020e0600 */
[----:B0-----:R-:W-:-:S04]  /*55f30*/  IADD3 R4, P5, PT, R70, R68, RZ ;  /* 0x0000004446047210 */ /* 0x001fc80007fbe0ff */
[----:B------:R0:W-:Y:S01]  /*55f40*/  STL.64 [R1+0x9e8], R6 ;  /* 0x0009e80601007387 */ /* 0x0001e20000100a00 */
[----:B------:R-:W-:Y:S01]  /*55f50*/  IMAD.X R5, R71, 0x1, R3, P5 ;  /* 0x0000000147057824 */ /* 0x000fe200028e0603 */
[----:B------:R-:W-:-:S04]  /*55f60*/  SHF.R.S32.HI R72, RZ, 0x1f, R69 ;  /* 0x0000001fff487819 */ /* 0x000fc80000011445 */
[----:B------:R4:W-:Y:S01]  /*55f70*/  STL.64 [R1+0x9e0], R4 ;  /* 0x0009e00401007387 */ /* 0x0009e20000100a00 */
[C---:B0-----:R-:W-:Y:S01]  /*55f80*/  IADD3 R6, P4, PT, R69.reuse, R2, RZ ;  /* 0x0000000245067210 */ /* 0x041fe20007f9e0ff */
[----:B------:R-:W-:-:S04]  /*55f90*/  VIADD R70, R69, UR26 ;  /* 0x0000001a45467c36 */ /* 0x000fc80008000000 */
[----:B------:R-:W-:Y:S01]  /*55fa0*/  IMAD.X R7, R72, 0x1, R0, P4 ;  /* 0x0000000148077824 */ /* 0x000fe200020e0600 */
[----:B----4-:R-:W-:-:S04]  /*55fb0*/  IADD3 R4, P5, PT, R69, R68, RZ ;  /* 0x0000004445047210 */ /* 0x010fc80007fbe0ff */
        /* <DEDUP_REMOVED lines=412> */
[C---:B------:R-:W-:Y:S01]  /*57980*/  VIADD R70, R69.reuse, UR26 ;  /* 0x0000001a45467c36 */ /* 0x040fe20008000000 */
[C---:B0-----:R-:W-:Y:S02]  /*57990*/  IADD3 R6, P4, PT, R69.reuse, R2, RZ ;  /* 0x0000000245067210 */ /* 0x041fe40007f9e0ff */
[----:B----4-:R-:W-:-:S05]  /*579a0*/  IADD3 R4, P5, PT, R69, R68, RZ ;  /* 0x0000004445047210 */ /* 0x010fca0007fbe0ff */
[C-C-:B------:R-:W-:Y:S01]  /*579b0*/  IMAD.X R5, R72.reuse, 0x1, R3.reuse, P5 ;  /* 0x0000000148057824 */ /* 0x140fe200028e0603 */
[----:B------:R-:W-:Y:S01]  /*579c0*/  SHF.R.S32.HI R71, RZ, 0x1f, R70 ;  /* 0x0000001fff477819 */ /* 0x000fe20000011446 */
[----:B------:R-:W-:Y:S01]  /*579d0*/  IMAD.X R7, R72, 0x1, R0, P4 ;  /* 0x0000000148077824 */ /* 0x000fe200020e0600 */
[C---:B------:R-:W-:Y:S02]  /*579e0*/  IADD3 R12, P5, PT, R70.reuse, R68, RZ ;  /* 0x00000044460c7210 */ /* 0x040fe40007fbe0ff */
[----:B------:R0:W-:Y:S01]  /*579f0*/  STL.64 [R1+0x688], R4 ;  /* 0x0006880401007387 */ /* 0x0001e20000100a00 */
[C---:B------:R-:W-:Y:S02]  /*57a00*/  VIADD R69, R70.reuse, UR26 ;  /* 0x0000001a46457c36 */ /* 0x040fe40008000000 */
[----:B------:R-:W-:Y:S01]  /*57a10*/  IMAD.X R13, R71, 0x1, R3, P5 ;  /* 0x00000001470d7824 */ /* 0x000fe200028e0603 */
[----:B------:R4:W-:Y:S01]  /*57a20*/  STL.64 [R1+0x690], R6 ;  /* 0x0006900601007387 */ /* 0x0009e20000100a00 */
[----:B0-----:R-:W-:-:S03]  /*57a30*/  IADD3 R4, P4, PT, R70, R2, RZ ;  /* 0x0000000246047210 */ /* 0x001fc60007f9e0ff */
[----:B------:R-:W-:Y:S02]  /*57a40*/  STL.64 [R1+0x1810], R12 ;  /* 0x0018100c01007387 */ /* 0x000fe40000100a00 */
[--C-:B------:R-:W-:Y:S01]  /*57a50*/  IMAD.X R5, R71, 0x1, R0.reuse, P4 ;  /* 0x0000000147057824 */ /* 0x100fe200020e0600 */
[----:B------:R-:W-:Y:S02]  /*57a60*/  SHF.R.S32.HI R72, RZ, 0x1f, R69 ;  /* 0x0000001fff487819 */ /* 0x000fe40000011445 */
[C---:B----4-:R-:W-:Y:S02]  /*57a70*/  IADD3 R6, P4, PT, R69.reuse, R2, RZ ;  /* 0x0000000245067210 */ /* 0x050fe40007f9e0ff */
[----:B------:R0:W-:Y:S01]  /*57a80*/  STL.64 [R1+0x680], R4 ;  /* 0x0006800401007387 */ /* 0x0001e20000100a00 */
[C---:B------:R-:W-:Y:S02]  /*57a90*/  VIADD R70, R69.reuse, UR26 ;  /* 0x0000001a45467c36 */ /* 0x040fe40008000000 */
[----:B------:R-:W-:Y:S01]  /*57aa0*/  IMAD.X R7, R72, 0x1, R0, P4 ;  /* 0x0000000148077824 */ /* 0x000fe200020e0600 */
[----:B0-----:R-:W-:-:S05]  /*57ab0*/  IADD3 R4, P5, PT, R69, R68, RZ ;  /* 0x0000004445047210 */ /* 0x001fca0007fbe0ff */
[----:B------:R-:W-:Y:S01]  /*57ac0*/  IMAD.X R5, R72, 0x1, R3, P5 ;  /* 0x0000000148057824 */ /* 0x000fe200028e0603 */
[----:B------:R-:W-:-:S04]  /*57ad0*/  SHF.R.S32.HI R71, RZ, 0x1f, R70 ;  /* 0x0000001fff477819 */ /* 0x000fc80000011446 */
[----:B------:R0:W-:Y:S04]  /*57ae0*/  STL.64 [R1+0x668], R4 ;  /* 0x0006680401007387 */ /* 0x0001e80000100a00 */
[----:B------:R4:W-:Y:S01]  /*57af0*/  STL.64 [R1+0x670], R6 ;  /* 0x0006700601007387 */ /* 0x0009e20000100a00 */
[C---:B------:R-:W-:Y:S01]  /*57b00*/  VIADD R69, R70.reuse, UR26 ;  /* 0x0000001a46457c36 */ /* 0x040fe20008000000 */
[C---:B0-----:R-:W-:Y:S02]  /*57b10*/  IADD3 R4, P4, PT, R70.reuse, R2, RZ ;  /* 0x0000000246047210 */ /* 0x041fe40007f9e0ff */
[----:B----4-:R-:W-:-:S03]  /*57b20*/  IADD3 R6, P5, PT, R70, R68, RZ ;  /* 0x0000004446067210 */ /* 0x010fc60007fbe0ff */
[C---:B------:R-:W-:Y:S02]  /*57b30*/  IMAD.X R5, R71.reuse, 0x1, R0, P4 ;  /* 0x0000000147057824 */ /* 0x040fe400020e0600 */
[----:B------:R-:W-:-:S03]  /*57b40*/  IMAD.X R7, R71, 0x1, R3, P5 ;  /* 0x0000000147077824 */ /* 0x000fc600028e0603 */
[----:B------:R0:W-:Y:S01]  /*57b50*/  STL.64 [R1+0x1818], R4 ;  /* 0x0018180401007387 */ /* 0x0001e20000100a00 */
[----:B------:R-:W-:-:S03]  /*57b60*/  SHF.R.S32.HI R72, RZ, 0x1f, R69 ;  /* 0x0000001fff487819 */ /* 0x000fc60000011445 */
[----:B------:R4:W-:Y:S01]  /*57b70*/  STL.64 [R1+0x658], R6 ;  /* 0x0006580601007387 */ /* 0x0009e20000100a00 */
[C---:B------:R-:W-:Y:S01]  /*57b80*/  VIADD R70, R69.reuse, UR26 ;  /* 0x0000001a45467c36 */ /* 0x040fe20008000000 */
[C---:B0-----:R-:W-:Y:S02]  /*57b90*/  IADD3 R4, P5, PT, R69.reuse, R68, RZ ;  /* 0x0000004445047210 */ /* 0x041fe40007fbe0ff */
[----:B----4-:R-:W-:-:S03]  /*57ba0*/  IADD3 R6, P4, PT, R69, R2, RZ ;  /* 0x0000000245067210 */ /* 0x010fc60007f9e0ff */
[C---:B------:R-:W-:Y:S02]  /*57bb0*/  IMAD.X R5, R72.reuse, 0x1, R3, P5 ;  /* 0x0000000148057824 */ /* 0x040fe400028e0603 */
[----:B------:R-:W-:Y:S01]  /*57bc0*/  IMAD.X R7, R72, 0x1, R0, P4 ;  /* 0x0000000148077824 */ /* 0x000fe200020e0600 */
[----:B------:R-:W-:-:S04]  /*57bd0*/  SHF.R.S32.HI R71, RZ, 0x1f, R70 ;  /* 0x0000001fff477819 */ /* 0x000fc80000011446 */
[----:B------:R0:W-:Y:S04]  /*57be0*/  STL.64 [R1+0x1800], R6 ;  /* 0x0018000601007387 */ /* 0x0001e80000100a00 */
[----:B------:R4:W-:Y:S01]  /*57bf0*/  STL.64 [R1+0x648], R4 ;  /* 0x0006480401007387 */ /* 0x0009e20000100a00 */
[C---:B------:R-:W-:Y:S01]  /*57c00*/  VIADD R69, R70.reuse, UR26 ;  /* 0x0000001a46457c36 */ /* 0x040fe20008000000 */
[C---:B0-----:R-:W-:Y:S02]  /*57c10*/  IADD3 R6, P4, PT, R70.reuse, R2, RZ ;  /* 0x0000000246067210 */ /* 0x041fe40007f9e0ff */
[----:B----4-:R-:W-:-:S03]  /*57c20*/  IADD3 R4, P5, PT, R70, R68, RZ ;  /* 0x0000004446047210 */ /* 0x010fc60007fbe0ff */
[C-C-:B------:R-:W-:Y:S02]  /*57c30*/  IMAD.X R7, R71.reuse, 0x1, R0.reuse, P4 ;  /* 0x0000000147077824 */ /* 0x140fe400020e0600 */
[----:B------:R-:W-:Y:S01]  /*57c40*/  IMAD.X R5, R71, 0x1, R3, P5 ;  /* 0x0000000147057824 */ /* 0x000fe200028e0603 */
[----:B------:R-:W-:Y:S02]  /*57c50*/  SHF.R.S32.HI R72, RZ, 0x1f, R69 ;  /* 0x0000001fff487819 */ /* 0x000fe40000011445 */
[C---:B------:R-:W-:Y:S02]  /*57c60*/  IADD3 R8, P4, PT, R69.reuse, R2, RZ ;  /* 0x0000000245087210 */ /* 0x040fe40007f9e0ff */
[----:B------:R0:W-:Y:S01]  /*57c70*/  STL.64 [R1+0x638], R4 ;  /* 0x0006380401007387 */ /* 0x0001e20000100a00 */
[C---:B------:R-:W-:Y:S02]  /*57c80*/  VIADD R70, R69.reuse, UR26 ;  /* 0x0000001a45467c36 */ /* 0x040fe40008000000 */
[----:B------:R-:W-:Y:S01]  /*57c90*/  IMAD.X R9, R72, 0x1, R0, P4 ;  /* 0x0000000148097824 */ /* 0x000fe200020e0600 */
[----:B------:R4:W-:Y:S01]  /*57ca0*/  STL.64 [R1+0x640], R6 ;  /* 0x0006400601007387 */ /* 0x0009e20000100a00 */
[----:B0-----:R-:W-:-:S03]  /*57cb0*/  IADD3 R4, P5, PT, R69, R68, RZ ;  /* 0x0000004445047210 */ /* 0x001fc60007fbe0ff */
[----:B------:R-:W-:Y:S02]  /*57cc0*/  STL.64 [R1+0x1820], R8 ;  /* 0x0018200801007387 */ /* 0x000fe40000100a00 */
[----:B------:R-:W-:Y:S01]  /*57cd0*/  IMAD.X R5, R72, 0x1, R3, P5 ;  /* 0x0000000148057824 */ /* 0x000fe200028e0603 */
[----:B------:R-:W-:-:S04]  /*57ce0*/  SHF.R.S32.HI R71, RZ, 0x1f, R70 ;  /* 0x0000001fff477819 */ /* 0x000fc80000011446 */
[----:B------:R0:W-:Y:S01]  /*57cf0*/  STL.64 [R1+0x628], R4 ;  /* 0x0006280401007387 */ /* 0x0001e20000100a00 */
[C---:B------:R-:W-:Y:S01]  /*57d00*/  VIADD R69, R70.reuse, UR26 ;  /* 0x0000001a46457c36 */ /* 0x040fe20008000000 */
[C---:B----4-:R-:W-:Y:S02]  /*57d10*/  IADD3 R6, P4, PT, R70.reuse, R2, RZ ;  /* 0x0000000246067210 */ /* 0x050fe40007f9e0ff */
[----:B0-----:R-:W-:-:S05]  /*57d20*/  IADD3 R4, P5, PT, R70, R68, RZ ;  /* 0x0000004446047210 */ /* 0x001fca0007fbe0ff */
[C---:B------:R-:W-:Y:S01]  /*57d30*/  IMAD.X R5, R71.reuse, 0x1, R3, P5 ;  /* 0x0000000147057824 */ /* 0x040fe200028e0603 */
        /* <DEDUP_REMOVED lines=10> */
[----:B------:R-:W-:Y:S02]  /*57de0*/  SHF.R.S32.HI R71, RZ, 0x1f, R70 ;  /* 0x0000001fff477819 */ /* 0x000fe40000011446 */
[C---:B----4-:R-:W-:Y:S02]  /*57df0*/  IADD3 R6, P4, PT, R70.reuse, R2, RZ ;  /* 0x0000000246067210 */ /* 0x050fe40007f9e0ff */
[----:B------:R0:W-:Y:S01]  /*57e00*/  STL.64 [R1+0x610], R4 ;  /* 0x0006100401007387 */ /* 0x0001e20000100a00 */
[C---:B------:R-:W-:Y:S02]  /*57e10*/  VIADD R69, R70.reuse, UR26 ;  /* 0x0000001a46457c36 */ /* 0x040fe40008000000 */
        /* <DEDUP_REMOVED lines=30> */
[C---:B----4-:R-:W-:Y:S01]  /*58000*/  IADD3 R6, P4, PT, R70.reuse, R2, RZ ;  /* 0x0000000246067210 */ /* 0x050fe20007f9e0ff */
[C---:B------:R-:W-:Y:S01]  /*58010*/  VIADD R69, R70.reuse, UR26 ;  /* 0x0000001a46457c36 */ /* 0x040fe20008000000 */
[----:B0-----:R-:W-:-:S03]  /*58020*/  IADD3 R4, P5, PT, R70, R68, RZ ;  /* 0x0000004446047210 */ /* 0x001fc60007fbe0ff */
        /* <DEDUP_REMOVED lines=16> */
[----:B------:R-:W-:Y:S01]  /*58130*/  IMAD.X R5, R71, 0x1, R3, P5 ;  /* 0x0000000147057824 */ /* 0x000fe200028e0603 */
[----:B------:R-:W-:-:S04]  /*58140*/  SHF.R.S32.HI R72, RZ, 0x1f, R69 ;  /* 0x0000001fff487819 */ /* 0x000fc80000011445 */
[----:B------:R0:W-:Y:S01]  /*58150*/  STL.64 [R1+0x598], R4 ;  /* 0x0005980401007387 */ /* 0x0001e20000100a00 */
[----:B------:R-:W-:Y:S02]  /*58160*/  IMAD.X R7, R71, 0x1, R0, P4 ;  /* 0x0000000147077824 */ /* 0x000fe400020e0600 */
[C---:B------:R-:W-:Y:S01]  /*58170*/  VIADD R70, R69.reuse, UR26 ;  /* 0x0000001a45467c36 */ /* 0x040fe20008000000 */
[----:B0-----:R-:W-:Y:S02]  /*58180*/  IADD3 R4, P5, PT, R69, R68, RZ ;  /* 0x0000004445047210 */ /* 0x001fe40007fbe0ff */
[----:B------:R-:W-:Y:S03]  /*58190*/  STL.64 [R1+0x5a0], R6 ;  /* 0x0005a00601007387 */ /* 0x000fe60000100a00 */
[----:B------:R-:W-:Y:S01]  /*581a0*/  IMAD.X R5, R72, 0x1, R3, P5 ;  /* 0x0000000148057824 */ /* 0x000fe200028e0603 */
[----:B------:R-:W-:-:S04]  /*581b0*/  SHF.R.S32.HI R71, RZ, 0x1f, R70 ;  /* 0x0000001fff477819 */ /* 0x000fc80000011446 */
[----:B------:R0:W-:Y:S01]  /*581c0*/  STL.64 [R1+0x588], R4 ;  /* 0x0005880401007387 */ /* 0x0001e20000100a00 */
[----:B------:R-:W-:Y:S01]  /*581d0*/  IADD3 R18, P4, PT, R69, R2, RZ ;  /* 0x0000000245127210 */ /* 0x000fe20007f9e0ff */
[C---:B------:R-:W-:Y:S01]  /*581e0*/  VIADD R69, R70.reuse, UR26 ;  /* 0x0000001a46457c36 */ /* 0x040fe20008000000 */
[----:B0-----:R-:W-:-:S03]  /*581f0*/  IADD3 R4, P5, PT, R70, R68, RZ ;  /* 0x0000004446047210 */ /* 0x001fc60007fbe0ff */
[--C-:B------:R-:W-:Y:S02]  /*58200*/  IMAD.X R19, R72, 0x1, R0.reuse, P4 ;  /* 0x0000000148137824 */ /* 0x100fe400020e0600 */
[C---:B------:R-:W-:Y:S01]  /*58210*/  IMAD.X R5, R71.reuse, 0x1, R3, P5 ;  /* 0x0000000147057824 */ /* 0x040fe200028e0603 */
[----:B------:R-:W-:Y:S02]  /*58220*/  IADD3 R6, P4, PT, R70, R2, RZ ;  /* 0x0000000246067210 */ /* 0x000fe40007f9e0ff */
[----:B------:R-:W-:Y:S02]  /*58230*/  SHF.R.S32.HI R72, RZ, 0x1f, R69 ;  /* 0x0000001fff487819 */ /* 0x000fe40000011445 */
[----:B------:R0:W-:Y:S01]  /*58240*/  STL.64 [R1+0x578], R4 ;  /* 0x0005780401007387 */ /* 0x0001e20000100a00 */
[----:B------:R-:W-:Y:S02]  /*58250*/  IMAD.X R7, R71, 0x1, R0, P4 ;  /* 0x0000000147077824 */ /* 0x000fe400020e0600 */
[C---:B------:R-:W-:Y:S01]  /*58260*/  VIADD R70, R69.reuse, UR26 ;  /* 0x0000001a45467c36 */ /* 0x040fe20008000000 */
[----:B0-----:R-:W-:-:S02]  /*58270*/  IADD3 R4, P5, PT, R69, R68, RZ ;  /* 0x0000004445047210 */ /* 0x001fc40007fbe0ff */
        /* <DEDUP_REMOVED lines=240> */
[----:B------:R0:W-:Y:S03]  /*59180*/  STL.64 [R1+0x198], R6 ;  /* 0x0001980601007387 */ /* 0x0001e60000100a00 */
[C---:B------:R-:W-:Y:S01]  /*59190*/  IMAD.X R5, R72.reuse, 0x1, R3, P5 ;  /* 0x0000000148057824 */ /* 0x040fe200028e0603 */
[-C--:B------:R-:W-:Y:S02]  /*591a0*/  IADD3 R52, P4, PT, R69, R2.reuse, RZ ;  /* 0x0000000245347210 */ /* 0x080fe40007f9e0ff */
[----:B------:R-:W-:Y:S02]  /*591b0*/  SHF.R.S32.HI R73, RZ, 0x1f, R70 ;  /* 0x0000001fff497819 */ /* 0x000fe40000011446 */
[----:B------:R4:W-:Y:S01]  /*591c0*/  STL.64 [R1+0x180], R4 ;  /* 0x0001800401007387 */ /* 0x0009e20000100a00 */
[----:B------:R-:W-:Y:S01]  /*591d0*/  IMAD.X R53, R72, 0x1, R0, P4 ;  /* 0x0000000148357824 */ /* 0x000fe200020e0600 */
[C---:B0-----:R-:W-:Y:S01]  /*591e0*/  IADD3 R6, P4, PT, R70.reuse, R2, RZ ;  /* 0x0000000246067210 */ /* 0x041fe20007f9e0ff */
[C---:B------:R-:W-:Y:S01]  /*591f0*/  VIADD R69, R70.reuse, UR26 ;  /* 0x0000001a46457c36 */ /* 0x040fe20008000000 */
[----:B----4-:R-:W-:-:S05]  /*59200*/  IADD3 R4, P5, PT, R70, R68, RZ ;  /* 0x0000004446047210 */ /* 0x010fca0007fbe0ff */
[C---:B------:R-:W-:Y:S01]  /*59210*/  IMAD.X R5, R73.reuse, 0x1, R3, P5 ;  /* 0x0000000149057824 */ /* 0x040fe200028e0603 */
[----:B------:R-:W-:Y:S01]  /*59220*/  SHF.R.S32.HI R72, RZ, 0x1f, R69 ;  /* 0x0000001fff487819 */ /* 0x000fe20000011445 */
[----:B------:R-:W-:-:S03]  /*59230*/  IMAD.X R7, R73, 0x1, R0, P4 ;  /* 0x0000000149077824 */ /* 0x000fc600020e0600 */
[----:B------:R0:W-:Y:S01]  /*59240*/  STL.64 [R1+0x170], R4 ;  /* 0x0001700401007387 */ /* 0x0001e20000100a00 */
[C---:B------:R-:W-:Y:S01]  /*59250*/  IADD3 R54, P5, PT, R69.reuse, R68, RZ ;  /* 0x0000004445367210 */ /* 0x040fe20007fbe0ff */
[C---:B------:R-:W-:Y:S01]  /*59260*/  VIADD R71, R69.reuse, UR26 ;  /* 0x0000001a45477c36 */ /* 0x040fe20008000000 */
[----:B0-----:R-:W-:Y:S01]  /*59270*/  IADD3 R4, P4, PT, R69, R2, RZ ;  /* 0x0000000245047210 */ /* 0x001fe20007f9e0ff */
[----:B------:R-:W-:Y:S04]  /*59280*/  STL.64 [R1+0x178], R6 ;  /* 0x0001780601007387 */ /* 0x000fe80000100a00 */
[C---:B------:R-:W-:Y:S01]  /*59290*/  IMAD.X R5, R72.reuse, 0x1, R0, P4 ;  /* 0x0000000148057824 */ /* 0x040fe200020e0600 */
[----:B------:R-:W-:Y:S01]  /*592a0*/  SHF.R.S32.HI R73, RZ, 0x1f, R71 ;  /* 0x0000001fff497819 */ /* 0x000fe20000011447 */
[----:B------:R-:W-:-:S03]  /*592b0*/  IMAD.X R55, R72, 0x1, R3, P5 ;  /* 0x0000000148377824 */ /* 0x000fc600028e0603 */
[----:B------:R0:W-:Y:S01]  /*592c0*/  STL.64 [R1+0x168], R4 ;  /* 0x0001680401007387 */ /* 0x0001e20000100a00 */
[C---:B------:R-:W-:Y:S01]  /*592d0*/  VIADD R70, R71.reuse, UR26 ;  /* 0x0000001a47467c36 */ /* 0x040fe20008000000 */
[----:B0-----:R-:W-:-:S05]  /*592e0*/  IADD3 R4, P5, PT, R71, R68, RZ ;  /* 0x0000004447047210 */ /* 0x001fca0007fbe0ff */
[--C-:B------:R-:W-:Y:S01]  /*592f0*/  IMAD.X R5, R73, 0x1, R3.reuse, P5 ;  /* 0x0000000149057824 */ /* 0x100fe200028e0603 */
[----:B------:R-:W-:Y:S02]  /*59300*/  IADD3 R6, P4, PT, R71, R2, RZ ;  /* 0x0000000247067210 */ /* 0x000fe40007f9e0ff */
[----:B------:R-:W-:Y:S02]  /*59310*/  SHF.R.S32.HI R71, RZ, 0x1f, R70 ;  /* 0x0000001fff477819 */ /* 0x000fe40000011446 */
        /* <DEDUP_REMOVED lines=11> */
[----:B------:R-:W-:Y:S02]  /*593d0*/  IMAD.X R57, R71, 0x1, R0, P4 ;  /* 0x0000000147397824 */ /* 0x000fe400020e0600 */
        /* <DEDUP_REMOVED lines=15> */
[----:B----4-:R-:W-:-:S03]  /*594d0*/  IADD3 R4, P5, PT, R69, R68, RZ ;  /* 0x0000004445047210 */ /* 0x010fc60007fbe0ff */
[C---:B------:R-:W-:Y:S02]  /*594e0*/  IMAD.X R7, R72.reuse, 0x1, R0, P4 ;  /* 0x0000000148077824 */ /* 0x040fe400020e0600 */
[----:B------:R-:W-:Y:S01]  /*594f0*/  IMAD.X R5, R72, 0x1, R3, P5 ;  /* 0x0000000148057824 */ /* 0x000fe200028e0603 */
[----:B------:R-:W-:Y:S01]  /*59500*/  SHF.R.S32.HI R71, RZ, 0x1f, R70 ;  /* 0x0000001fff477819 */ /* 0x000fe20000011446 */
[C---:B------:R-:W-:Y:S01]  /*59510*/  VIADD R69, R70.reuse, UR26 ;  /* 0x0000001a46457c36 */ /* 0x040fe20008000000 */
[C---:B------:R-:W-:Y:S02]  /*59520*/  IADD3 R60, P4, PT, R70.reuse, R2, RZ ;  /* 0x00000002463c7210 */ /* 0x040fe40007f9e0ff */
[----:B------:R0:W-:Y:S01]  /*59530*/  STL.64 [R1+0x110], R4 ;  /* 0x0001100401007387 */ /* 0x0001e20000100a00 */
[----:B------:R-:W-:Y:S02]  /*59540*/  VIADD R92, R69, UR26 ;  /* 0x0000001a455c7c36 */ /* 0x000fe40008000000 */
[----:B------:R-:W-:Y:S01]  /*59550*/  IMAD.X R61, R71, 0x1, R0, P4 ;  /* 0x00000001473d7824 */ /* 0x000fe200020e0600 */
[----:B------:R4:W-:Y:S01]  /*59560*/  STL.64 [R1+0x118], R6 ;  /* 0x0001180601007387 */ /* 0x0009e20000100a00 */
[----:B0-----:R-:W-:Y:S01]  /*59570*/  IADD3 R4, P5, PT, R70, R68, RZ ;  /* 0x0000004446047210 */ /* 0x001fe20007fbe0ff */
[----:B------:R-:W-:Y:S01]  /*59580*/  VIADD R88, R92, UR26 ;  /* 0x0000001a5c587c36 */ /* 0x000fe20008000000 */
[----:B------:R-:W-:Y:S01]  /*59590*/  SHF.R.S32.HI R70, RZ, 0x1f, R69 ;  /* 0x0000001fff467819 */ /* 0x000fe20000011445 */
[----:B------:R-:W5:Y:S01]  /*595a0*/  LDL.LU R8, [R1+0x1604] ;  /* 0x0016040001087983 */ /* 0x000f620000300800 */
[----:B----4-:R-:W-:Y:S01]  /*595b0*/  IMAD.MOV.U32 R6, RZ, RZ, R62 ;  /* 0x000000ffff067224 */ /* 0x010fe200078e003e */
[----:B------:R-:W-:Y:S01]  /*595c0*/  IADD3 R62, P4, PT, R69, R2, RZ ;  /* 0x00000002453e7210 */ /* 0x000fe20007f9e0ff */
[----:B------:R-:W-:Y:S01]  /*595d0*/  IMAD.X R5, R71, 0x1, R3, P5 ;  /* 0x0000000147057824 */ /* 0x000fe200028e0603 */
[----:B------:R-:W-:Y:S01]  /*595e0*/  IADD3 R64, P5, PT, R69, R68, RZ ;  /* 0x0000004445407210 */ /* 0x000fe20007fbe0ff */
[----:B------:R-:W-:Y:S01]  /*595f0*/  IMAD.MOV.U32 R7, RZ, RZ, R63 ;  /* 0x000000ffff077224 */ /* 0x000fe200078e003f */
[----:B------:R-:W-:Y:S01]  /*59600*/  SHF.R.S32.HI R69, RZ, 0x1f, R92 ;  /* 0x0000001fff457819 */ /* 0x000fe2000001145c */
[----:B------:R-:W-:Y:S01]  /*59610*/  IMAD.X R63, R70, 0x1, R0, P4 ;  /* 0x00000001463f7824 */ /* 0x000fe200020e0600 */
[----:B------:R-:W-:Y:S01]  /*59620*/  IADD3 R66, P4, PT, R92, R2, RZ ;  /* 0x000000025c427210 */ /* 0x000fe20007f9e0ff */
[--C-:B------:R-:W-:Y:S01]  /*59630*/  IMAD.X R65, R70, 0x1, R3.reuse, P5 ;  /* 0x0000000146417824 */ /* 0x100fe200028e0603 */
[----:B------:R-:W-:Y:S01]  /*59640*/  IADD3 R92, P5, PT, R92, R68, RZ ;  /* 0x000000445c5c7210 */ /* 0x000fe20007fbe0ff */
[C---:B------:R-:W-:Y:S01]  /*59650*/  VIADD R84, R88.reuse, UR26 ;  /* 0x0000001a58547c36 */ /* 0x040fe20008000000 */
[----:B------:R-:W-:Y:S01]  /*59660*/  SHF.R.S32.HI R70, RZ, 0x1f, R88 ;  /* 0x0000001fff467819 */ /* 0x000fe20000011458 */
[C---:B------:R-:W-:Y:S01]  /*59670*/  IMAD.X R67, R69.reuse, 0x1, R0, P4 ;  /* 0x0000000145437824 */ /* 0x040fe200020e0600 */
[C---:B------:R-:W-:Y:S01]  /*59680*/  IADD3 R90, P4, PT, R88.reuse, R2, RZ ;  /* 0x00000002585a7210 */ /* 0x040fe20007f9e0ff */
[--C-:B------:R-:W-:Y:S01]  /*59690*/  IMAD.X R93, R69, 0x1, R3.reuse, P5 ;  /* 0x00000001455d7824 */ /* 0x100fe200028e0603 */
        /* <DEDUP_REMOVED lines=13> */
[----:B------:R0:W-:Y:S04]  /*59770*/  STL.64 [R1+0x100], R4 ;  /* 0x0001000401007387 */ /* 0x0001e80000100a00 */
[----:B------:R-:W-:Y:S01]  /*59780*/  IMAD.X R81, R70, 0x1, R3, P5 ;  /* 0x0000000146517824 */ /* 0x000fe200028e0603 */
[----:B0-----:R-:W1:Y:S04]  /*59790*/  LDL.LU R5, [R1+0x1600] ;  /* 0x0016000001057983 */ /* 0x001e680000300800 */
[----:B------:R-:W4:Y:S04]  /*597a0*/  LDL.LU R14, [R1+0x418] ;  /* 0x00041800010e7983 */ /* 0x000f280000300800 */
[----:B------:R-:W4:Y:S04]  /*597b0*/  LDL.LU R15, [R1+0x41c] ;  /* 0x00041c00010f7983 */ /* 0x000f280000300800 */
[----:B------:R-:W2:Y:S04]  /*597c0*/  LDL.LU R4, [R1+0x18] ;  /* 0x0000180001047983 */ /* 0x000ea80000300800 */
[----:B------:R-:W2:Y:S04]  /*597d0*/  LDL.LU R12, [R1+0x1c] ;  /* 0x00001c00010c7983 */ /* 0x000ea80000300800 */
[----:B------:R-:W3:Y:S04]  /*597e0*/  LDL.LU.64 R10, [R1+0xa00] ;  /* 0x000a0000010a7983 */ /* 0x000ee80000300a00 */
[----:B------:R0:W-:Y:S04]  /*597f0*/  STL [R1+0x16e0], R81 ;  /* 0x0016e05101007387 */ /* 0x0001e80000100800 */
[----:B0-----:R-:W3:Y:S01]  /*59800*/  LDL.LU R81, [R1+0x700] ;  /* 0x0007000001517983 */ /* 0x001ee20000300800 */
[----:B------:R-:W-:-:S02]  /*59810*/  SHF.R.S32.HI R71, RZ, 0x1f, R69 ;  /* 0x0000001fff477819 */ /* 0x000fc40000011445 */
[C---:B------:R-:W-:Y:S01]  /*59820*/  IADD3 R76, P5, PT, R69.reuse, R68, RZ ;  /* 0x00000044454c7210 */ /* 0x040fe20007fbe0ff */
[----:B------:R-:W-:Y:S01]  /*59830*/  IMAD.X R83, R70, 0x1, R0, P4 ;  /* 0x0000000146537824 */ /* 0x000fe200020e0600 */
[----:B------:R-:W-:-:S03]  /*59840*/  IADD3 R78, P4, PT, R69, R2, RZ ;  /* 0x00000002454e7210 */ /* 0x000fc60007f9e0ff */
[----:B------:R-:W-:Y:S02]  /*59850*/  IMAD.X R77, R71, 0x1, R3, P5 ;  /* 0x00000001474d7824 */ /* 0x000fe400028e0603 */
[----:B------:R-:W-:-:S03]  /*59860*/  VIADD R69, R69, UR26 ;  /* 0x0000001a45457c36 */ /* 0x000fc60008000000 */
[----:B------:R0:W-:Y:S01]  /*59870*/  STL [R1+0x16dc], R77 ;  /* 0x0016dc4d01007387 */ /* 0x0001e20000100800 */
[----:B------:R-:W-:Y:S01]  /*59880*/  IMAD.X R79, R71, 0x1, R0, P4 ;  /* 0x00000001474f7824 */ /* 0x000fe200020e0600 */
[----:B------:R-:W-:Y:S01]  /*59890*/  SHF.R.S32.HI R73, RZ, 0x1f, R69 ;  /* 0x0000001fff497819 */ /* 0x000fe20000011445 */
[C---:B------:R-:W-:Y:S01]  /*598a0*/  VIADD R71, R69.reuse, UR26 ;  /* 0x0000001a45477c36 */ /* 0x040fe20008000000 */
[C---:B------:R-:W-:Y:S01]  /*598b0*/  IADD3 R74, P4, PT, R69.reuse, R2, RZ ;  /* 0x00000002454a7210 */ /* 0x040fe20007f9e0ff */
[----:B0-----:R-:W3:Y:S01]  /*598c0*/  LDL.LU R77, [R1+0x704] ;  /* 0x00070400014d7983 */ /* 0x001ee20000300800 */
[----:B------:R-:W-:-:S03]  /*598d0*/  IADD3 R72, P5, PT, R69, R68, RZ ;  /* 0x0000004445487210 */ /* 0x000fc60007fbe0ff */
[----:B------:R-:W-:Y:S01]  /*598e0*/  IMAD.X R75, R73, 0x1, R0, P4 ;  /* 0x00000001494b7824 */ /* 0x000fe200020e0600 */
[C---:B------:R-:W-:Y:S02]  /*598f0*/  IADD3 R70, P4, PT, R71.reuse, R2, RZ ;  /* 0x0000000247467210 */ /* 0x040fe40007f9e0ff */
[----:B------:R-:W-:Y:S02]  /*59900*/  IADD3 R68, P6, PT, R71, R68, RZ ;  /* 0x0000004447447210 */ /* 0x000fe40007fde0ff */
[----:B------:R-:W-:Y:S01]  /*59910*/  SHF.R.S32.HI R2, RZ, 0x1f, R71 ;  /* 0x0000001fff027819 */ /* 0x000fe20000011447 */
[----:B------:R-:W-:-:S04]  /*59920*/  IMAD.X R73, R73, 0x1, R3, P5 ;  /* 0x0000000149497824 */ /* 0x000fc800028e0603 */
[C---:B------:R-:W-:Y:S02]  /*59930*/  IMAD.X R69, R2.reuse, 0x1, R3, P6 ;  /* 0x0000000102457824 */ /* 0x040fe400030e0603 */
[----:B------:R-:W-:Y:S01]  /*59940*/  IMAD.X R71, R2, 0x1, R0, P4 ;  /* 0x0000000102477824 */ /* 0x000fe200020e0600 */
[----:B-----5:R-:W-:Y:S01]  /*59950*/  ISETP.GE.AND P5, PT, R8, UR4, PT ;  /* 0x0000000408007c0c */ /* 0x020fe2000bfa6270 */
[----:B------:R-:W0:Y:S01]  /*59960*/  LDCU UR4, c[0x0][0x39c] ;  /* 0x00007380ff0477ac */ /* 0x000e220008000800 */
[----:B------:R-:W5:Y:S04]  /*59970*/  LDL.LU.64 R8, [R1+0x9f8] ;  /* 0x0009f80001087983 */ /* 0x000f680000300a00 */
[----:B------:R-:W0:Y:S01]  /*59980*/  LDL.LU R3, [R1+0x1634] ;  /* 0x0016340001037983 */ /* 0x000e220000300800 */
[----:B-1----:R-:W-:Y:S01]  /*59990*/  ISETP.GE.AND P4, PT, R5, UR5, PT ;  /* 0x0000000505007c0c */ /* 0x002fe2000bf86270 */
[----:B------:R-:W1:Y:S02]  /*599a0*/  LDCU UR5, c[0x0][0x39c] ;  /* 0x00007380ff0577ac */ /* 0x000e640008000800 */
[----:B------:R-:W5:Y:S04]  /*599b0*/  LDL.LU R5, [R1+0x420] ;  /* 0x0004200001057983 */ /* 0x000f680000300800 */
[----:B------:R-:W5:Y:S01]  /*599c0*/  LDL.LU R13, [R1+0x424] ;  /* 0x00042400010d7983 */ /* 0x000f620000300800 */
[----:B----4-:R-:W-:-:S03]  /*599d0*/  F2FP.SATFINITE.E5M2.F32.PACK_AB_MERGE_C R0, R15, R14, RZ ;  /* 0x0000000e0f00723e */ /* 0x010fc600048060ff */
[----:B------:R-:W4:Y:S01]  /*599e0*/  LDL.LU.64 R16, [R1+0x9f0] ;  /* 0x0009f00001107983 */ /* 0x000f220000300a00 */
[----:B--2---:R-:W-:Y:S02]  /*599f0*/  F2FP.SATFINITE.E5M2.F32.PACK_AB_MERGE_C R2, R12, R4, RZ ;  /* 0x000000040c02723e */ /* 0x004fe400048060ff */
[----:B---3--:R-:W-:Y:S01]  /*59a00*/  ISETP.LT.AND P6, PT, R81, UR6, !P5 ;  /* 0x0000000651007c0c */ /* 0x008fe2000efc1270 */
[----:B------:R-:W2:-:S12]  /*59a10*/  LDCU UR6, c[0x0][0x398] ;  /* 0x00007300ff0677ac */ /* 0x000e980008000800 */
[----:B------:R3:W-:Y:S04]  /*59a20*/  @P6 STG.E.U8 desc[UR20][R6.64], R0 ;  /* 0x0000000006006986 */ /* 0x0007e8000c101114 */
[----:B---3--:R-:W3:Y:S04]  /*59a30*/  LDL.LU.64 R6, [R1+0x9e8] ;  /* 0x0009e80001067983 */ /* 0x008ee80000300a00 */
[----:B------:R-:W3:Y:S04]  /*59a40*/  LDL.LU R4, [R1+0x20] ;  /* 0x0000200001047983 */ /* 0x000ee80000300800 */
[----:B------:R-:W3:Y:S01]  /*59a50*/  LDL.LU R12, [R1+0x24] ;  /* 0x00002400010c7983 */ /* 0x000ee20000300800 */
[----:B------:R-:W-:Y:S01]  /*59a60*/  ISETP.LT.AND P5, PT, R77, UR7, !P5 ;  /* 0x000000074d007c0c */ /* 0x000fe2000efa1270 */
[----:B------:R-:W0:Y:S02]  /*59a70*/  LDCU UR7, c[0x0][0x398] ;  /* 0x00007300ff0777ac */ /* 0x000e240008000800 */
[----:B------:R-:W1:Y:S01]  /*59a80*/  LDL.LU R14, [R1+0x1678] ;  /* 0x00167800010e7983 */ /* 0x000e620000300800 */
[----:B------:R-:W-:Y:S01]  /*59a90*/  ISETP.LT.AND P6, PT, R81, UR9, !P4 ;  /* 0x0000000951007c0c */ /* 0x000fe2000e7c1270 */
[----:B------:R-:W0:Y:S01]  /*59aa0*/  LDCU UR9, c[0x0][0x398] ;  /* 0x00007300ff0977ac */ /* 0x000e220008000800 */
[----:B------:R-:W-:-:S04]  /*59ab0*/  PRMT R0, R0, 0x9910, RZ ;  /* 0x0000991000007816 */ /* 0x000fc800000000ff */
[----:B------:R-:W-:-:S03]  /*59ac0*/  SHF.R.S32.HI R0, RZ, 0x8, R0 ;  /* 0x00000008ff007819 */ /* 0x000fc60000011400 */
[----:B------:R2:W-:Y:S02]  /*59ad0*/  @P5 STG.E.U8 desc[UR20][R10.64], R2 ;  /* 0x000000020a005986 */ /* 0x0005e4000c101114 */
[----:B--2---:R-:W-:Y:S01]  /*59ae0*/  ISETP.LT.AND P4, PT, R77, UR6, !P4 ;  /* 0x000000064d007c0c */ /* 0x004fe2000e781270 */
[----:B------:R-:W2:Y:S01]  /*59af0*/  LDCU UR6, c[0x0][0x398] ;  /* 0x00007300ff0677ac */ /* 0x000ea20008000800 */
[----:B------:R-:W2:Y:S01]  /*59b00*/  LDL.LU.64 R10, [R1+0x9e0] ;  /* 0x0009e000010a7983 */ /* 0x000ea20000300a00 */
[----:B------:R-:W-:-:S04]  /*59b10*/  PRMT R2, R2, 0x9910, RZ ;  /* 0x0000991002027816 */ /* 0x000fc800000000ff */
[----:B------:R-:W-:Y:S01]  /*59b20*/  SHF.R.S32.HI R2, RZ, 0x8, R2 ;  /* 0x00000008ff027819 */ /* 0x000fe20000011402 */
[----:B-----5:R5:W-:Y:S01]  /*59b30*/  @P6 STG.E.U8 desc[UR20][R8.64], R0 ;  /* 0x0000000008006986 */ /* 0x020be2000c101114 */
[----:B0-----:R-:W-:Y:S01]  /*59b40*/  ISETP.GE.AND P5, PT, R3, UR4, PT ;  /* 0x0000000403007c0c */ /* 0x001fe2000bfa6270 */
[----:B------:R-:W0:Y:S03]  /*59b50*/  LDCU UR4, c[0x0][0x39c] ;  /* 0x00007380ff0477ac */ /* 0x000e260008000800 */
[----:B------:R-:W-:Y:S01]  /*59b60*/  ISETP.LT.AND P6, PT, R81, UR7, !P5 ;  /* 0x0000000751007c0c */ /* 0x000fe2000efc1270 */
[----:B------:R-:W0:Y:S01]  /*59b70*/  LDCU UR7, c[0x0][0x398] ;  /* 0x00007300ff0777ac */ /* 0x000e220008000800 */
[----:B-----5:R-:W5:Y:S04]  /*59b80*/  LDL.LU.64 R8, [R1+0x9d8] ;  /* 0x0009d80001087983 */ /* 0x020f680000300a00 */
[----:B------:R-:W0:Y:S01]  /*59b90*/  LDL.LU R3, [R1+0x15a8] ;  /* 0x0015a80001037983 */ /* 0x000e220000300800 */
[----:B------:R-:W-:-:S03]  /*59ba0*/  F2FP.SATFINITE.E5M2.F32.PACK_AB_MERGE_C R0, R13, R5, RZ ;  /* 0x000000050d00723e */ /* 0x000fc600048060ff */
[----:B------:R-:W5:Y:S04]  /*59bb0*/  LDL.LU R5, [R1+0x428] ;  /* 0x0004280001057983 */ /* 0x000f680000300800 */
[----:B------:R-:W5:Y:S04]  /*59bc0*/  LDL.LU R13, [R1+0x42c] ;  /* 0x00042c00010d7983 */ /* 0x000f680000300800 */
[----:B----4-:R4:W-:Y:S04]  /*59bd0*/  @P4 STG.E.U8 desc[UR20][R16.64], R2 ;  /* 0x0000000210004986 */ /* 0x0109e8000c101114 */
[----:B----4-:R-:W4:Y:S04]  /*59be0*/  LDL.LU.64 R16, [R1+0x9d0] ;  /* 0x0009d00001107983 */ /* 0x010f280000300a00 */
[----:B---3--:R3:W-:Y:S01]  /*59bf0*/  @P6 STG.E.U8 desc[UR20][R6.64], R0 ;  /* 0x0000000006006986 */ /* 0x0087e2000c101114 */
[----:B------:R-:W-:-:S03]  /*59c00*/  F2FP.SATFINITE.E5M2.F32.PACK_AB_MERGE_C R2, R12, R4, RZ ;  /* 0x000000040c02723e */ /* 0x000fc600048060ff */
[----:B---3--:R-:W3:Y:S04]  /*59c10*/  LDL.LU.64 R6, [R1+0x9c8] ;  /* 0x0009c80001067983 */ /* 0x008ee80000300a00 */
[----:B------:R-:W3:Y:S04]  /*59c20*/  LDL.LU R4, [R1+0x28] ;  /* 0x0000280001047983 */ /* 0x000ee80000300800 */
[----:B------:R-:W3:Y:S01]  /*59c30*/  LDL.LU R12, [R1+0x2c] ;  /* 0x00002c00010c7983 */ /* 0x000ee20000300800 */
[----:B-1----:R-:W-:Y:S01]  /*59c40*/  ISETP.GE.AND P4, PT, R14, UR5, PT ;  /* 0x000000050e007c0c */ /* 0x002fe2000bf86270 */
[----:B------:R-:W1:Y:S01]  /*59c50*/  LDCU UR5, c[0x0][0x39c] ;  /* 0x00007380ff0577ac */ /* 0x000e620008000800 */
[----:B------:R-:W-:Y:S01]  /*59c60*/  ISETP.LT.AND P5, PT, R77, UR9, !P5 ;  /* 0x000000094d007c0c */ /* 0x000fe2000efa1270 */
[----:B------:R-:W1:Y:S01]  /*59c70*/  LDL.LU R14, [R1+0x15e8] ;  /* 0x0015e800010e7983 */ /* 0x000e620000300800 */
[----:B------:R-:W-:Y:S01]  /*59c80*/  ISETP.LT.AND P6, PT, R81, UR10, !P4 ;  /* 0x0000000a51007c0c */ /* 0x000fe2000e7c1270 */
[----:B------:R-:W0:Y:S01]  /*59c90*/  LDCU UR9, c[0x0][0x398] ;  /* 0x00007300ff0977ac */ /* 0x000e220008000800 */
[----:B------:R-:W-:Y:S01]  /*59ca0*/  PRMT R0, R0, 0x9910, RZ ;  /* 0x0000991000007816 */ /* 0x000fe200000000ff */
[----:B------:R-:W0:Y:S03]  /*59cb0*/  LDCU UR10, c[0x0][0x398] ;  /* 0x00007300ff0a77ac */ /* 0x000e260008000800 */
[----:B------:R-:W-:-:S05]  /*59cc0*/  SHF.R.S32.HI R0, RZ, 0x8, R0 ;  /* 0x00000008ff007819 */ /* 0x000fca0000011400 */
[----:B--2---:R2:W-:Y:S01]  /*59cd0*/  @P5 STG.E.U8 desc[UR20][R10.64], R2 ;  /* 0x000000020a005986 */ /* 0x0045e2000c101114 */
[----:B------:R-:W-:Y:S01]  /*59ce0*/  ISETP.LT.AND P4, PT, R77, UR6, !P4 ;  /* 0x000000064d007c0c */ /* 0x000fe2000e781270 */
[----:B------:R-:W0:Y:S02]  /*59cf0*/  LDCU UR6, c[0x0][0x398] ;  /* 0x00007300ff0677ac */ /* 0x000e240008000800 */
[----:B--2---:R-:W2:Y:S01]  /*59d00*/  LDL.LU.64 R10, [R1+0x9c0] ;  /* 0x0009c000010a7983 */ /* 0x004ea20000300a00 */
        /* <DEDUP_REMOVED lines=167> */
[----:B-----5:R-:W5:Y:S01]  /*5a780*/  LDL.LU.64 R8, [R1+0x918] ;  /* 0x0009180001087983 */ /* 0x020f620000300a00 */
[----:B------:R-:W-:-:S03]  /*5a790*/  F2FP.SATFINITE.E5M2.F32.PACK_AB_MERGE_C R0, R13, R5, RZ ;  /* 0x000000050d00723e */ /* 0x000fc600048060ff */
[----:B------:R-:W0:Y:S04]  /*5a7a0*/  LDL.LU R3, [R1+0x15f8] ;  /* 0x0015f80001037983 */ /* 0x000e280000300800 */
        /* <DEDUP_REMOVED lines=233> */
[----:B------:R-:W-:Y:S01]  /*5b640*/  ISETP.LT.AND P5, PT, R77, UR9, !P5 ;  /* 0x000000094d007c0c */ /* 0x000fe2000efa1270 */
[----:B------:R-:W0:Y:S01]  /*5b650*/  LDCU UR9, c[0x0][0x398] ;  /* 0x00007300ff0977ac */ /* 0x000e220008000800 */
[----:B-1----:R-:W-:-:S02]  /*5b660*/  ISETP.GE.AND P4, PT, R14, UR5, PT ;  /* 0x000000050e007c0c */ /* 0x002fc4000bf86270 */
[----:B------:R-:W3:Y:S01]  /*5b670*/  LDL.LU R14, [R1+0x1614] ;  /* 0x00161400010e7983 */ /* 0x000ee20000300800 */
[----:B------:R-:W-:Y:S01]  /*5b680*/  PRMT R0, R0, 0x9910, RZ ;  /* 0x0000991000007816 */ /* 0x000fe200000000ff */
[----:B------:R-:W1:Y:S01]  /*5b690*/  LDCU UR5, c[0x0][0x39c] ;  /* 0x00007380ff0577ac */ /* 0x000e620008000800 */
[----:B------:R-:W-:Y:S02]  /*5b6a0*/  ISETP.LT.AND P6, PT, R81, UR10, !P4 ;  /* 0x0000000a51007c0c */ /* 0x000fe4000e7c1270 */
[----:B------:R-:W-:Y:S01]  /*5b6b0*/  SHF.R.S32.HI R0, RZ, 0x8, R0 ;  /* 0x00000008ff007819 */ /* 0x000fe20000011400 */
[----:B------:R-:W0:Y:S03]  /*5b6c0*/  LDCU UR10, c[0x0][0x398] ;  /* 0x00007300ff0a77ac */ /* 0x000e260008000800 */
        /* <DEDUP_REMOVED lines=192> */
[----:B--2---:R2:W-:Y:S04]  /*5c2d0*/  @P5 STG.E.U8 desc[UR20][R10.64], R2 ;  /* 0x000000020a005986 */ /* 0x0045e8000c101114 */
[----:B--2---:R-:W2:Y:S01]  /*5c2e0*/  LDL.LU.64 R10, [R1+0x760] ;  /* 0x00076000010a7983 */ /* 0x004ea20000300a00 */
[----:B------:R-:W-:Y:S01]  /*5c2f0*/  ISETP.LT.AND P4, PT, R77, UR6, !P4 ;  /* 0x000000064d007c0c */ /* 0x000fe2000e781270 */
[----:B------:R-:W0:Y:S01]  /*5c300*/  LDCU UR6, c[0x0][0x398] ;  /* 0x00007300ff0677ac */ /* 0x000e220008000800 */
        /* <DEDUP_REMOVED lines=57> */
[----:B------:R-:W-:-:S06]  /*5c6a0*/  ISETP.LT.AND P6, PT, R81, UR10, !P4 ;  /* 0x0000000a51007c0c */ /* 0x000fcc000e7c1270 */
[----:B--2---:R2:W-:Y:S01]  /*5c6b0*/  @P5 STG.E.U8 desc[UR20][R10.64], R2 ;  /* 0x000000020a005986 */ /* 0x0045e2000c101114 */
[----:B------:R-:W-:Y:S01]  /*5c6c0*/  SHF.R.S32.HI R0, RZ, 0x8, R0 ;  /* 0x00000008ff007819 */ /* 0x000fe20000011400 */
[----:B------:R-:W0:Y:S02]  /*5c6d0*/  LDCU UR10, c[0x0][0x398] ;  /* 0x00007300ff0a77ac */ /* 0x000e240008000800 */
        /* <DEDUP_REMOVED lines=57> */
[----:B------:R-:W-:Y:S01]  /*5ca70*/  PRMT R0, R0, 0x9910, RZ ;  /* 0x0000991000007816 */ /* 0x000fe200000000ff */
[----:B------:R-:W1:Y:S01]  /*5ca80*/  LDCU UR5, c[0x0][0x39c] ;  /* 0x00007380ff0577ac */ /* 0x000e620008000800 */
[----:B------:R-:W-:-:S07]  /*5ca90*/  ISETP.LT.AND P6, PT, R81, UR10, !P4 ;  /* 0x0000000a51007c0c */ /* 0x000fce000e7c1270 */
[----:B--2---:R2:W-:Y:S01]  /*5caa0*/  @P5 STG.E.U8 desc[UR20][R10.64], R2 ;  /* 0x000000020a005986 */ /* 0x0045e2000c101114 */
[----:B------:R-:W-:Y:S01]  /*5cab0*/  SHF.R.S32.HI R0, RZ, 0x8, R0 ;  /* 0x00000008ff007819 */ /* 0x000fe20000011400 */
[----:B------:R-:W0:Y:S02]  /*5cac0*/  LDCU UR10, c[0x0][0x398] ;  /* 0x00007300ff0a77ac */ /* 0x000e240008000800 */
[----:B--2---:R-:W1:Y:S01]  /*5cad0*/  LDL.LU R10, [R1+0x160c] ;  /* 0x00160c00010a7983 */ /* 0x004e620000300800 */
[----:B------:R-:W-:Y:S01]  /*5cae0*/  ISETP.LT.AND P4, PT, R77, UR6, !P4 ;  /* 0x000000064d007c0c */ /* 0x000fe2000e781270 */
[----:B------:R-:W2:Y:S02]  /*5caf0*/  LDCU UR6, c[0x0][0x398] ;  /* 0x00007300ff0677ac */ /* 0x000ea40008000800 */
        /* <DEDUP_REMOVED lines=19> */
[----:B------:R-:W3:Y:S04]  /*5cc30*/  LDL.LU R12, [R1+0xec] ;  /* 0x0000ec00010c7983 */ /* 0x000ee80000300800 */
[----:B------:R-:W3:Y:S01]  /*5cc40*/  LDL.LU R4, [R1+0x1664] ;  /* 0x0016640001047983 */ /* 0x000ee20000300800 */
[----:B------:R-:W-:Y:S01]  /*5cc50*/  ISETP.LT.AND P5, PT, R77, UR9, !P5 ;  /* 0x000000094d007c0c */ /* 0x000fe2000efa1270 */
[----:B------:R-:W0:Y:S01]  /*5cc60*/  LDCU UR9, c[0x0][0x398] ;  /* 0x00007300ff0977ac */ /* 0x000e220008000800 */
[----:B------:R-:W-:-:S02]  /*5cc70*/  PRMT R0, R0, 0x9910, RZ ;  /* 0x0000991000007816 */ /* 0x000fc400000000ff */
[----:B-1----:R-:W-:Y:S01]  /*5cc80*/  ISETP.GE.AND P4, PT, R10, UR5, PT ;  /* 0x000000050a007c0c */ /* 0x002fe2000bf86270 */
[----:B------:R-:W1:Y:S03]  /*5cc90*/  LDCU UR5, c[0x0][0x39c] ;  /* 0x00007380ff0577ac */ /* 0x000e660008000800 */
[----:B------:R-:W-:-:S05]  /*5cca0*/  ISETP.LT.AND P6, PT, R81, UR10, !P4 ;  /* 0x0000000a51007c0c */ /* 0x000fca000e7c1270 */
[----:B--2---:R2:W-:Y:S01]  /*5ccb0*/  @P5 STG.E.U8 desc[UR20][R14.64], R2 ;  /* 0x000000020e005986 */ /* 0x0045e2000c101114 */
[----:B------:R-:W-:Y:S01]  /*5ccc0*/  SHF.R.S32.HI R0, RZ, 0x8, R0 ;  /* 0x00000008ff007819 */ /* 0x000fe20000011400 */
[----:B------:R-:W0:Y:S01]  /*5ccd0*/  LDCU UR10, c[0x0][0x398] ;  /* 0x00007300ff0a77ac */ /* 0x000e220008000800 */
[----:B------:R-:W-:Y:S01]  /*5cce0*/  ISETP.LT.AND P4, PT, R77, UR6, !P4 ;  /* 0x000000064d007c0c */ /* 0x000fe2000e781270 */
[----:B------:R-:W0:Y:S01]  /*5ccf0*/  LDCU UR6, c[0x0][0x398] ;  /* 0x00007300ff0677ac */ /* 0x000e220008000800 */
        /* <DEDUP_REMOVED lines=14> */
[----:B---3--:R3:W-:Y:S01]  /*5cde0*/  @P6 STG.E.U8 desc[UR20][R6.64], R0 ;  /* 0x0000000006006986 */ /* 0x0087e2000c101114 */
[----:B----4-:R-:W-:-:S02]  /*5cdf0*/  F2FP.SATFINITE.E5M2.F32.PACK_AB_MERGE_C R2, R12, R11, RZ ;  /* 0x0000000b0c02723e */ /* 0x010fc400048060ff */
[----:B-1----:R-:W-:Y:S01]  /*5ce00*/  ISETP.GE.AND P4, PT, R4, UR5, PT ;  /* 0x0000000504007c0c */ /* 0x002fe2000bf86270 */
[----:B------:R-:W1:Y:S01]  /*5ce10*/  LDCU UR5, c[0x0][0x39c] ;  /* 0x00007380ff0577ac */ /* 0x000e620008000800 */
[----:B------:R-:W4:Y:S04]  /*5ce20*/  LDL.LU.64 R4, [R1+0x6a8] ;  /* 0x0006a80001047983 */ /* 0x000f280000300a00 */
[----:B---3--:R-:W3:Y:S04]  /*5ce30*/  LDL.LU.64 R6, [R1+0x6a0] ;  /* 0x0006a00001067983 */ /* 0x008ee80000300a00 */
[----:B------:R-:W3:Y:S04]  /*5ce40*/  LDL.LU R16, [R1+0xf0] ;  /* 0x0000f00001107983 */ /* 0x000ee80000300800 */
[----:B------:R-:W3:Y:S04]  /*5ce50*/  LDL.LU R17, [R1+0xf4] ;  /* 0x0000f40001117983 */ /* 0x000ee80000300800 */
[----:B------:R-:W1:Y:S01]  /*5ce60*/  LDL.LU R12, [R1+0x15d4] ;  /* 0x0015d400010c7983 */ /* 0x000e620000300800 */
[----:B------:R-:W-:Y:S01]  /*5ce70*/  ISETP.LT.AND P5, PT, R77, UR9, !P5 ;  /* 0x000000094d007c0c */ /* 0x000fe2000efa1270 */
[----:B------:R-:W0:Y:S01]  /*5ce80*/  LDCU UR9, c[0x0][0x398] ;  /* 0x00007300ff0977ac */ /* 0x000e220008000800 */
[----:B------:R-:W-:-:S02]  /*5ce90*/  ISETP.LT.AND P6, PT, R81, UR10, !P4 ;  /* 0x0000000a51007c0c */ /* 0x000fc4000e7c1270 */
        /* <DEDUP_REMOVED lines=11> */
[----:B------:R-:W0:Y:S02]  /*5cf50*/  LDCU UR4, c[0x0][0x39c] ;  /* 0x00007380ff0477ac */ /* 0x000e240008000800 */
[----:B-----5:R-:W5:Y:S01]  /*5cf60*/  LDL.LU.64 R8, [R1+0x690] ;  /* 0x0006900001087983 */ /* 0x020f620000300a00 */
[----:B------:R-:W-:-:S03]  /*5cf70*/  F2FP.SATFINITE.E5M2.F32.PACK_AB_MERGE_C R0, R13, R3, RZ ;  /* 0x000000030d00723e */ /* 0x000fc600048060ff */
[----:B------:R-:W5:Y:S04]  /*5cf80*/  LDL.LU R10, [R1+0x4f8] ;  /* 0x0004f800010a7983 */ /* 0x000f680000300800 */
[----:B------:R-:W5:Y:S04]  /*5cf90*/  LDL.LU R11, [R1+0x4fc] ;  /* 0x0004fc00010b7983 */ /* 0x000f680000300800 */
[----:B------:R-:W0:Y:S04]  /*5cfa0*/  LDL.LU R3, [R1+0x1344] ;  /* 0x0013440001037983 */ /* 0x000e280000300800 */
[----:B----4-:R4:W-:Y:S04]  /*5cfb0*/  @P4 STG.E.U8 desc[UR20][R4.64], R2 ;  /* 0x0000000204004986 */ /* 0x0109e8000c101114 */
[----:B----4-:R-:W4:Y:S01]  /*5cfc0*/  LDL.LU.64 R4, [R1+0x688] ;  /* 0x0006880001047983 */ /* 0x010f220000300a00 */
[----:B-1----:R-:W-:Y:S01]  /*5cfd0*/  ISETP.GE.AND P4, PT, R12, UR5, PT ;  /* 0x000000050c007c0c */ /* 0x002fe2000bf86270 */
[----:B------:R-:W1:Y:S02]  /*5cfe0*/  LDCU UR5, c[0x0][0x39c] ;  /* 0x00007380ff0577ac */ /* 0x000e640008000800 */
[----:B------:R-:W4:Y:S01]  /*5cff0*/  LDL.LU.64 R12, [R1+0x680] ;  /* 0x00068000010c7983 */ /* 0x000f220000300a00 */
[----:B------:R-:W-:-:S02]  /*5d000*/  ISETP.LT.AND P6, PT, R81, UR7, !P5 ;  /* 0x0000000751007c0c */ /* 0x000fc4000efc1270 */
[----:B------:R-:W-:Y:S01]  /*5d010*/  ISETP.LT.AND P5, PT, R77, UR9, !P5 ;  /* 0x000000094d007c0c */ /* 0x000fe2000efa1270 */
[----:B------:R-:W0:Y:S01]  /*5d020*/  LDCU UR7, c[0x0][0x398] ;  /* 0x00007300ff0777ac */ /* 0x000e220008000800 */
[----:B---3--:R-:W-:Y:S01]  /*5d030*/  F2FP.SATFINITE.E5M2.F32.PACK_AB_MERGE_C R2, R17, R16, RZ ;  /* 0x000000101102723e */ /* 0x008fe200048060ff */
[----:B------:R-:W3:Y:S08]  /*5d040*/  LDCU UR9, c[0x0][0x398] ;  /* 0x00007300ff0977ac */ /* 0x000ef00008000800 */
[----:B------:R1:W-:Y:S01]  /*5d050*/  @P6 STG.E.U8 desc[UR20][R6.64], R0 ;  /* 0x0000000006006986 */ /* 0x0003e2000c101114 */
[----:B------:R-:W-:Y:S01]  /*5d060*/  ISETP.LT.AND P6, PT, R81, UR10, !P4 ;  /* 0x0000000a51007c0c */ /* 0x000fe2000e7c1270 */
[----:B------:R-:W0:Y:S01]  /*5d070*/  LDCU UR10, c[0x0][0x398] ;  /* 0x00007300ff0a77ac */ /* 0x000e220008000800 */
[----:B------:R-:W-:Y:S01]  /*5d080*/  ISETP.LT.AND P4, PT, R77, UR6, !P4 ;  /* 0x000000064d007c0c */ /* 0x000fe2000e781270 */
[----:B------:R-:W0:Y:S01]  /*5d090*/  LDCU UR6, c[0x0][0x398] ;  /* 0x00007300ff0677ac */ /* 0x000e220008000800 */
[----:B-1----:R-:W-:Y:S01]  /*5d0a0*/  PRMT R0, R0, 0x9910, RZ ;  /* 0x0000991000007816 */ /* 0x002fe200000000ff */
[----:B--2---:R1:W-:Y:S03]  /*5d0b0*/  @P5 STG.E.U8 desc[UR20][R14.64], R2 ;  /* 0x000000020e005986 */ /* 0x0043e6000c101114 */
[----:B------:R-:W-:Y:S01]  /*5d0c0*/  SHF.R.S32.HI R0, RZ, 0x8, R0 ;  /* 0x00000008ff007819 */ /* 0x000fe20000011400 */
[----:B------:R-:W2:Y:S04]  /*5d0d0*/  LDL.LU R6, [R1+0xf8] ;  /* 0x0000f80001067983 */ /* 0x000ea80000300800 */
[----:B------:R-:W2:Y:S04]  /*5d0e0*/  LDL.LU R7, [R1+0xfc] ;  /* 0x0000fc0001077983 */ /* 0x000ea80000300800 */
[----:B------:R-:W2:Y:S01]  /*5d0f0*/  LDL.LU R17, [R1+0x1340] ;  /* 0x0013400001117983 */ /* 0x000ea20000300800 */
[----:B-1----:R-:W-:-:S03]  /*5d100*/  PRMT R2, R2, 0x9910, RZ ;  /* 0x0000991002027816 */ /* 0x002fc600000000ff */
[----:B------:R-:W2:Y:S01]  /*5d110*/  LDL.LU.64 R14, [R1+0x670] ;  /* 0x00067000010e7983 */ /* 0x000ea20000300a00 */
[----:B------:R-:W-:-:S03]  /*5d120*/  SHF.R.S32.HI R2, RZ, 0x8, R2 ;  /* 0x00000008ff027819 */ /* 0x000fc60000011402 */
[----:B-----5:R1:W-:Y:S01]  /*5d130*/  @P6 STG.E.U8 desc[UR20][R8.64], R0 ;  /* 0x0000000008006986 */ /* 0x0203e2000c101114 */
[----:B0-----:R-:W-:-:S03]  /*5d140*/  ISETP.GE.AND P5, PT, R3, UR4, PT ;  /* 0x0000000403007c0c */ /* 0x001fc6000bfa6270 */
[----:B-1----:R-:W5:Y:S01]  /*5d150*/  LDL.LU.64 R8, [R1+0x1820] ;  /* 0x0018200001087983 */ /* 0x002f620000300a00 */
[----:B------:R-:W-:Y:S01]  /*5d160*/  F2FP.SATFINITE.E5M2.F32.PACK_AB_MERGE_C R0, R11, R10, RZ ;  /* 0x0000000a0b00723e */ /* 0x000fe200048060ff */
[----:B------:R-:W0:Y:S01]  /*5d170*/  LDCU UR4, c[0x0][0x39c] ;  /* 0x00007380ff0477ac */ /* 0x000e220008000800 */
[----:B------:R-:W-:Y:S01]  /*5d180*/  ISETP.LT.AND P6, PT, R81, UR7, !P5 ;  /* 0x0000000751007c0c */ /* 0x000fe2000efc1270 */
[----:B------:R-:W0:Y:S01]  /*5d190*/  LDL.LU R3, [R1+0x164c] ;  /* 0x00164c0001037983 */ /* 0x000e220000300800 */
[----:B------:R-:W1:Y:S03]  /*5d1a0*/  LDCU UR7, c[0x0][0x398] ;  /* 0x00007300ff0777ac */ /* 0x000e660008000800 */
[----:B------:R-:W5:Y:S04]  /*5d1b0*/  LDL.LU R16, [R1+0x304] ;  /* 0x0003040001107983 */ /* 0x000f680000300800 */
[----:B------:R-:W5:Y:S04]  /*5d1c0*/  LDL.LU.64 R10, [R1+0x668] ;  /* 0x00066800010a7983 */ /* 0x000f680000300a00 */
[----:B----4-:R4:W-:Y:S04]  /*5d1d0*/  @P4 STG.E.U8 desc[UR20][R4.64], R2 ;  /* 0x0000000204004986 */ /* 0x0109e8000c101114 */
[----:B------:R1:W-:Y:S04]  /*5d1e0*/  @P6 STG.E.U8 desc[UR20][R12.64], R0 ;  /* 0x000000000c006986 */ /* 0x0003e8000c101114 */
[----:B----4-:R-:W4:Y:S04]  /*5d1f0*/  LDL.LU.64 R4, [R1+0x1818] ;  /* 0x0018180001047983 */ /* 0x010f280000300a00 */
[----:B-1----:R-:W4:Y:S01]  /*5d200*/  LDL.LU.64 R12, [R1+0x1810] ;  /* 0x00181000010c7983 */ /* 0x002f220000300a00 */
[----:B---3--:R-:W-:Y:S01]  /*5d210*/  ISETP.LT.AND P5, PT, R77, UR9, !P5 ;  /* 0x000000094d007c0c */ /* 0x008fe2000efa1270 */
[----:B------:R-:W1:Y:S01]  /*5d220*/  LDCU UR9, c[0x0][0x398] ;  /* 0x00007300ff0977ac */ /* 0x000e620008000800 */
[----:B------:R-:W-:-:S04]  /*5d230*/  PRMT R0, R0, 0x9910, RZ ;  /* 0x0000991000007816 */ /* 0x000fc800000000ff */
[----:B------:R-:W-:Y:S02]  /*5d240*/  SHF.R.S32.HI R0, RZ, 0x8, R0 ;  /* 0x00000008ff007819 */ /* 0x000fe40000011400 */
[----:B--2---:R-:W-:Y:S01]  /*5d250*/  ISETP.GE.AND P4, PT, R17, UR5, PT ;  /* 0x0000000511007c0c */ /* 0x004fe2000bf86270 */
[----:B------:R-:W2:Y:S03]  /*5d260*/  LDCU UR5, c[0x0][0x39c] ;  /* 0x00007380ff0577ac */ /* 0x000ea60008000800 */
[----:B------:R-:W-:Y:S01]  /*5d270*/  ISETP.LT.AND P6, PT, R81, UR10, !P4 ;  /* 0x0000000a51007c0c */ /* 0x000fe2000e7c1270 */
[----:B------:R-:W3:Y:S01]  /*5d280*/  LDCU UR10, c[0x0][0x398] ;  /* 0x00007300ff0a77ac */ /* 0x000ee20008000800 */
[----:B------:R-:W-:Y:S02]  /*5d290*/  F2FP.SATFINITE.E5M2.F32.PACK_AB_MERGE_C R2, R7, R6, RZ ;  /* 0x000000060702723e */ /* 0x000fe400048060ff */
[----:B------:R-:W2:Y:S04]  /*5d2a0*/  LDL.LU.64 R6, [R1+0x658] ;  /* 0x0006580001067983 */ /* 0x000ea80000300a00 */
[----:B----4-:R4:W-:Y:S05]  /*5d2b0*/  @P5 STG.E.U8 desc[UR20][R12.64], R2 ;  /* 0x000000020c005986 */ /* 0x0109ea000c101114 */
[----:B------:R0:W-:Y:S04]  /*5d2c0*/  @P6 STG.E.U8 desc[UR20][R14.64], R0 ;  /* 0x000000000e006986 */ /* 0x0001e8000c101114 */
[----:B----4-:R-:W2:Y:S04]  /*5d2d0*/  LDL.LU R13, [R1+0x167c] ;  /* 0x00167c00010d7983 */ /* 0x010ea80000300800 */
[----:B0-----:R-:W4:Y:S01]  /*5d2e0*/  LDL.LU R0, [R1+0x300] ;  /* 0x0003000001007983 */ /* 0x001f220000300800 */
[----:B------:R-:W-:Y:S01]  /*5d2f0*/  ISETP.GE.AND P5, PT, R3, UR4, PT ;  /* 0x0000000403007c0c */ /* 0x000fe2000bfa6270 */
[----:B------:R-:W0:Y:S01]  /*5d300*/  LDCU UR4, c[0x0][0x39c] ;  /* 0x00007380ff0477ac */ /* 0x000e220008000800 */
[----:B------:R-:W-:Y:S01]  /*5d310*/  ISETP.LT.AND P4, PT, R77, UR6, !P4 ;  /* 0x000000064d007c0c */ /* 0x000fe2000e781270 */
[----:B------:R-:W0:Y:S01]  /*5d320*/  LDL.LU R3, [R1+0x1680] ;  /* 0x0016800001037983 */ /* 0x000e220000300800 */
[----:B------:R-:W-:Y:S01]  /*5d330*/  ISETP.LT.AND P6, PT, R81, UR7, !P5 ;  /* 0x0000000751007c0c */ /* 0x000fe2000efc1270 */
[----:B------:R-:W0:Y:S01]  /*5d340*/  LDCU UR6, c[0x0][0x398] ;  /* 0x00007300ff0677ac */ /* 0x000e220008000800 */
[----:B------:R-:W-:Y:S01]  /*5d350*/  PRMT R2, R2, 0x9910, RZ ;  /* 0x0000991002027816 */ /* 0x000fe200000000ff */
[----:B------:R-:W2:Y:S01]  /*5d360*/  LDL.LU R17, [R1+0x308] ;  /* 0x0003080001117983 */ /* 0x000ea20000300800 */
[----:B------:R-:W0:Y:S02]  /*5d370*/  LDCU UR7, c[0x0][0x398] ;  /* 0x00007300ff0777ac */ /* 0x000e240008000800 */
[----:B------:R-:W-:Y:S01]  /*5d380*/  SHF.R.S32.HI R2, RZ, 0x8, R2 ;  /* 0x00000008ff027819 */ /* 0x000fe20000011402 */
[----:B------:R-:W2:Y:S04]  /*5d390*/  LDL.LU R12, [R1+0x30c] ;  /* 0x00030c00010c7983 */ /* 0x000ea80000300800 */
[----:B------:R-:W2:Y:S04]  /*5d3a0*/  LDL.LU.64 R14, [R1+0x648] ;  /* 0x00064800010e7983 */ /* 0x000ea80000300a00 */
[----:B-----5:R5:W-:Y:S04]  /*5d3b0*/  @P4 STG.E.U8 desc[UR20][R10.64], R2 ;  /* 0x000000020a004986 */ /* 0x020be8000c101114 */
[----:B-----5:R-:W5:Y:S01]  /*5d3c0*/  LDL.LU.64 R10, [R1+0x640] ;  /* 0x00064000010a7983 */ /* 0x020f620000300a00 */
[----:B----4-:R-:W-:-:S05]  /*5d3d0*/  F2FP.SATFINITE.E5M2.F32.PACK_AB_MERGE_C R0, R16, R0, RZ ;  /* 0x000000001000723e */ /* 0x010fca00048060ff */
[----:B------:R4:W-:Y:S04]  /*5d3e0*/  @P6 STG.E.U8 desc[UR20][R4.64], R0 ;  /* 0x0000000004006986 */ /* 0x0009e8000c101114 */
[----:B----4-:R-:W4:Y:S01]  /*5d3f0*/  LDL.LU.64 R4, [R1+0x1808] ;  /* 0x0018080001047983 */ /* 0x010f220000300a00 */
[----:B-1----:R-:W-:Y:S01]  /*5d400*/  ISETP.LT.AND P5, PT, R77, UR9, !P5 ;  /* 0x000000094d007c0c */ /* 0x002fe2000efa1270 */
[----:B------:R-:W1:Y:S01]  /*5d410*/  LDCU UR9, c[0x0][0x398] ;  /* 0x00007300ff0977ac */ /* 0x000e620008000800 */
[----:B--2---:R-:W-:Y:S02]  /*5d420*/  ISETP.GE.AND P4, PT, R13, UR5, PT ;  /* 0x000000050d007c0c */ /* 0x004fe4000bf86270 */
[----:B------:R-:W-:Y:S01]  /*5d430*/  PRMT R0, R0, 0x9910, RZ ;  /* 0x0000991000007816 */ /* 0x000fe200000000ff */
[----:B------:R-:W2:Y:S01]  /*5d440*/  LDCU UR5, c[0x0][0x39c] ;  /* 0x00007380ff0577ac */ /* 0x000ea20008000800 */
[----:B---3--:R-:W-:-:S02]  /*5d450*/  ISETP.LT.AND P6, PT, R81, UR10, !P4 ;  /* 0x0000000a51007c0c */ /* 0x008fc4000e7c1270 */
[----:B----4-:R-:W-:Y:S01]  /*5d460*/  F2FP.SATFINITE.E5M2.F32.PACK_AB_MERGE_C R4, R5, R4, RZ ;  /* 0x000000040504723e */ /* 0x010fe200048060ff */
[----:B------:R-:W3:Y:S04]  /*5d470*/  LDCU UR10, c[0x0][0x398] ;  /* 0x00007300ff0a77ac */ /* 0x000ee80008000800 */
[----:B------:R4:W-:Y:S04]  /*5d480*/  @P5 STG.E.U8 desc[UR20][R6.64], R4 ;  /* 0x0000000406005986 */ /* 0x0009e8000c101114 */
[----:B----4-:R-:W4:Y:S04]  /*5d490*/  LDL.LU.64 R6, [R1+0x1800] ;  /* 0x0018000001067983 */ /* 0x010f280000300a00 */
[----:B------:R-:W2:Y:S01]  /*5d4a0*/  LDL.LU R13, [R1+0x1608] ;  /* 0x00160800010d7983 */ /* 0x000ea20000300800 */
[----:B------:R-:W-:-:S02]  /*5d4b0*/  SHF.R.S32.HI R0, RZ, 0x8, R0 ;  /* 0x00000008ff007819 */ /* 0x000fc40000011400 */
[----:B------:R-:W-:Y:S02]  /*5d4c0*/  PRMT R2, R4, 0x9910, RZ ;  /* 0x0000991004027816 */ /* 0x000fe400000000ff */
[----:B------:R-:W2:Y:S01]  /*5d4d0*/  LDL.LU.64 R4, [R1+0x638] ;  /* 0x0006380001047983 */ /* 0x000ea20000300a00 */
[----:B0-----:R-:W-:Y:S01]  /*5d4e0*/  ISETP.GE.AND P5, PT, R3, UR4, PT ;  /* 0x0000000403007c0c */ /* 0x001fe2000bfa6270 */
[----:B------:R-:W0:Y:S01]  /*5d4f0*/  LDCU UR4, c[0x0][0x39c] ;  /* 0x00007380ff0477ac */ /* 0x000e220008000800 */
[----:B------:R-:W-:Y:S02]  /*5d500*/  ISETP.LT.AND P4, PT, R77, UR6, !P4 ;  /* 0x000000064d007c0c */ /* 0x000fe4000e781270 */
[----:B------:R-:W-:Y:S01]  /*5d510*/  SHF.R.S32.HI R2, RZ, 0x8, R2 ;  /* 0x00000008ff027819 */ /* 0x000fe20000011402 */
[----:B------:R-:W0:Y:S01]  /*5d520*/  LDCU UR6, c[0x0][0x398] ;  /* 0x00007300ff0677ac */ /* 0x000e220008000800 */
[----:B----4-:R4:W-:Y:S04]  /*5d530*/  @P6 STG.E.U8 desc[UR20][R6.64], R0 ;  /* 0x0000000006006986 */ /* 0x0109e8000c101114 */
[----:B----4-:R-:W4:Y:S01]  /*5d540*/  LDL.LU.64 R6, [R1+0x17f8] ;  /* 0x0017f80001067983 */ /* 0x010f220000300a00 */
[----:B------:R-:W-:Y:S01]  /*5d550*/  ISETP.LT.AND P6, PT, R81, UR7, !P5 ;  /* 0x0000000751007c0c */ /* 0x000fe2000efc1270 */
[----:B------:R-:W0:Y:S01]  /*5d560*/  LDCU UR7, c[0x0][0x398] ;  /* 0x00007300ff0777ac */ /* 0x000e220008000800 */
[----:B------:R-:W-:-:S02]  /*5d570*/  F2FP.SATFINITE.E5M2.F32.PACK_AB_MERGE_C R0, R12, R17, RZ ;  /* 0x000000110c00723e */ /* 0x000fc400048060ff */
[----:B------:R0:W-:Y:S01]  /*5d580*/  @P4 STG.E.U8 desc[UR20][R14.64], R2 ;  /* 0x000000020e004986 */ /* 0x0001e2000c101114 */
[----:B--2---:R-:W-:Y:S01]  /*5d590*/  ISETP.GE.AND P4, PT, R13, UR5, PT ;  /* 0x000000050d007c0c */ /* 0x004fe2000bf86270 */
[----:B------:R-:W2:Y:S01]  /*5d5a0*/  LDCU UR5, c[0x0][0x39c] ;  /* 0x00007380ff0577ac */ /* 0x000ea20008000800 */
[----:B-1----:R-:W-:Y:S01]  /*5d5b0*/  ISETP.LT.AND P5, PT, R77, UR9, !P5 ;  /* 0x000000094d007c0c */ /* 0x002fe2000efa1270 */
[----:B------:R-:W2:Y:S01]  /*5d5c0*/  LDL.LU R3, [R1+0x1350] ;  /* 0x0013500001037983 */ /* 0x000ea20000300800 */
[----:B------:R-:W1:Y:S03]  /*5d5d0*/  LDCU UR9, c[0x0][0x398] ;  /* 0x00007300ff0977ac */ /* 0x000e660008000800 */
[----:B------:R-:W2:Y:S04]  /*5d5e0*/  LDL.LU R12, [R1+0x310] ;  /* 0x00031000010c7983 */ /* 0x000ea80000300800 */
[----:B-----5:R5:W-:Y:S01]  /*5d5f0*/  @P6 STG.E.U8 desc[UR20][R10.64], R0 ;  /* 0x000000000a006986 */ /* 0x020be2000c101114 */
[----:B---3--:R-:W-:Y:S01]  /*5d600*/  ISETP.LT.AND P6, PT, R81, UR10, !P4 ;  /* 0x0000000a51007c0c */ /* 0x008fe2000e7c1270 */
[----:B------:R-:W3:Y:S02]  /*5d610*/  LDCU UR10, c[0x0][0x398] ;  /* 0x00007300ff0a77ac */ /* 0x000ee40008000800 */
[----:B0-----:R-:W2:Y:S04]  /*5d620*/  LDL.LU.64 R14, [R1+0x628] ;  /* 0x00062800010e7983 */ /* 0x001ea80000300a00 */
[----:B------:R-:W2:Y:S01]  /*5d630*/  LDL.LU.64 R16, [R1+0x620] ;  /* 0x0006200001107983 */ /* 0x000ea20000300a00 */
[----:B-----5:R-:W-:-:S03]  /*5d640*/  PRMT R0, R0, 0x9910, RZ ;  /* 0x0000991000007816 */ /* 0x020fc600000000ff */
[----:B------:R-:W5:Y:S01]  /*5d650*/  LDL.LU.64 R10, [R1+0x618] ;  /* 0x00061800010a7983 */ /* 0x000f620000300a00 */
[----:B------:R-:W-:Y:S02]  /*5d660*/  SHF.R.S32.HI R0, RZ, 0x8, R0 ;  /* 0x00000008ff007819 */ /* 0x000fe40000011400 */
[----:B----4-:R-:W-:-:S04]  /*5d670*/  F2FP.SATFINITE.E5M2.F32.PACK_AB_MERGE_C R6, R7, R6, RZ ;  /* 0x000000060706723e */ /* 0x010fc800048060ff */
[----:B------:R-:W-:Y:S01]  /*5d680*/  PRMT R2, R6, 0x9910, RZ ;  /* 0x0000991006027816 */ /* 0x000fe200000000ff */
[----:B------:R0:W-:Y:S04]  /*5d690*/  @P5 STG.E.U8 desc[UR20][R4.64], R6 ;  /* 0x0000000604005986 */ /* 0x0001e8000c101114 */
[----:B------:R4:W-:Y:S04]  /*5d6a0*/  @P6 STG.E.U8 desc[UR20][R8.64], R0 ;  /* 0x0000000008006986 */ /* 0x0009e8000c101114 */
[----:B0-----:R-:W3:Y:S04]  /*5d6b0*/  LDL.LU R5, [R1+0x1354] ;  /* 0x0013540001057983 */ /* 0x001ee80000300800 */
[----:B------:R-:W3:Y:S04]  /*5d6c0*/  LDL.LU.64 R6, [R1+0x610] ;  /* 0x0006100001067983 */ /* 0x000ee80000300a00 */
[----:B----4-:R-:W4:Y:S04]  /*5d6d0*/  LDL.LU.64 R8, [R1+0x17f0] ;  /* 0x0017f00001087983 */ /* 0x010f280000300a00 */
[----:B------:R-:W3:Y:S01]  /*5d6e0*/  LDL.LU R0, [R1+0x314] ;  /* 0x0003140001007983 */ /* 0x000ee20000300800 */
[----:B--2---:R-:W-:Y:S01]  /*5d6f0*/  ISETP.GE.AND P5, PT, R3, UR4, PT ;  /* 0x0000000403007c0c */ /* 0x004fe2000bfa6270 */
[----:B------:R-:W0:Y:S01]  /*5d700*/  LDCU UR4, c[0x0][0x39c] ;  /* 0x00007380ff0477ac */ /* 0x000e220008000800 */
[----:B------:R-:W-:Y:S01]  /*5d710*/  ISETP.LT.AND P4, PT, R77, UR6, !P4 ;  /* 0x000000064d007c0c */ /* 0x000fe2000e781270 */
[----:B------:R-:W0:Y:S01]  /*5d720*/  LDL.LU R4, [R1+0x1348] ;  /* 0x0013480001047983 */ /* 0x000e220000300800 */
[----:B------:R-:W-:Y:S01]  /*5d730*/  ISETP.LT.AND P6, PT, R81, UR7, !P5 ;  /* 0x0000000751007c0c */ /* 0x000fe2000efc1270 */
[----:B------:R-:W2:Y:S01]  /*5d740*/  LDCU UR6, c[0x0][0x398] ;  /* 0x00007300ff0677ac */ /* 0x000ea20008000800 */
[----:B-1----:R-:W-:Y:S01]  /*5d750*/  ISETP.LT.AND P5, PT, R77, UR9, !P5 ;  /* 0x000000094d007c0c */ /* 0x002fe2000efa1270 */
[----:B------:R-:W2:Y:S01]  /*5d760*/  LDL.LU R3, [R1+0x318] ;  /* 0x0003180001037983 */ /* 0x000ea20000300800 */
[----:B------:R-:W-:Y:S01]  /*5d770*/  SHF.R.S32.HI R2, RZ, 0x8, R2 ;  /* 0x00000008ff027819 */ /* 0x000fe20000011402 */
[----:B------:R-:W1:Y:S02]  /*5d780*/  LDCU UR7, c[0x0][0x398] ;  /* 0x00007300ff0777ac */ /* 0x000e640008000800 */
[----:B------:R-:W2:Y:S01]  /*5d790*/  LDL.LU R13, [R1+0x31c] ;  /* 0x00031c00010d7983 */ /* 0x000ea20000300800 */
[----:B------:R-:W0:Y:S03]  /*5d7a0*/  LDCU UR9, c[0x0][0x398] ;  /* 0x00007300ff0977ac */ /* 0x000e260008000800 */
[----:B------:R0:W-:Y:S01]  /*5d7b0*/  @P4 STG.E.U8 desc[UR20][R14.64], R2 ;  /* 0x000000020e004986 */ /* 0x0001e2000c101114 */
[----:B----4-:R-:W-:-:S02]  /*5d7c0*/  F2FP.SATFINITE.E5M2.F32.PACK_AB_MERGE_C R8, R9, R8, RZ ;  /* 0x000000080908723e */ /* 0x010fc400048060ff */
[----:B---3--:R-:W-:Y:S02]  /*5d7d0*/  F2FP.SATFINITE.E5M2.F32.PACK_AB_MERGE_C R0, R0, R12, RZ ;  /* 0x0000000c0000723e */ /* 0x008fe400048060ff */
[----:B------:R-:W3:Y:S04]  /*5d7e0*/  LDL.LU R12, [R1+0x17e8] ;  /* 0x0017e800010c7983 */ /* 0x000ee80000300800 */
[----:B0-----:R-:W4:Y:S04]  /*5d7f0*/  LDL.LU.64 R14, [R1+0x600] ;  /* 0x00060000010e7983 */ /* 0x001f280000300a00 */
[----:B------:R0:W-:Y:S04]  /*5d800*/  @P6 STG.E.U8 desc[UR20][R16.64], R0 ;  /* 0x0000000010006986 */ /* 0x0001e8000c101114 */
[----:B-----5:R5:W-:Y:S04]  /*5d810*/  @P5 STG.E.U8 desc[UR20][R10.64], R8 ;  /* 0x000000080a005986 */ /* 0x020be8000c101114 */
[----:B0-----:R-:W3:Y:S04]  /*5d820*/  LDL.LU.64 R16, [R1+0x5f8] ;  /* 0x0005f80001107983 */ /* 0x001ee80000300a00 */
[----:B-----5:R-:W5:Y:S01]  /*5d830*/  LDL.LU.64 R10, [R1+0x17e0] ;  /* 0x0017e000010a7983 */ /* 0x020f620000300a00 */
[----:B------:R-:W-:Y:S01]  /*5d840*/  ISETP.GE.AND P4, PT, R5, UR5, PT ;  /* 0x0000000505007c0c */ /* 0x000fe2000bf86270 */
[----:B------:R-:W0:Y:S03]  /*5d850*/  LDCU UR5, c[0x0][0x39c] ;  /* 0x00007380ff0577ac */ /* 0x000e260008000800 */
[----:B------:R-:W-:Y:S01]  /*5d860*/  ISETP.LT.AND P6, PT, R81, UR10, !P4 ;  /* 0x0000000a51007c0c */ /* 0x000fe2000e7c1270 */
[----:B------:R-:W0:Y:S01]  /*5d870*/  LDCU UR10, c[0x0][0x398] ;  /* 0x00007300ff0a77ac */ /* 0x000e220008000800 */
[----:B--2---:R-:W-:-:S02]  /*5d880*/  ISETP.LT.AND P4, PT, R77, UR6, !P4 ;  /* 0x000000064d007c0c */ /* 0x004fc4000e781270 */
[----:B------:R-:W-:Y:S01]  /*5d890*/  PRMT R0, R0, 0x9910, RZ ;  /* 0x0000991000007816 */ /* 0x000fe200000000ff */
[----:B------:R-:W2:Y:S01]  /*5d8a0*/  LDCU UR6, c[0x0][0x398] ;  /* 0x00007300ff0677ac */ /* 0x000ea20008000800 */
[----:B------:R-:W-:Y:S02]  /*5d8b0*/  ISETP.GE.AND P5, PT, R4, UR4, PT ;  /* 0x0000000404007c0c */ /* 0x000fe4000bfa6270 */
[----:B------:R-:W0:Y:S01]  /*5d8c0*/  LDL.LU R4, [R1+0x134c] ;  /* 0x00134c0001047983 */ /* 0x000e220000300800 */
[----:B------:R-:W-:Y:S01]  /*5d8d0*/  PRMT R2, R8, 0x9910, RZ ;  /* 0x0000991008027816 */ /* 0x000fe200000000ff */
[----:B------:R-:W0:Y:S01]  /*5d8e0*/  LDCU UR4, c[0x0][0x39c] ;  /* 0x00007380ff0477ac */ /* 0x000e220008000800 */
[----:B------:R-:W-:Y:S01]  /*5d8f0*/  SHF.R.S32.HI R0, RZ, 0x8, R0 ;  /* 0x00000008ff007819 */ /* 0x000fe20000011400 */
[----:B------:R-:W2:Y:S01]  /*5d900*/  LDL.LU.64 R8, [R1+0x5f0] ;  /* 0x0005f00001087983 */ /* 0x000ea20000300a00 */
[----:B------:R-:W-:-:S03]  /*5d910*/  SHF.R.S32.HI R2, RZ, 0x8, R2 ;  /* 0x00000008ff027819 */ /* 0x000fc60000011402 */
[----:B------:R1:W-:Y:S04]  /*5d920*/  @P6 STG.E.U8 desc[UR20][R6.64], R0 ;  /* 0x0000000006006986 */ /* 0x0003e8000c101114 */
[----:B-1----:R-:W2:Y:S01]  /*5d930*/  LDL.LU.64 R6, [R1+0x5e8] ;  /* 0x0005e80001067983 */ /* 0x002ea20000300a00 */
[----:B------:R-:W-:-:S03]  /*5d940*/  F2FP.SATFINITE.E5M2.F32.PACK_AB_MERGE_C R0, R13, R3, RZ ;  /* 0x000000030d00723e */ /* 0x000fc600048060ff */
[----:B------:R-:W2:Y:S04]  /*5d950*/  LDL.LU R3, [R1+0x1684] ;  /* 0x0016840001037983 */ /* 0x000ea80000300800 */
[----:B------:R-:W2:Y:S04]  /*5d960*/  LDL.LU R13, [R1+0x320] ;  /* 0x00032000010d7983 */ /* 0x000ea80000300800 */
[----:B-----5:R1:W-:Y:S04]  /*5d970*/  @P4 STG.E.U8 desc[UR20][R10.64], R2 ;  /* 0x000000020a004986 */ /* 0x0203e8000c101114 */
[----:B-1----:R-:W5:Y:S01]  /*5d980*/  LDL.LU.64 R10, [R1+0x17d8] ;  /* 0x0017d800010a7983 */ /* 0x002f620000300a00 */
[----:B------:R-:W-:Y:S01]  /*5d990*/  ISETP.LT.AND P6, PT, R81, UR7, !P5 ;  /* 0x0000000751007c0c */ /* 0x000fe2000efc1270 */
[----:B------:R-:W1:Y:S01]  /*5d9a0*/  LDCU UR7, c[0x0][0x398] ;  /* 0x00007300ff0777ac */ /* 0x000e620008000800 */
[----:B0-----:R-:W-:-:S02]  /*5d9b0*/  ISETP.GE.AND P4, PT, R4, UR5, PT ;  /* 0x0000000504007c0c */ /* 0x001fc4000bf86270 */
[----:B------:R-:W-:Y:S01]  /*5d9c0*/  ISETP.LT.AND P5, PT, R77, UR9, !P5 ;  /* 0x000000094d007c0c */ /* 0x000fe2000efa1270 */
[----:B------:R-:W2:Y:S01]  /*5d9d0*/  LDL.LU.64 R4, [R1+0x5e0] ;  /* 0x0005e00001047983 */ /* 0x000ea20000300a00 */
[----:B------:R-:W0:Y:S01]  /*5d9e0*/  LDCU UR9, c[0x0][0x398] ;  /* 0x00007300ff0977ac */ /* 0x000e220008000800 */
[----:B------:R-:W0:Y:S06]  /*5d9f0*/  LDCU UR5, c[0x0][0x39c] ;  /* 0x00007380ff0577ac */ /* 0x000e2c0008000800 */
[----:B----4-:R4:W-:Y:S01]  /*5da00*/  @P6 STG.E.U8 desc[UR20][R14.64], R0 ;  /* 0x000000000e006986 */ /* 0x0109e2000c101114 */
[----:B------:R-:W-:Y:S01]  /*5da10*/  ISETP.LT.AND P6, PT, R81, UR10, !P4 ;  /* 0x0000000a51007c0c */ /* 0x000fe2000e7c1270 */
[----:B------:R-:W0:Y:S01]  /*5da20*/  LDCU UR10, c[0x0][0x398] ;  /* 0x00007300ff0a77ac */ /* 0x000e220008000800 */
[----:B----4-:R-:W-:Y:S01]  /*5da30*/  PRMT R0, R0, 0x9910, RZ ;  /* 0x0000991000007816 */ /* 0x010fe200000000ff */
[----:B------:R-:W4:Y:S03]  /*5da40*/  LDL.LU.64 R14, [R1+0x5d8] ;  /* 0x0005d800010e7983 */ /* 0x000f260000300a00 */
[----:B------:R-:W-:-:S02]  /*5da50*/  SHF.R.S32.HI R0, RZ, 0x8, R0 ;  /* 0x00000008ff007819 */ /* 0x000fc40000011400 */
[----:B-----5:R-:W-:-:S05]  /*5da60*/  F2FP.SATFINITE.E5M2.F32.PACK_AB_MERGE_C R10, R11, R10, RZ ;  /* 0x0000000a0b0a723e */ /* 0x020fca00048060ff */
[----:B---3--:R3:W-:Y:S04]  /*5da70*/  @P5 STG.E.U8 desc[UR20][R16.64], R10 ;  /* 0x0000000a10005986 */ /* 0x0087e8000c101114 */
[----:B--2---:R2:W-:Y:S04]  /*5da80*/  @P6 STG.E.U8 desc[UR20][R8.64], R0 ;  /* 0x0000000008006986 */ /* 0x0045e8000c101114 */
[----:B---3--:R-:W3:Y:S04]  /*5da90*/  LDL.LU.64 R16, [R1+0x17d0] ;  /* 0x0017d00001107983 */ /* 0x008ee80000300a00 */
[----:B--2---:R-:W2:Y:S01]  /*5daa0*/  LDL.LU R0, [R1+0x324] ;  /* 0x0003240001007983 */ /* 0x004ea20000300800 */
[----:B------:R-:W-:Y:S01]  /*5dab0*/  ISETP.GE.AND P5, PT, R3, UR4, PT ;  /* 0x0000000403007c0c */ /* 0x000fe2000bfa6270 */
[----:B------:R-:W5:Y:S02]  /*5dac0*/  LDCU UR4, c[0x0][0x39c] ;  /* 0x00007380ff0477ac */ /* 0x000f640008000800 */
[----:B------:R-:W5:Y:S01]  /*5dad0*/  LDL.LU R8, [R1+0x168c] ;  /* 0x00168c0001087983 */ /* 0x000f620000300800 */
[----:B------:R-:W-:-:S03]  /*5dae0*/  PRMT R2, R10, 0x9910, RZ ;  /* 0x000099100a027816 */ /* 0x000fc600000000ff */
[----:B------:R-:W3:Y:S04]  /*5daf0*/  LDL.LU R9, [R1+0x328] ;  /* 0x0003280001097983 */ /* 0x000ee80000300800 */
[----:B------:R-:W3:Y:S04]  /*5db00*/  LDL.LU R3, [R1+0x32c] ;  /* 0x00032c0001037983 */ /* 0x000ee80000300800 */
[----:B------:R-:W3:Y:S01]  /*5db10*/  LDL.LU.64 R10, [R1+0x5c8] ;  /* 0x0005c800010a7983 */ /* 0x000ee20000300a00 */
[----:B------:R-:W-:Y:S01]  /*5db20*/  ISETP.LT.AND P4, PT, R77, UR6, !P4 ;  /* 0x000000064d007c0c */ /* 0x000fe2000e781270 */
[----:B------:R-:W0:Y:S01]  /*5db30*/  LDCU UR6, c[0x0][0x398] ;  /* 0x00007300ff0677ac */ /* 0x000e220008000800 */
[----:B--2---:R-:W-:-:S02]  /*5db40*/  F2FP.SATFINITE.E5M2.F32.PACK_AB_MERGE_C R0, R0, R13, RZ ;  /* 0x0000000d0000723e */ /* 0x004fc400048060ff */
[----:B------:R-:W2:Y:S01]  /*5db50*/  LDL.LU R13, [R1+0x17c8] ;  /* 0x0017c800010d7983 */ /* 0x000ea20000300800 */
[----:B------:R-:W-:Y:S02]  /*5db60*/  SHF.R.S32.HI R2, RZ, 0x8, R2 ;  /* 0x00000008ff027819 */ /* 0x000fe40000011402 */
[----:B-1----:R-:W-:Y:S01]  /*5db70*/  ISETP.LT.AND P6, PT, R81, UR7, !P5 ;  /* 0x0000000751007c0c */ /* 0x002fe2000efc1270 */
[----:B------:R-:W1:Y:S05]  /*5db80*/  LDCU UR7, c[0x0][0x398] ;  /* 0x00007300ff0777ac */ /* 0x000e6a0008000800 */
[----:B------:R3:W-:Y:S01]  /*5db90*/  @P4 STG.E.U8 desc[UR20][R6.64], R2 ;  /* 0x0000000206004986 */ /* 0x0007e2000c101114 */
[----:B0-----:R-:W-:Y:S01]  /*5dba0*/  ISETP.LT.AND P5, PT, R77, UR9, !P5 ;  /* 0x000000094d007c0c */ /* 0x001fe2000efa1270 */
[----:B------:R-:W0:Y:S02]  /*5dbb0*/  LDCU UR9, c[0x0][0x398] ;  /* 0x00007300ff0977ac */ /* 0x000e240008000800 */
[----:B---3--:R-:W3:Y:S04]  /*5dbc0*/  LDL.LU R2, [R1+0x1688] ;  /* 0x0016880001027983 */ /* 0x008ee80000300800 */
[----:B------:R-:W5:Y:S04]  /*5dbd0*/  LDL.LU.64 R6, [R1+0x5c0] ;  /* 0x0005c00001067983 */ /* 0x000f680000300a00 */
[----:B------:R0:W-:Y:S04]  /*5dbe0*/  @P6 STG.E.U8 desc[UR20][R4.64], R0 ;  /* 0x0000000004006986 */ /* 0x0001e8000c101114 */
[----:B0-----:R-:W5:Y:S01]  /*5dbf0*/  LDL.LU.64 R4, [R1+0x5b8] ;  /* 0x0005b80001047983 */ /* 0x001f620000300a00 */
[----:B--2---:R-:W-:-:S05]  /*5dc00*/  F2FP.SATFINITE.E5M2.F32.PACK_AB_MERGE_C R12, R13, R12, RZ ;  /* 0x0000000c0d0c723e */ /* 0x004fca00048060ff */
[----:B----4-:R0:W-:Y:S04]  /*5dc10*/  @P5 STG.E.U8 desc[UR20][R14.64], R12 ;  /* 0x0000000c0e005986 */ /* 0x0101e8000c101114 */
[----:B0-----:R-:W2:Y:S01]  /*5dc20*/  LDL.LU.64 R14, [R1+0x17c0] ;  /* 0x0017c000010e7983 */ /* 0x001ea20000300a00 */
[----:B---3--:R-:W-:Y:S01]  /*5dc30*/  ISETP.GE.AND P4, PT, R2, UR5, PT ;  /* 0x0000000502007c0c */ /* 0x008fe2000bf86270 */
[----:B------:R-:W0:Y:S01]  /*5dc40*/  LDCU UR5, c[0x0][0x39c] ;  /* 0x00007380ff0577ac */ /* 0x000e220008000800 */
[----:B-----5:R-:W-:Y:S02]  /*5dc50*/  ISETP.GE.AND P5, PT, R8, UR4, PT ;  /* 0x0000000408007c0c */ /* 0x020fe4000bfa6270 */
[----:B------:R-:W-:Y:S01]  /*5dc60*/  ISETP.LT.AND P6, PT, R81, UR10, !P4 ;  /* 0x0000000a51007c0c */ /* 0x000fe2000e7c1270 */
[----:B------:R-:W0:Y:S01]  /*5dc70*/  LDL.LU R8, [R1+0x1694] ;  /* 0x0016940001087983 */ /* 0x000e220000300800 */
[----:B------:R-:W-:Y:S01]  /*5dc80*/  PRMT R0, R0, 0x9910, RZ ;  /* 0x0000991000007816 */ /* 0x000fe200000000ff */
[----:B------:R-:W3:Y:S03]  /*5dc90*/  LDCU UR10, c[0x0][0x398] ;  /* 0x00007300ff0a77ac */ /* 0x000ee60008000800 */
[----:B------:R-:W-:Y:S01]  /*5dca0*/  SHF.R.S32.HI R0, RZ, 0x8, R0 ;  /* 0x00000008ff007819 */ /* 0x000fe20000011400 */
[----:B------:R-:W4:Y:S01]  /*5dcb0*/  LDCU UR4, c[0x0][0x39c] ;  /* 0x00007380ff0477ac */ /* 0x000f220008000800 */
[----:B------:R-:W-:-:S02]  /*5dcc0*/  ISETP.LT.AND P4, PT, R77, UR6, !P4 ;  /* 0x000000064d007c0c */ /* 0x000fc4000e781270 */
[----:B------:R-:W-:Y:S01]  /*5dcd0*/  PRMT R2, R12, 0x9910, RZ ;  /* 0x000099100c027816 */ /* 0x000fe200000000ff */
[----:B------:R-:W5:Y:S02]  /*5dce0*/  LDCU UR6, c[0x0][0x398] ;  /* 0x00007300ff0677ac */ /* 0x000f640008000800 */
[----:B--2---:R2:W-:Y:S04]  /*5dcf0*/  @P6 STG.E.U8 desc[UR20][R14.64], R0 ;  /* 0x000000000e006986 */ /* 0x0045e8000c101114 */
[----:B--2---:R-:W2:Y:S01]  /*5dd00*/  LDL.LU.64 R14, [R1+0x17b8] ;  /* 0x0017b800010e7983 */ /* 0x004ea20000300a00 */
[----:B------:R-:W-:-:S03]  /*5dd10*/  F2FP.SATFINITE.E5M2.F32.PACK_AB_MERGE_C R0, R3, R9, RZ ;  /* 0x000000090300723e */ /* 0x000fc600048060ff */
[----:B------:R-:W4:Y:S01]  /*5dd20*/  LDL.LU R3, [R1+0x1360] ;  /* 0x0013600001037983 */ /* 0x000f220000300800 */
[----:B-1----:R-:W-:Y:S01]  /*5dd30*/  ISETP.LT.AND P6, PT, R81, UR7, !P5 ;  /* 0x0000000751007c0c */ /* 0x002fe2000efc1270 */
[----:B------:R-:W1:Y:S01]  /*5dd40*/  LDCU UR7, c[0x0][0x398] ;  /* 0x00007300ff0777ac */ /* 0x000e620008000800 */
[----:B------:R-:W-:Y:S01]  /*5dd50*/  SHF.R.S32.HI R2, RZ, 0x8, R2 ;  /* 0x00000008ff027819 */ /* 0x000fe20000011402 */
[----:B------:R-:W4:Y:S04]  /*5dd60*/  LDL.LU R13, [R1+0x334] ;  /* 0x00033400010d7983 */ /* 0x000f280000300800 */
[----:B------:R1:W-:Y:S01]  /*5dd70*/  @P4 STG.E.U8 desc[UR20][R10.64], R2 ;  /* 0x000000020a004986 */ /* 0x0003e2000c101114 */
[----:B0-----:R-:W-:Y:S01]  /*5dd80*/  ISETP.GE.AND P4, PT, R8, UR5, PT ;  /* 0x0000000508007c0c */ /* 0x001fe2000bf86270 */
[----:B------:R-:W0:Y:S01]  /*5dd90*/  LDCU UR5, c[0x0][0x39c] ;  /* 0x00007380ff0577ac */ /* 0x000e220008000800 */
[----:B------:R-:W-:-:S03]  /*5dda0*/  ISETP.LT.AND P5, PT, R77, UR9, !P5 ;  /* 0x000000094d007c0c */ /* 0x000fc6000efa1270 */
[----:B------:R5:W-:Y:S01]  /*5ddb0*/  @P6 STG.E.U8 desc[UR20][R6.64], R0 ;  /* 0x0000000006006986 */ /* 0x000be2000c101114 */
[----:B---3--:R-:W-:Y:S01]  /*5ddc0*/  ISETP.LT.AND P6, PT, R81, UR10, !P4 ;  /* 0x0000000a51007c0c */ /* 0x008fe2000e7c1270 */
[----:B------:R-:W3:Y:S02]  /*5ddd0*/  LDCU UR9, c[0x0][0x398] ;  /* 0x00007300ff0977ac */ /* 0x000ee40008000800 */
[----:B-1----:R-:W3:Y:S01]  /*5dde0*/  LDL.LU.64 R10, [R1+0x5a0] ;  /* 0x0005a000010a7983 */ /* 0x002ee20000300a00 */
[----:B------:R-:W1:Y:S01]  /*5ddf0*/  LDCU UR10, c[0x0][0x398] ;  /* 0x00007300ff0a77ac */ /* 0x000e620008000800 */
[----:B-----5:R-:W-:Y:S02]  /*5de00*/  PRMT R0, R0, 0x9910, RZ ;  /* 0x0000991000007816 */ /* 0x020fe400000000ff */
[----:B------:R-:W5:Y:S02]  /*5de10*/  LDL.LU.64 R6, [R1+0x598] ;  /* 0x0005980001067983 */ /* 0x000f640000300a00 */
[----:B------:R-:W-:-:S02]  /*5de20*/  SHF.R.S32.HI R0, RZ, 0x8, R0 ;  /* 0x00000008ff007819 */ /* 0x000fc40000011400 */
[----:B------:R-:W0:Y:S01]  /*5de30*/  LDL.LU R12, [R1+0x1358] ;  /* 0x00135800010c7983 */ /* 0x000e220000300800 */
[----:B--2---:R-:W-:-:S04]  /*5de40*/  F2FP.SATFINITE.E5M2.F32.PACK_AB_MERGE_C R14, R15, R14, RZ ;  /* 0x0000000e0f0e723e */ /* 0x004fc800048060ff */
[----:B------:R-:W-:Y:S01]  /*5de50*/  PRMT R2, R14, 0x9910, RZ ;  /* 0x000099100e027816 */ /* 0x000fe200000000ff */
[----:B------:R2:W-:Y:S04]  /*5de60*/  @P5 STG.E.U8 desc[UR20][R4.64], R14 ;  /* 0x0000000e04005986 */ /* 0x0005e8000c101114 */
[----:B------:R1:W-:Y:S04]  /*5de70*/  @P6 STG.E.U8 desc[UR20][R16.64], R0 ;  /* 0x0000000010006986 */ /* 0x0003e8000c101114 */
[----:B--2---:R-:W2:Y:S04]  /*5de80*/  LDL.LU.64 R14, [R1+0x5a8] ;  /* 0x0005a800010e7983 */ /* 0x004ea80000300a00 */
[----:B-1----:R-:W5:Y:S04]  /*5de90*/  LDL.LU.64 R16, [R1+0x17b0] ;  /* 0x0017b00001107983 */ /* 0x002f680000300a00 */
[----:B------:R-:W5:Y:S04]  /*5dea0*/  LDL.LU R0, [R1+0x330] ;  /* 0x0003300001007983 */ /* 0x000f680000300800 */
[----:B------:R-:W5:Y:S01]  /*5deb0*/  LDL.LU R5, [R1+0x135c] ;  /* 0x00135c0001057983 */ /* 0x000f620000300800 */
[----:B----4-:R-:W-:Y:S01]  /*5dec0*/  ISETP.GE.AND P5, PT, R3, UR4, PT ;  /* 0x0000000403007c0c */ /* 0x010fe2000bfa6270 */
[----:B------:R-:W1:Y:S02]  /*5ded0*/  LDCU UR4, c[0x0][0x39c] ;  /* 0x00007380ff0477ac */ /* 0x000e640008000800 */
[----:B------:R-:W4:Y:S04]  /*5dee0*/  LDL.LU R4, [R1+0x338] ;  /* 0x0003380001047983 */ /* 0x000f280000300800 */
[----:B------:R-:W4:Y:S01]  /*5def0*/  LDL.LU R3, [R1+0x33c] ;  /* 0x00033c0001037983 */ /* 0x000f220000300800 */
[----:B------:R-:W-:Y:S01]  /*5df00*/  ISETP.LT.AND P4, PT, R77, UR6, !P4 ;  /* 0x000000064d007c0c */ /* 0x000fe2000e781270 */
[----:B------:R-:W0:Y:S01]  /*5df10*/  LDCU UR6, c[0x0][0x398] ;  /* 0x00007300ff0677ac */ /* 0x000e220008000800 */
[----:B------:R-:W-:Y:S01]  /*5df20*/  ISETP.LT.AND P6, PT, R81, UR7, !P5 ;  /* 0x0000000751007c0c */ /* 0x000fe2000efc1270 */
[----:B------:R-:W4:Y:S01]  /*5df30*/  LDL.LU.64 R8, [R1+0x588] ;  /* 0x0005880001087983 */ /* 0x000f220000300a00 */
[----:B------:R-:W-:Y:S01]  /*5df40*/  SHF.R.S32.HI R2, RZ, 0x8, R2 ;  /* 0x00000008ff027819 */ /* 0x000fe20000011402 */
[----:B------:R-:W0:Y:S01]  /*5df50*/  LDCU UR7, c[0x0][0x398] ;  /* 0x00007300ff0777ac */ /* 0x000e220008000800 */
[----:B---3--:R-:W-:Y:S01]  /*5df60*/  ISETP.LT.AND P5, PT, R77, UR9, !P5 ;  /* 0x000000094d007c0c */ /* 0x008fe2000efa1270 */
[----:B------:R-:W3:Y:S06]  /*5df70*/  LDCU UR9, c[0x0][0x398] ;  /* 0x00007300ff0977ac */ /* 0x000eec0008000800 */
[----:B--2---:R2:W-:Y:S01]  /*5df80*/  @P4 STG.E.U8 desc[UR20][R14.64], R2 ;  /* 0x000000020e004986 */ /* 0x0045e2000c101114 */
[----:B0-----:R-:W-:Y:S01]  /*5df90*/  ISETP.GE.AND P4, PT, R12, UR5, PT ;  /* 0x000000050c007c0c */ /* 0x001fe2000bf86270 */
[----:B------:R-:W0:Y:S01]  /*5dfa0*/  LDCU UR5, c[0x0][0x39c] ;  /* 0x00007380ff0577ac */ /* 0x000e220008000800 */
[----:B-----5:R-:W-:-:S02]  /*5dfb0*/  F2FP.SATFINITE.E5M2.F32.PACK_AB_MERGE_C R0, R13, R0, RZ ;  /* 0x000000000d00723e */ /* 0x020fc400048060ff */
[----:B------:R-:W-:Y:S01]  /*5dfc0*/  F2FP.SATFINITE.E5M2.F32.PACK_AB_MERGE_C R16, R17, R16, RZ ;  /* 0x000000101110723e */ /* 0x000fe200048060ff */
[----:B--2---:R-:W2:Y:S04]  /*5dfd0*/  LDL.LU.64 R14, [R1+0x580] ;  /* 0x00058000010e7983 */ /* 0x004ea80000300a00 */
[----:B------:R5:W-:Y:S01]  /*5dfe0*/  @P6 STG.E.U8 desc[UR20][R10.64], R0 ;  /* 0x000000000a006986 */ /* 0x000be2000c101114 */
[----:B------:R-:W-:Y:S01]  /*5dff0*/  ISETP.LT.AND P6, PT, R81, UR10, !P4 ;  /* 0x0000000a51007c0c */ /* 0x000fe2000e7c1270 */
[----:B------:R-:W0:Y:S02]  /*5e000*/  LDCU UR10, c[0x0][0x398] ;  /* 0x00007300ff0a77ac */ /* 0x000e240008000800 */
[----:B------:R-:W-:Y:S04]  /*5e010*/  @P5 STG.E.U8 desc[UR20][R6.64], R16 ;  /* 0x0000001006005986 */ /* 0x000fe8000c101114 */
[----:B------:R-:W2:Y:S01]  /*5e020*/  LDL.LU.64 R12, [R1+0x578] ;  /* 0x00057800010c7983 */ /* 0x000ea20000300a00 */
[----:B-----5:R-:W-:-:S04]  /*5e030*/  PRMT R0, R0, 0x9910, RZ ;  /* 0x0000991000007816 */ /* 0x020fc800000000ff */
[----:B------:R-:W-:Y:S02]  /*5e040*/  SHF.R.S32.HI R0, RZ, 0x8, R0 ;  /* 0x00000008ff007819 */ /* 0x000fe40000011400 */
[----:B-1----:R-:W-:Y:S01]  /*5e050*/  ISETP.GE.AND P5, PT, R5, UR4, PT ;  /* 0x0000000405007c0c */ /* 0x002fe2000bfa6270 */
[----:B------:R-:W1:Y:S01]  /*5e060*/  LDCU UR4, c[0x0][0x39c] ;  /* 0x00007380ff0477ac */ /* 0x000e620008000800 */
[----:B------:R-:W0:Y:S04]  /*5e070*/  LDL.LU R5, [R1+0x1364] ;  /* 0x0013640001057983 */ /* 0x000e280000300800 */
[----:B------:R5:W-:Y:S04]  /*5e080*/  @P6 STG.E.U8 desc[UR20][R18.64], R0 ;  /* 0x0000000012006986 */ /* 0x000be8000c101114 */
[----:B-----5:R-:W5:Y:S01]  /*5e090*/  LDL.LU.64 R18, [R1+0x17a8] ;  /* 0x0017a80001127983 */ /* 0x020f620000300a00 */
[----:B----4-:R-:W-:-:S03]  /*5e0a0*/  F2FP.SATFINITE.E5M2.F32.PACK_AB_MERGE_C R0, R3, R4, RZ ;  /* 0x000000040300723e */ /* 0x010fc600048060ff */
[----:B------:R-:W1:Y:S04]  /*5e0b0*/  LDL.LU R4, [R1+0x1690] ;  /* 0x0016900001047983 */ /* 0x000e680000300800 */
[----:B------:R-:W4:Y:S04]  /*5e0c0*/  LDL.LU R6, [R1+0x340] ;  /* 0x0003400001067983 */ /* 0x000f280000300800 */
[----:B------:R-:W4:Y:S01]  /*5e0d0*/  LDL.LU R3, [R1+0x344] ;  /* 0x0003440001037983 */ /* 0x000f220000300800 */
[----:B------:R-:W-:Y:S01]  /*5e0e0*/  ISETP.LT.AND P4, PT, R77, UR6, !P4 ;  /* 0x000000064d007c0c */ /* 0x000fe2000e781270 */
[----:B------:R-:W0:Y:S01]  /*5e0f0*/  LDCU UR6, c[0x0][0x398] ;  /* 0x00007300ff0677ac */ /* 0x000e220008000800 */
[----:B------:R-:W-:-:S02]  /*5e100*/  PRMT R2, R16, 0x9910, RZ ;  /* 0x0000991010027816 */ /* 0x000fc400000000ff */
[----:B------:R-:W-:Y:S01]  /*5e110*/  ISETP.LT.AND P6, PT, R81, UR7, !P5 ;  /* 0x0000000751007c0c */ /* 0x000fe2000efc1270 */
[----:B------:R-:W0:Y:S01]  /*5e120*/  LDCU UR7, c[0x0][0x398] ;  /* 0x00007300ff0777ac */ /* 0x000e220008000800 */
[----:B---3--:R-:W-:Y:S02]  /*5e130*/  ISETP.LT.AND P5, PT, R77, UR9, !P5 ;  /* 0x000000094d007c0c */ /* 0x008fe4000efa1270 */
[----:B------:R-:W-:Y:S01]  /*5e140*/  SHF.R.S32.HI R2, RZ, 0x8, R2 ;  /* 0x00000008ff027819 */ /* 0x000fe20000011402 */
[----:B------:R-:W3:Y:S04]  /*5e150*/  LDCU UR9, c[0x0][0x398] ;  /* 0x00007300ff0977ac */ /* 0x000ee80008000800 */
[----:B------:R3:W-:Y:S04]  /*5e160*/  @P4 STG.E.U8 desc[UR20][R8.64], R2 ;  /* 0x0000000208004986 */ /* 0x0007e8000c101114 */
[----:B---3--:R-:W3:Y:S04]  /*5e170*/  LDL.LU.64 R8, [R1+0x568] ;  /* 0x0005680001087983 */ /* 0x008ee80000300a00 */
[----:B------:R-:W3:Y:S04]  /*5e180*/  LDL.LU.64 R10, [R1+0x560] ;  /* 0x00056000010a7983 */ /* 0x000ee80000300a00 */
[----:B--2---:R2:W-:Y:S04]  /*5e190*/  @P6 STG.E.U8 desc[UR20][R14.64], R0 ;  /* 0x000000000e006986 */ /* 0x0045e8000c101114 */
[----:B--2---:R-:W2:Y:S01]  /*5e1a0*/  LDL.LU.64 R14, [R1+0x558] ;  /* 0x00055800010e7983 */ /* 0x004ea20000300a00 */
[----:B------:R-:W-:-:S02]  /*5e1b0*/  PRMT R0, R0, 0x9910, RZ ;  /* 0x0000991000007816 */ /* 0x000fc400000000ff */
[----:B0-----:R-:W-:Y:S01]  /*5e1c0*/  ISETP.GE.AND P4, PT, R5, UR5, PT ;  /* 0x0000000505007c0c */ /* 0x001fe2000bf86270 */
[----:B------:R-:W0:Y:S03]  /*5e1d0*/  LDCU UR5, c[0x0][0x39c] ;  /* 0x00007380ff0577ac */ /* 0x000e260008000800 */
[----:B------:R-:W-:Y:S01]  /*5e1e0*/  ISETP.LT.AND P6, PT, R81, UR10, !P4 ;  /* 0x0000000a51007c0c */ /* 0x000fe2000e7c1270 */
[----:B------:R-:W0:Y:S01]  /*5e1f0*/  LDCU UR10, c[0x0][0x398] ;  /* 0x00007300ff0a77ac */ /* 0x000e220008000800 */
[----:B-----5:R-:W-:-:S05]  /*5e200*/  F2FP.SATFINITE.E5M2.F32.PACK_AB_MERGE_C R18, R19, R18, RZ ;  /* 0x000000121312723e */ /* 0x020fca00048060ff */
[----:B------:R-:W-:Y:S01]  /*5e210*/  @P5 STG.E.U8 desc[UR20][R12.64], R18 ;  /* 0x000000120c005986 */ /* 0x000fe2000c101114 */
[----:B-1----:R-:W-:Y:S01]  /*5e220*/  ISETP.GE.AND P5, PT, R4, UR4, PT ;  /* 0x0000000404007c0c */ /* 0x002fe2000bfa6270 */
[----:B------:R-:W1:Y:S02]  /*5e230*/  LDCU UR4, c[0x0][0x39c] ;  /* 0x00007380ff0477ac */ /* 0x000e640008000800 */
[----:B------:R-:W0:Y:S01]  /*5e240*/  LDL.LU R4, [R1+0x1698] ;  /* 0x0016980001047983 */ /* 0x000e220000300800 */
[----:B------:R-:W-:-:S05]  /*5e250*/  SHF.R.S32.HI R0, RZ, 0x8, R0 ;  /* 0x00000008ff007819 */ /* 0x000fca0000011400 */
[----:B------:R5:W-:Y:S04]  /*5e260*/  @P6 STG.E.U8 desc[UR20][R20.64], R0 ;  /* 0x0000000014006986 */ /* 0x000be8000c101114 */
[----:B-----5:R-:W5:Y:S01]  /*5e270*/  LDL.LU.64 R20, [R1+0x17a0] ;  /* 0x0017a00001147983 */ /* 0x020f620000300a00 */
[----:B----4-:R-:W-:-:S03]  /*5e280*/  F2FP.SATFINITE.E5M2.F32.PACK_AB_MERGE_C R0, R3, R6, RZ ;  /* 0x000000060300723e */ /* 0x010fc600048060ff */
[----:B------:R-:W4:Y:S04]  /*5e290*/  LDL.LU R7, [R1+0x348] ;  /* 0x0003480001077983 */ /* 0x000f280000300800 */
[----:B------:R-:W4:Y:S04]  /*5e2a0*/  LDL.LU R5, [R1+0x34c] ;  /* 0x00034c0001057983 */ /* 0x000f280000300800 */
[----:B------:R-:W4:Y:S04]  /*5e2b0*/  LDL.LU.64 R12, [R1+0x548] ;  /* 0x00054800010c7983 */ /* 0x000f280000300a00 */
[----:B------:R-:W1:Y:S01]  /*5e2c0*/  LDL.LU R3, [R1+0x169c] ;  /* 0x00169c0001037983 */ /* 0x000e620000300800 */
[----:B------:R-:W-:Y:S01]  /*5e2d0*/  ISETP.LT.AND P4, PT, R77, UR6, !P4 ;  /* 0x000000064d007c0c */ /* 0x000fe2000e781270 */
[----:B------:R-:W0:Y:S01]  /*5e2e0*/  LDCU UR6, c[0x0][0x398] ;  /* 0x00007300ff0677ac */ /* 0x000e220008000800 */
[----:B------:R-:W-:-:S02]  /*5e2f0*/  PRMT R2, R18, 0x9910, RZ ;  /* 0x0000991012027816 */ /* 0x000fc400000000ff */
[----:B------:R-:W-:Y:S01]  /*5e300*/  ISETP.LT.AND P6, PT, R81, UR7, !P5 ;  /* 0x0000000751007c0c */ /* 0x000fe2000efc1270 */
[----:B------:R-:W0:Y:S01]  /*5e310*/  LDCU UR7, c[0x0][0x398] ;  /* 0x00007300ff0777ac */ /* 0x000e220008000800 */
[----:B------:R-:W-:Y:S02]  /*5e320*/  SHF.R.S32.HI R2, RZ, 0x8, R2 ;  /* 0x00000008ff027819 */ /* 0x000fe40000011402 */
[----:B------:R-:W-:Y:S01]  /*5e330*/  ISETP.LT.AND P5, PT, R77, UR9, !P5 ;  /* 0x000000094d007c0c */ /* 0x000fe2000efa1270 */
[----:B------:R-:W0:Y:S04]  /*5e340*/  LDCU UR9, c[0x0][0x398] ;  /* 0x00007300ff0977ac */ /* 0x000e280008000800 */
[----:B---3--:R3:W-:Y:S04]  /*5e350*/  @P4 STG.E.U8 desc[UR20][R8.64], R2 ;  /* 0x0000000208004986 */ /* 0x0087e8000c101114 */
[----:B------:R3:W-:Y:S04]  /*5e360*/  @P6 STG.E.U8 desc[UR20][R10.64], R0 ;  /* 0x000000000a006986 */ /* 0x0007e8000c101114 */
[----:B---3--:R-:W3:Y:S01]  /*5e370*/  LDL.LU.64 R8, [R1+0x540] ;  /* 0x0005400001087983 */ /* 0x008ee20000300a00 */
[----:B------:R-:W-:-:S04]  /*5e380*/  PRMT R0, R0, 0x9910, RZ ;  /* 0x0000991000007816 */ /* 0x000fc800000000ff */
[----:B------:R-:W-:Y:S02]  /*5e390*/  SHF.R.S32.HI R0, RZ, 0x8, R0 ;  /* 0x00000008ff007819 */ /* 0x000fe40000011400 */
[----:B0-----:R-:W-:Y:S01]  /*5e3a0*/  ISETP.GE.AND P4, PT, R4, UR5, PT ;  /* 0x0000000504007c0c */ /* 0x001fe2000bf86270 */
[----:B------:R-:W0:Y:S01]  /*5e3b0*/  LDCU UR5, c[0x0][0x39c] ;  /* 0x00007380ff0577ac */ /* 0x000e220008000800 */
[----:B------:R-:W0:Y:S02]  /*5e3c0*/  LDL.LU R4, [R1+0x16a0] ;  /* 0x0016a00001047983 */ /* 0x000e240000300800 */
[----:B------:R-:W-:Y:S01]  /*5e3d0*/  ISETP.LT.AND P6, PT, R81, UR10, !P4 ;  /* 0x0000000a51007c0c */ /* 0x000fe2000e7c1270 */
[----:B------:R-:W0:Y:S01]  /*5e3e0*/  LDCU UR10, c[0x0][0x398] ;  /* 0x00007300ff0a77ac */ /* 0x000e220008000800 */
[----:B------:R-:W3:Y:S01]  /*5e3f0*/  LDL.LU.64 R10, [R1+0x538] ;  /* 0x00053800010a7983 */ /* 0x000ee20000300a00 */
[----:B-----5:R-:W-:-:S05]  /*5e400*/  F2FP.SATFINITE.E5M2.F32.PACK_AB_MERGE_C R20, R21, R20, RZ ;  /* 0x000000141514723e */ /* 0x020fca00048060ff */
[----:B--2---:R-:W-:Y:S05]  /*5e410*/  @P5 STG.E.U8 desc[UR20][R14.64], R20 ;  /* 0x000000140e005986 */ /* 0x004fea000c101114 */
[----:B------:R2:W-:Y:S01]  /*5e420*/  @P6 STG.E.U8 desc[UR20][R22.64], R0 ;  /* 0x0000000016006986 */ /* 0x0005e2000c101114 */
[----:B-1----:R-:W-:Y:S01]  /*5e430*/  ISETP.GE.AND P5, PT, R3, UR4, PT ;  /* 0x0000000403007c0c */ /* 0x002fe2000bfa6270 */
[----:B------:R-:W1:Y:S02]  /*5e440*/  LDCU UR4, c[0x0][0x39c] ;  /* 0x00007380ff0477ac */ /* 0x000e640008000800 */
[----:B--2---:R-:W2:Y:S04]  /*5e450*/  LDL.LU.64 R22, [R1+0x1798] ;  /* 0x0017980001167983 */ /* 0x004ea80000300a00 */
[----:B------:R-:W1:Y:S01]  /*5e460*/  LDL.LU R3, [R1+0x1368] ;  /* 0x0013680001037983 */ /* 0x000e620000300800 */
[----:B------:R-:W-:Y:S01]  /*5e470*/  ISETP.LT.AND P4, PT, R77, UR6, !P4 ;  /* 0x000000064d007c0c */ /* 0x000fe2000e781270 */
[----:B------:R-:W5:Y:S01]  /*5e480*/  LDCU UR6, c[0x0][0x398] ;  /* 0x00007300ff0677ac */ /* 0x000f620008000800 */
[----:B------:R-:W-:-:S02]  /*5e490*/  PRMT R2, R20, 0x9910, RZ ;  /* 0x0000991014027816 */ /* 0x000fc400000000ff */
[----:B------:R-:W-:Y:S01]  /*5e4a0*/  ISETP.LT.AND P6, PT, R81, UR7, !P5 ;  /* 0x0000000751007c0c */ /* 0x000fe2000efc1270 */
[----:B------:R-:W0:Y:S01]  /*5e4b0*/  LDCU UR7, c[0x0][0x398] ;  /* 0x00007300ff0777ac */ /* 0x000e220008000800 */
[----:B------:R-:W-:Y:S02]  /*5e4c0*/  SHF.R.S32.HI R2, RZ, 0x8, R2 ;  /* 0x00000008ff027819 */ /* 0x000fe40000011402 */
[----:B----4-:R-:W-:Y:S02]  /*5e4d0*/  F2FP.SATFINITE.E5M2.F32.PACK_AB_MERGE_C R0, R5, R7, RZ ;  /* 0x000000070500723e */ /* 0x010fe400048060ff */
[----:B------:R-:W-:Y:S01]  /*5e4e0*/  ISETP.LT.AND P5, PT, R77, UR9, !P5 ;  /* 0x000000094d007c0c */ /* 0x000fe2000efa1270 */
[----:B------:R-:W4:Y:S01]  /*5e4f0*/  LDL.LU R7, [R1+0x350] ;  /* 0x0003500001077983 */ /* 0x000f220000300800 */
[----:B------:R-:W0:Y:S03]  /*5e500*/  LDCU UR9, c[0x0][0x398] ;  /* 0x00007300ff0977ac */ /* 0x000e260008000800 */
[----:B------:R-:W-:Y:S04]  /*5e510*/  @P4 STG.E.U8 desc[UR20][R12.64], R2 ;  /* 0x000000020c004986 */ /* 0x000fe8000c101114 */
[----:B---3--:R3:W-:Y:S04]  /*5e520*/  @P6 STG.E.U8 desc[UR20][R8.64], R0 ;  /* 0x0000000008006986 */ /* 0x0087e8000c101114 */
[----:B------:R-:W4:Y:S04]  /*5e530*/  LDL.LU R5, [R1+0x354] ;  /* 0x0003540001057983 */ /* 0x000f280000300800 */
[----:B------:R-:W4:Y:S04]  /*5e540*/  LDL.LU.64 R16, [R1+0x528] ;  /* 0x0005280001107983 */ /* 0x000f280000300a00 */
[----:B------:R-:W4:Y:S01]  /*5e550*/  LDL.LU R6, [R1+0x136c] ;  /* 0x00136c0001067983 */ /* 0x000f220000300800 */
[----:B---3--:R-:W-:-:S03]  /*5e560*/  PRMT R0, R0, 0x9910, RZ ;  /* 0x0000991000007816 */ /* 0x008fc600000000ff */
[----:B------:R-:W3:Y:S01]  /*5e570*/  LDL.LU.64 R8, [R1+0x520] ;  /* 0x0005200001087983 */ /* 0x000ee20000300a00 */
[----:B------:R-:W-:-:S03]  /*5e580*/  SHF.R.S32.HI R0, RZ, 0x8, R0 ;  /* 0x00000008ff007819 */ /* 0x000fc60000011400 */
[----:B------:R-:W3:Y:S01]  /*5e590*/  LDL.LU.64 R14, [R1+0x518] ;  /* 0x00051800010e7983 */ /* 0x000ee20000300a00 */
[----:B0-----:R-:W-:Y:S01]  /*5e5a0*/  ISETP.GE.AND P4, PT, R4, UR5, PT ;  /* 0x0000000504007c0c */ /* 0x001fe2000bf86270 */
[----:B------:R-:W0:Y:S03]  /*5e5b0*/  LDCU UR5, c[0x0][0x39c] ;  /* 0x00007380ff0577ac */ /* 0x000e260008000800 */
[----:B------:R-:W-:Y:S01]  /*5e5c0*/  ISETP.LT.AND P6, PT, R81, UR10, !P4 ;  /* 0x0000000a51007c0c */ /* 0x000fe2000e7c1270 */
[----:B------:R-:W0:Y:S01]  /*5e5d0*/  LDCU UR10, c[0x0][0x398] ;  /* 0x00007300ff0a77ac */ /* 0x000e220008000800 */
[----:B--2---:R-:W-:-:S05]  /*5e5e0*/  F2FP.SATFINITE.E5M2.F32.PACK_AB_MERGE_C R22, R23, R22, RZ ;  /* 0x000000161716723e */ /* 0x004fca00048060ff */
[----:B------:R-:W-:Y:S01]  /*5e5f0*/  @P5 STG.E.U8 desc[UR20][R10.64], R22 ;  /* 0x000000160a005986 */ /* 0x000fe2000c101114 */
[----:B-1----:R-:W-:Y:S01]  /*5e600*/  ISETP.GE.AND P5, PT, R3, UR4, PT ;  /* 0x0000000403007c0c */ /* 0x002fe2000bfa6270 */
[----:B------:R-:W1:Y:S02]  /*5e610*/  LDCU UR4, c[0x0][0x39c] ;  /* 0x00007380ff0477ac */ /* 0x000e640008000800 */
[----:B------:R-:W1:Y:S04]  /*5e620*/  LDL.LU R3, [R1+0x1370] ;  /* 0x0013700001037983 */ /* 0x000e680000300800 */
[----:B------:R2:W-:Y:S04]  /*5e630*/  @P6 STG.E.U8 desc[UR20][R24.64], R0 ;  /* 0x0000000018006986 */ /* 0x0005e8000c101114 */
[----:B--2---:R-:W2:Y:S01]  /*5e640*/  LDL.LU.64 R24, [R1+0x1790] ;  /* 0x0017900001187983 */ /* 0x004ea20000300a00 */
[----:B-----5:R-:W-:Y:S01]  /*5e650*/  ISETP.LT.AND P4, PT, R77, UR6, !P4 ;  /* 0x000000064d007c0c */ /* 0x020fe2000e781270 */
[----:B------:R-:W5:Y:S01]  /*5e660*/  LDCU UR6, c[0x0][0x398] ;  /* 0x00007300ff0677ac */ /* 0x000f620008000800 */
[----:B------:R-:W-:Y:S01]  /*5e670*/  PRMT R2, R22, 0x9910, RZ ;  /* 0x0000991016027816 */ /* 0x000fe200000000ff */
[----:B------:R-:W5:Y:S01]  /*5e680*/  LDL.LU R13, [R1+0x358] ;  /* 0x00035800010d7983 */ /* 0x000f620000300800 */
[----:B------:R-:W-:Y:S01]  /*5e690*/  ISETP.LT.AND P6, PT, R81, UR7, !P5 ;  /* 0x0000000751007c0c */ /* 0x000fe2000efc1270 */
[----:B------:R-:W1:Y:S01]  /*5e6a0*/  LDCU UR7, c[0x0][0x398] ;  /* 0x00007300ff0777ac */ /* 0x000e620008000800 */
[----:B------:R-:W-:Y:S01]  /*5e6b0*/  SHF.R.S32.HI R2, RZ, 0x8, R2 ;  /* 0x00000008ff027819 */ /* 0x000fe20000011402 */
[----:B------:R-:W5:Y:S01]  /*5e6c0*/  LDL.LU R4, [R1+0x35c] ;  /* 0x00035c0001047983 */ /* 0x000f620000300800 */
[----:B----4-:R-:W-:-:S02]  /*5e6d0*/  F2FP.SATFINITE.E5M2.F32.PACK_AB_MERGE_C R0, R5, R7, RZ ;  /* 0x000000070500723e */ /* 0x010fc400048060ff */
[----:B------:R-:W-:Y:S01]  /*5e6e0*/  ISETP.LT.AND P5, PT, R77, UR9, !P5 ;  /* 0x000000094d007c0c */ /* 0x000fe2000efa1270 */
[----:B------:R-:W4:Y:S01]  /*5e6f0*/  LDL.LU.64 R10, [R1+0x508] ;  /* 0x00050800010a7983 */ /* 0x000f220000300a00 */
[----:B------:R-:W1:Y:S03]  /*5e700*/  LDCU UR9, c[0x0][0x398] ;  /* 0x00007300ff0977ac */ /* 0x000e660008000800 */
[----:B------:R-:W-:Y:S01]  /*5e710*/  @P4 STG.E.U8 desc[UR20][R16.64], R2 ;  /* 0x0000000210004986 */ /* 0x000fe2000c101114 */
[----:B0-----:R-:W-:Y:S01]  /*5e720*/  ISETP.GE.AND P4, PT, R6, UR5, PT ;  /* 0x0000000506007c0c */ /* 0x001fe2000bf86270 */
[----:B------:R-:W0:Y:S02]  /*5e730*/  LDCU UR5, c[0x0][0x39c] ;  /* 0x00007380ff0577ac */ /* 0x000e240008000800 */
[----:B---3--:R3:W-:Y:S01]  /*5e740*/  @P6 STG.E.U8 desc[UR20][R8.64], R0 ;  /* 0x0000000008006986 */ /* 0x0087e2000c101114 */
[----:B------:R-:W-:Y:S01]  /*5e750*/  ISETP.LT.AND P6, PT, R81, UR10, !P4 ;  /* 0x0000000a51007c0c */ /* 0x000fe2000e7c1270 */
[----:B------:R-:W0:Y:S02]  /*5e760*/  LDCU UR10, c[0x0][0x398] ;  /* 0x00007300ff0a77ac */ /* 0x000e240008000800 */
[----:B------:R-:W0:Y:S04]  /*5e770*/  LDL.LU R5, [R1+0x1328] ;  /* 0x0013280001057983 */ /* 0x000e280000300800 */
[----:B------:R-:W4:Y:S01]  /*5e780*/  LDL.LU.64 R6, [R1+0x500] ;  /* 0x0005000001067983 */ /* 0x000f220000300a00 */
[----:B---3--:R-:W-:-:S03]  /*5e790*/  PRMT R0, R0, 0x9910, RZ ;  /* 0x0000991000007816 */ /* 0x008fc600000000ff */
[----:B------:R-:W3:Y:S01]  /*5e7a0*/  LDL.LU.64 R8, [R1+0x410] ;  /* 0x0004100001087983 */ /* 0x000ee20000300a00 */
[----:B------:R-:W-:Y:S02]  /*5e7b0*/  SHF.R.S32.HI R0, RZ, 0x8, R0 ;  /* 0x00000008ff007819 */ /* 0x000fe40000011400 */
        /* <DEDUP_REMOVED lines=10> */
[----:B------:R-:W3:Y:S01]  /*5e860*/  LDL.LU R17, [R1+0x360] ;  /* 0x0003600001117983 */ /* 0x000ee20000300800 */
[----:B------:R-:W-:Y:S01]  /*5e870*/  ISETP.LT.AND P6, PT, R81, UR7, !P5 ;  /* 0x0000000751007c0c */ /* 0x000fe2000efc1270 */
[----:B------:R-:W1:Y:S01]  /*5e880*/  LDCU UR7, c[0x0][0x398] ;  /* 0x00007300ff0777ac */ /* 0x000e620008000800 */
[----:B------:R-:W-:-:S02]  /*5e890*/  SHF.R.S32.HI R2, RZ, 0x8, R2 ;  /* 0x00000008ff027819 */ /* 0x000fc40000011402 */
[----:B------:R-:W-:Y:S02]  /*5e8a0*/  F2FP.SATFINITE.E5M2.F32.PACK_AB_MERGE_C R0, R4, R13, RZ ;  /* 0x0000000d0400723e */ /* 0x000fe400048060ff */
[----:B------:R-:W-:Y:S01]  /*5e8b0*/  ISETP.LT.AND P5, PT, R77, UR9, !P5 ;  /* 0x000000094d007c0c */ /* 0x000fe2000efa1270 */
[----:B------:R-:W5:Y:S01]  /*5e8c0*/  LDL.LU R4, [R1+0x364] ;  /* 0x0003640001047983 */ /* 0x000f620000300800 */
[----:B------:R-:W1:Y:S03]  /*5e8d0*/  LDCU UR9, c[0x0][0x398] ;  /* 0x00007300ff0977ac */ /* 0x000e660008000800 */
[----:B----4-:R4:W-:Y:S01]  /*5e8e0*/  @P4 STG.E.U8 desc[UR20][R10.64], R2 ;  /* 0x000000020a004986 */ /* 0x0109e2000c101114 */
[----:B0-----:R-:W-:Y:S01]  /*5e8f0*/  ISETP.GE.AND P4, PT, R5, UR5, PT ;  /* 0x0000000505007c0c */ /* 0x001fe2000bf86270 */
[----:B------:R-:W0:Y:S02]  /*5e900*/  LDCU UR5, c[0x0][0x39c] ;  /* 0x00007380ff0577ac */ /* 0x000e240008000800 */
[----:B------:R0:W-:Y:S01]  /*5e910*/  @P6 STG.E.U8 desc[UR20][R6.64], R0 ;  /* 0x0000000006006986 */ /* 0x0001e2000c101114 */
[----:B------:R-:W-:Y:S01]  /*5e920*/  ISETP.LT.AND P6, PT, R81, UR10, !P4 ;  /* 0x0000000a51007c0c */ /* 0x000fe2000e7c1270 */
[----:B------:R-:W1:Y:S02]  /*5e930*/  LDCU UR10, c[0x0][0x398] ;  /* 0x00007300ff0a77ac */ /* 0x000e640008000800 */
[----:B------:R-:W5:Y:S04]  /*5e940*/  LDL.LU.64 R12, [R1+0x400] ;  /* 0x00040000010c7983 */ /* 0x000f680000300a00 */
[----:B----4-:R-:W4:Y:S01]  /*5e950*/  LDL.LU R10, [R1+0x16a4] ;  /* 0x0016a400010a7983 */ /* 0x010f220000300800 */
[----:B0-----:R-:W-:-:S03]  /*5e960*/  PRMT R0, R0, 0x9910, RZ ;  /* 0x0000991000007816 */ /* 0x001fc600000000ff */
[----:B------:R-:W4:Y:S01]  /*5e970*/  LDL.LU.64 R6, [R1+0x2f8] ;  /* 0x0002f80001067983 */ /* 0x000f220000300a00 */
[----:B------:R-:W-:-:S03]  /*5e980*/  SHF.R.S32.HI R0, RZ, 0x8, R0 ;  /* 0x00000008ff007819 */ /* 0x000fc60000011400 */
[----:B------:R-:W4:Y:S04]  /*5e990*/  LDL.LU.64 R14, [R1+0x2f0] ;  /* 0x0002f000010e7983 */ /* 0x000f280000300a00 */
[----:B------:R-:W4:Y:S01]  /*5e9a0*/  LDL.LU R5, [R1+0x16a8] ;  /* 0x0016a80001057983 */ /* 0x000f220000300800 */
[----:B--2---:R-:W-:-:S05]  /*5e9b0*/  F2FP.SATFINITE.E5M2.F32.PACK_AB_MERGE_C R26, R27, R26, RZ ;  /* 0x0000001a1b1a723e */ /* 0x004fca00048060ff */
[----:B---3--:R-:W-:Y:S04]  /*5e9c0*/  @P5 STG.E.U8 desc[UR20][R8.64], R26 ;  /* 0x0000001a08005986 */ /* 0x008fe8000c101114 */
[----:B------:R0:W-:Y:S04]  /*5e9d0*/  @P6 STG.E.U8 desc[UR20][R28.64], R0 ;  /* 0x000000001c006986 */ /* 0x0001e8000c101114 */
[----:B0-----:R-:W2:Y:S01]  /*5e9e0*/  LDL.LU.64 R28, [R1+0x1780] ;  /* 0x00178000011c7983 */ /* 0x001ea20000300a00 */
[----:B-1----:R-:W-:Y:S01]  /*5e9f0*/  ISETP.GE.AND P5, PT, R3, UR4, PT ;  /* 0x0000000403007c0c */ /* 0x002fe2000bfa6270 */
[----:B------:R-:W0:Y:S01]  /*5ea00*/  LDCU UR4, c[0x0][0x39c] ;  /* 0x00007380ff0477ac */ /* 0x000e220008000800 */
[----:B-----5:R-:W-:Y:S01]  /*5ea10*/  ISETP.LT.AND P4, PT, R77, UR6, !P4 ;  /* 0x000000064d007c0c */ /* 0x020fe2000e781270 */
[----:B------:R-:W3:Y:S01]  /*5ea20*/  LDL.LU R11, [R1+0x368] ;  /* 0x00036800010b7983 */ /* 0x000ee20000300800 */
[----:B------:R-:W-:Y:S01]  /*5ea30*/  PRMT R2, R26, 0x9910, RZ ;  /* 0x000099101a027816 */ /* 0x000fe200000000ff */
[----:B------:R-:W1:Y:S01]  /*5ea40*/  LDCU UR6, c[0x0][0x398] ;  /* 0x00007300ff0677ac */ /* 0x000e620008000800 */
[----:B------:R-:W-:Y:S01]  /*5ea50*/  ISETP.LT.AND P6, PT, R81, UR7, !P5 ;  /* 0x0000000751007c0c */ /* 0x000fe2000efc1270 */
[----:B------:R-:W3:Y:S01]  /*5ea60*/  LDL.LU R3, [R1+0x36c] ;  /* 0x00036c0001037983 */ /* 0x000ee20000300800 */
[----:B------:R-:W-:Y:S01]  /*5ea70*/  SHF.R.S32.HI R2, RZ, 0x8, R2 ;  /* 0x00000008ff027819 */ /* 0x000fe20000011402 */
[----:B------:R-:W5:Y:S01]  /*5ea80*/  LDCU UR7, c[0x0][0x398] ;  /* 0x00007300ff0777ac */ /* 0x000f620008000800 */
[----:B------:R-:W-:Y:S01]  /*5ea90*/  F2FP.SATFINITE.E5M2.F32.PACK_AB_MERGE_C R0, R4, R17, RZ ;  /* 0x000000110400723e */ /* 0x000fe200048060ff */
[----:B------:R-:W3:Y:S01]  /*5eaa0*/  LDL.LU.64 R8, [R1+0x2e0] ;  /* 0x0002e00001087983 */ /* 0x000ee20000300a00 */
[----:B------:R-:W-:Y:S01]  /*5eab0*/  ISETP.LT.AND P5, PT, R77, UR9, !P5 ;  /* 0x000000094d007c0c */ /* 0x000fe2000efa1270 */
[----:B------:R-:W0:Y:S02]  /*5eac0*/  LDCU UR9, c[0x0][0x398] ;  /* 0x00007300ff0977ac */ /* 0x000e240008000800 */
[----:B------:R1:W-:Y:S01]  /*5ead0*/  @P4 STG.E.U8 desc[UR20][R12.64], R2 ;  /* 0x000000020c004986 */ /* 0x0003e2000c101114 */
[----:B----4-:R-:W-:Y:S01]  /*5eae0*/  ISETP.GE.AND P4, PT, R10, UR5, PT ;  /* 0x000000050a007c0c */ /* 0x010fe2000bf86270 */
[----:B------:R-:W4:Y:S02]  /*5eaf0*/  LDCU UR5, c[0x0][0x39c] ;  /* 0x00007380ff0577ac */ /* 0x000f240008000800 */
[----:B------:R0:W-:Y:S01]  /*5eb00*/  @P6 STG.E.U8 desc[UR20][R6.64], R0 ;  /* 0x0000000006006986 */ /* 0x0001e2000c101114 */
[----:B------:R-:W-:Y:S01]  /*5eb10*/  ISETP.LT.AND P6, PT, R81, UR10, !P4 ;  /* 0x0000000a51007c0c */ /* 0x000fe2000e7c1270 */
[----:B------:R-:W2:Y:S02]  /*5eb20*/  LDCU UR10, c[0x0][0x398] ;  /* 0x00007300ff0a77ac */ /* 0x000ea40008000800 */
[----:B------:R-:W4:Y:S04]  /*5eb30*/  LDL.LU R4, [R1+0x16ac] ;  /* 0x0016ac0001047983 */ /* 0x000f280000300800 */
[----:B-1----:R-:W3:Y:S01]  /*5eb40*/  LDL.LU.64 R12, [R1+0x2d8] ;  /* 0x0002d800010c7983 */ /* 0x002ee20000300a00 */
[----:B0-----:R-:W-:-:S03]  /*5eb50*/  PRMT R0, R0, 0x9910, RZ ;  /* 0x0000991000007816 */ /* 0x001fc600000000ff */
[----:B------:R-:W4:Y:S01]  /*5eb60*/  LDL.LU.64 R6, [R1+0x2d0] ;  /* 0x0002d00001067983 */ /* 0x000f220000300a00 */
[----:B------:R-:W-:Y:S02]  /*5eb70*/  SHF.R.S32.HI R0, RZ, 0x8, R0 ;  /* 0x00000008ff007819 */ /* 0x000fe40000011400 */
[----:B--2---:R-:W-:-:S05]  /*5eb80*/  F2FP.SATFINITE.E5M2.F32.PACK_AB_MERGE_C R28, R29, R28, RZ ;  /* 0x0000001c1d1c723e */ /* 0x004fca00048060ff */
[----:B------:R-:W-:Y:S01]  /*5eb90*/  @P5 STG.E.U8 desc[UR20][R14.64], R28 ;  /* 0x0000001c0e005986 */ /* 0x000fe2000c101114 */
[----:B------:R-:W-:Y:S01]  /*5eba0*/  ISETP.GE.AND P5, PT, R5, UR4, PT ;  /* 0x0000000405007c0c */ /* 0x000fe2000bfa6270 */
[----:B------:R-:W0:Y:S02]  /*5ebb0*/  LDCU UR4, c[0x0][0x39c] ;  /* 0x00007380ff0477ac */ /* 0x000e240008000800 */
[----:B------:R-:W0:Y:S04]  /*5ebc0*/  LDL.LU R5, [R1+0x1330] ;  /* 0x0013300001057983 */ /* 0x000e280000300800 */
[----:B------:R1:W-:Y:S04]  /*5ebd0*/  @P6 STG.E.U8 desc[UR20][R30.64], R0 ;  /* 0x000000001e006986 */ /* 0x0003e8000c101114 */
[----:B-1----:R-:W2:Y:S01]  /*5ebe0*/  LDL.LU.64 R30, [R1+0x1778] ;  /* 0x00177800011e7983 */ /* 0x002ea20000300a00 */
[----:B------:R-:W-:Y:S01]  /*5ebf0*/  ISETP.LT.AND P4, PT, R77, UR6, !P4 ;  /* 0x000000064d007c0c */ /* 0x000fe2000e781270 */
[----:B------:R-:W1:Y:S01]  /*5ec00*/  LDCU UR6, c[0x0][0x398] ;  /* 0x00007300ff0677ac */ /* 0x000e620008000800 */
[----:B------:R-:W-:Y:S01]  /*5ec10*/  PRMT R2, R28, 0x9910, RZ ;  /* 0x000099101c027816 */ /* 0x000fe200000000ff */
[----:B------:R-:W2:Y:S01]  /*5ec20*/  LDL.LU R17, [R1+0x370] ;  /* 0x0003700001117983 */ /* 0x000ea20000300800 */
[----:B-----5:R-:W-:Y:S01]  /*5ec30*/  ISETP.LT.AND P6, PT, R81, UR7, !P5 ;  /* 0x0000000751007c0c */ /* 0x020fe2000efc1270 */
[----:B------:R-:W5:Y:S01]  /*5ec40*/  LDCU UR7, c[0x0][0x398] ;  /* 0x00007300ff0777ac */ /* 0x000f620008000800 */
[----:B------:R-:W-:-:S02]  /*5ec50*/  SHF.R.S32.HI R2, RZ, 0x8, R2 ;  /* 0x00000008ff027819 */ /* 0x000fc40000011402 */
[----:B---3--:R-:W-:Y:S02]  /*5ec60*/  F2FP.SATFINITE.E5M2.F32.PACK_AB_MERGE_C R0, R3, R11, RZ ;  /* 0x0000000b0300723e */ /* 0x008fe400048060ff */
[----:B------:R-:W-:Y:S01]  /*5ec70*/  ISETP.LT.AND P5, PT, R77, UR9, !P5 ;  /* 0x000000094d007c0c */ /* 0x000fe2000efa1270 */
[----:B------:R-:W3:Y:S01]  /*5ec80*/  LDL.LU R3, [R1+0x374] ;  /* 0x0003740001037983 */ /* 0x000ee20000300800 */
[----:B------:R-:W0:Y:S03]  /*5ec90*/  LDCU UR9, c[0x0][0x398] ;  /* 0x00007300ff0977ac */ /* 0x000e260008000800 */
[----:B------:R1:W-:Y:S01]  /*5eca0*/  @P4 STG.E.U8 desc[UR20][R8.64], R2 ;  /* 0x0000000208004986 */ /* 0x0003e2000c101114 */
[----:B----4-:R-:W-:Y:S01]  /*5ecb0*/  ISETP.GE.AND P4, PT, R4, UR5, PT ;  /* 0x0000000504007c0c */ /* 0x010fe2000bf86270 */
[----:B------:R-:W4:Y:S02]  /*5ecc0*/  LDCU UR5, c[0x0][0x39c] ;  /* 0x00007380ff0577ac */ /* 0x000f240008000800 */
[----:B------:R5:W-:Y:S01]  /*5ecd0*/  @P6 STG.E.U8 desc[UR20][R12.64], R0 ;  /* 0x000000000c006986 */ /* 0x000be2000c101114 */
[----:B------:R-:W-:Y:S01]  /*5ece0*/  ISETP.LT.AND P6, PT, R81, UR10, !P4 ;  /* 0x0000000a51007c0c */ /* 0x000fe2000e7c1270 */
[----:B------:R-:W0:Y:S02]  /*5ecf0*/  LDCU UR10, c[0x0][0x398] ;  /* 0x00007300ff0a77ac */ /* 0x000e240008000800 */
[----:B------:R-:W3:Y:S04]  /*5ed00*/  LDL.LU.64 R10, [R1+0x2c0] ;  /* 0x0002c000010a7983 */ /* 0x000ee80000300a00 */
[----:B-1----:R-:W4:Y:S01]  /*5ed10*/  LDL.LU R8, [R1+0x132c] ;  /* 0x00132c0001087983 */ /* 0x002f220000300800 */
[----:B-----5:R-:W-:-:S03]  /*5ed20*/  PRMT R0, R0, 0x9910, RZ ;  /* 0x0000991000007816 */ /* 0x020fc600000000ff */
[----:B------:R-:W5:Y:S01]  /*5ed30*/  LDL.LU.64 R12, [R1+0x2b8] ;  /* 0x0002b800010c7983 */ /* 0x000f620000300a00 */
[----:B------:R-:W-:-:S03]  /*5ed40*/  SHF.R.S32.HI R0, RZ, 0x8, R0 ;  /* 0x00000008ff007819 */ /* 0x000fc60000011400 */
[----:B------:R-:W5:Y:S04]  /*5ed50*/  LDL.LU.64 R14, [R1+0x2b0] ;  /* 0x0002b000010e7983 */ /* 0x000f680000300a00 */
[----:B------:R-:W5:Y:S01]  /*5ed60*/  LDL.LU R4, [R1+0x1320] ;  /* 0x0013200001047983 */ /* 0x000f620000300800 */
[----:B--2---:R-:W-:-:S05]  /*5ed70*/  F2FP.SATFINITE.E5M2.F32.PACK_AB_MERGE_C R30, R31, R30, RZ ;  /* 0x0000001e1f1e723e */ /* 0x004fca00048060ff */
[----:B------:R-:W-:Y:S04]  /*5ed80*/  @P5 STG.E.U8 desc[UR20][R6.64], R30 ;  /* 0x0000001e06005986 */ /* 0x000fe8000c101114 */
[----:B------:R1:W-:Y:S04]  /*5ed90*/  @P6 STG.E.U8 desc[UR20][R32.64], R0 ;  /* 0x0000000020006986 */ /* 0x0003e8000c101114 */
[----:B-1----:R-:W2:Y:S01]  /*5eda0*/  LDL.LU.64 R32, [R1+0x1770] ;  /* 0x0017700001207983 */ /* 0x002ea20000300a00 */
[----:B0-----:R-:W-:Y:S01]  /*5edb0*/  ISETP.GE.AND P5, PT, R5, UR4, PT ;  /* 0x0000000405007c0c */ /* 0x001fe2000bfa6270 */
[----:B------:R-:W0:Y:S01]  /*5edc0*/  LDCU UR4, c[0x0][0x39c] ;  /* 0x00007380ff0477ac */ /* 0x000e220008000800 */
[----:B------:R-:W-:Y:S01]  /*5edd0*/  ISETP.LT.AND P4, PT, R77, UR6, !P4 ;  /* 0x000000064d007c0c */ /* 0x000fe2000e781270 */
[----:B------:R-:W2:Y:S01]  /*5ede0*/  LDL.LU R9, [R1+0x378] ;  /* 0x0003780001097983 */ /* 0x000ea20000300800 */
[----:B------:R-:W-:Y:S01]  /*5edf0*/  PRMT R2, R30, 0x9910, RZ ;  /* 0x000099101e027816 */ /* 0x000fe200000000ff */
[----:B------:R-:W1:Y:S01]  /*5ee00*/  LDCU UR6, c[0x0][0x398] ;  /* 0x00007300ff0677ac */ /* 0x000e620008000800 */
[----:B------:R-:W-:Y:S01]  /*5ee10*/  ISETP.LT.AND P6, PT, R81, UR7, !P5 ;  /* 0x0000000751007c0c */ /* 0x000fe2000efc1270 */
[----:B------:R-:W2:Y:S01]  /*5ee20*/  LDL.LU R5, [R1+0x37c] ;  /* 0x00037c0001057983 */ /* 0x000ea20000300800 */
[----:B------:R-:W-:Y:S01]  /*5ee30*/  SHF.R.S32.HI R2, RZ, 0x8, R2 ;  /* 0x00000008ff027819 */ /* 0x000fe20000011402 */
[----:B------:R-:W0:Y:S01]  /*5ee40*/  LDCU UR7, c[0x0][0x398] ;  /* 0x00007300ff0777ac */ /* 0x000e220008000800 */
[----:B---3--:R-:W-:Y:S01]  /*5ee50*/  F2FP.SATFINITE.E5M2.F32.PACK_AB_MERGE_C R0, R3, R17, RZ ;  /* 0x000000110300723e */ /* 0x008fe200048060ff */
[----:B------:R-:W3:Y:S01]  /*5ee60*/  LDL.LU.64 R6, [R1+0x2a0] ;  /* 0x0002a00001067983 */ /* 0x000ee20000300a00 */
[----:B------:R-:W-:Y:S01]  /*5ee70*/  ISETP.LT.AND P5, PT, R77, UR9, !P5 ;  /* 0x000000094d007c0c */ /* 0x000fe2000efa1270 */
[----:B------:R-:W0:Y:S02]  /*5ee80*/  LDCU UR9, c[0x0][0x398] ;  /* 0x00007300ff0977ac */ /* 0x000e240008000800 */
[----:B------:R1:W-:Y:S01]  /*5ee90*/  @P4 STG.E.U8 desc[UR20][R10.64], R2 ;  /* 0x000000020a004986 */ /* 0x0003e2000c101114 */
[----:B----4-:R-:W-:Y:S01]  /*5eea0*/  ISETP.GE.AND P4, PT, R8, UR5, PT ;  /* 0x0000000508007c0c */ /* 0x010fe2000bf86270 */
[----:B------:R-:W4:Y:S02]  /*5eeb0*/  LDCU UR5, c[0x0][0x39c] ;  /* 0x00007380ff0577ac */ /* 0x000f240008000800 */
[----:B-----5:R5:W-:Y:S01]  /*5eec0*/  @P6 STG.E.U8 desc[UR20][R12.64], R0 ;  /* 0x000000000c006986 */ /* 0x020be2000c101114 */
[----:B------:R-:W-:Y:S01]  /*5eed0*/  ISETP.LT.AND P6, PT, R81, UR10, !P4 ;  /* 0x0000000a51007c0c */ /* 0x000fe2000e7c1270 */
[----:B------:R-:W0:Y:S02]  /*5eee0*/  LDCU UR10, c[0x0][0x398] ;  /* 0x00007300ff0a77ac */ /* 0x000e240008000800 */
[----:B------:R-:W4:Y:S04]  /*5eef0*/  LDL.LU R3, [R1+0x1314] ;  /* 0x0013140001037983 */ /* 0x000f280000300800 */
[----:B-1----:R-:W3:Y:S01]  /*5ef00*/  LDL.LU.64 R10, [R1+0x298] ;  /* 0x00029800010a7983 */ /* 0x002ee20000300a00 */
[----:B-----5:R-:W-:-:S03]  /*5ef10*/  PRMT R0, R0, 0x9910, RZ ;  /* 0x0000991000007816 */ /* 0x020fc600000000ff */
[----:B------:R-:W5:Y:S01]  /*5ef20*/  LDL.LU.64 R12, [R1+0x290] ;  /* 0x00029000010c7983 */ /* 0x000f620000300a00 */
[----:B------:R-:W-:Y:S02]  /*5ef30*/  SHF.R.S32.HI R0, RZ, 0x8, R0 ;  /* 0x00000008ff007819 */ /* 0x000fe40000011400 */
[----:B--2---:R-:W-:-:S05]  /*5ef40*/  F2FP.SATFINITE.E5M2.F32.PACK_AB_MERGE_C R32, R33, R32, RZ ;  /* 0x000000202120723e */ /* 0x004fca00048060ff */
[----:B------:R-:W-:Y:S01]  /*5ef50*/  @P5 STG.E.U8 desc[UR20][R14.64], R32 ;  /* 0x000000200e005986 */ /* 0x000fe2000c101114 */
[----:B0-----:R-:W-:Y:S01]  /*5ef60*/  ISETP.GE.AND P5, PT, R4, UR4, PT ;  /* 0x0000000404007c0c */ /* 0x001fe2000bfa6270 */
[----:B------:R-:W0:Y:S02]  /*5ef70*/  LDCU UR4, c[0x0][0x39c] ;  /* 0x00007380ff0477ac */ /* 0x000e240008000800 */
[----:B------:R-:W0:Y:S04]  /*5ef80*/  LDL.LU R4, [R1+0x16c4] ;  /* 0x0016c40001047983 */ /* 0x000e280000300800 */
[----:B------:R1:W-:Y:S04]  /*5ef90*/  @P6 STG.E.U8 desc[UR20][R34.64], R0 ;  /* 0x0000000022006986 */ /* 0x0003e8000c101114 */
[----:B-1----:R-:W2:Y:S01]  /*5efa0*/  LDL.LU.64 R34, [R1+0x1768] ;  /* 0x0017680001227983 */ /* 0x002ea20000300a00 */
[----:B------:R-:W-:Y:S01]  /*5efb0*/  ISETP.LT.AND P4, PT, R77, UR6, !P4 ;  /* 0x000000064d007c0c */ /* 0x000fe2000e781270 */
[----:B------:R-:W1:Y:S01]  /*5efc0*/  LDCU UR6, c[0x0][0x398] ;  /* 0x00007300ff0677ac */ /* 0x000e620008000800 */
[----:B------:R-:W-:Y:S01]  /*5efd0*/  PRMT R2, R32, 0x9910, RZ ;  /* 0x0000991020027816 */ /* 0x000fe200000000ff */
[----:B------:R-:W5:Y:S01]  /*5efe0*/  LDL.LU R17, [R1+0x380] ;  /* 0x0003800001117983 */ /* 0x000f620000300800 */
[----:B------:R-:W-:Y:S01]  /*5eff0*/  ISETP.LT.AND P6, PT, R81, UR7, !P5 ;  /* 0x0000000751007c0c */ /* 0x000fe2000efc1270 */
[----:B------:R-:W0:Y:S01]  /*5f000*/  LDCU UR7, c[0x0][0x398] ;  /* 0x00007300ff0777ac */ /* 0x000e220008000800 */
[----:B------:R-:W-:-:S02]  /*5f010*/  SHF.R.S32.HI R2, RZ, 0x8, R2 ;  /* 0x00000008ff027819 */ /* 0x000fc40000011402 */
[----:B------:R-:W-:Y:S02]  /*5f020*/  F2FP.SATFINITE.E5M2.F32.PACK_AB_MERGE_C R0, R5, R9, RZ ;  /* 0x000000090500723e */ /* 0x000fe400048060ff */
[----:B------:R-:W-:Y:S01]  /*5f030*/  ISETP.LT.AND P5, PT, R77, UR9, !P5 ;  /* 0x000000094d007c0c */ /* 0x000fe2000efa1270 */
[----:B------:R-:W5:Y:S01]  /*5f040*/  LDL.LU R5, [R1+0x384] ;  /* 0x0003840001057983 */ /* 0x000f620000300800 */
[----:B------:R-:W0:Y:S03]  /*5f050*/  LDCU UR9, c[0x0][0x398] ;  /* 0x00007300ff0977ac */ /* 0x000e260008000800 */
[----:B---3--:R3:W-:Y:S01]  /*5f060*/  @P4 STG.E.U8 desc[UR20][R6.64], R2 ;  /* 0x0000000206004986 */ /* 0x0087e2000c101114 */
[----:B----4-:R-:W-:Y:S01]  /*5f070*/  ISETP.GE.AND P4, PT, R3, UR5, PT ;  /* 0x0000000503007c0c */ /* 0x010fe2000bf86270 */
[----:B------:R-:W4:Y:S02]  /*5f080*/  LDCU UR5, c[0x0][0x39c] ;  /* 0x00007380ff0577ac */ /* 0x000f240008000800 */
[----:B------:R1:W-:Y:S01]  /*5f090*/  @P6 STG.E.U8 desc[UR20][R10.64], R0 ;  /* 0x000000000a006986 */ /* 0x0003e2000c101114 */
[----:B------:R-:W-:Y:S01]  /*5f0a0*/  ISETP.LT.AND P6, PT, R81, UR10, !P4 ;  /* 0x0000000a51007c0c */ /* 0x000fe2000e7c1270 */
[----:B------:R-:W0:Y:S02]  /*5f0b0*/  LDCU UR10, c[0x0][0x398] ;  /* 0x00007300ff0a77ac */ /* 0x000e240008000800 */
[----:B------:R-:W4:Y:S04]  /*5f0c0*/  LDL.LU.64 R8, [R1+0x280] ;  /* 0x0002800001087983 */ /* 0x000f280000300a00 */
[----:B---3--:R-:W3:Y:S01]  /*5f0d0*/  LDL.LU R6, [R1+0x16cc] ;  /* 0x0016cc0001067983 */ /* 0x008ee20000300800 */
[----:B-1----:R-:W-:-:S03]  /*5f0e0*/  PRMT R0, R0, 0x9910, RZ ;  /* 0x0000991000007816 */ /* 0x002fc600000000ff */
[----:B------:R-:W3:Y:S01]  /*5f0f0*/  LDL.LU.64 R10, [R1+0x278] ;  /* 0x00027800010a7983 */ /* 0x000ee20000300a00 */
[----:B------:R-:W-:-:S03]  /*5f100*/  SHF.R.S32.HI R0, RZ, 0x8, R0 ;  /* 0x00000008ff007819 */ /* 0x000fc60000011400 */
[----:B------:R-:W3:Y:S04]  /*5f110*/  LDL.LU.64 R14, [R1+0x270] ;  /* 0x00027000010e7983 */ /* 0x000ee80000300a00 */
[----:B------:R-:W3:Y:S01]  /*5f120*/  LDL.LU R3, [R1+0x16b0] ;  /* 0x0016b00001037983 */ /* 0x000ee20000300800 */
[----:B--2---:R-:W-:-:S05]  /*5f130*/  F2FP.SATFINITE.E5M2.F32.PACK_AB_MERGE_C R34, R35, R34, RZ ;  /* 0x000000222322723e */ /* 0x004fca00048060ff */
[----:B-----5:R-:W-:Y:S04]  /*5f140*/  @P5 STG.E.U8 desc[UR20][R12.64], R34 ;  /* 0x000000220c005986 */ /* 0x020fe8000c101114 */
[----:B------:R1:W-:Y:S04]  /*5f150*/  @P6 STG.E.U8 desc[UR20][R36.64], R0 ;  /* 0x0000000024006986 */ /* 0x0003e8000c101114 */
[----:B-1----:R-:W2:Y:S01]  /*5f160*/  LDL.LU.64 R36, [R1+0x1760] ;  /* 0x0017600001247983 */ /* 0x002ea20000300a00 */
[----:B0-----:R-:W-:Y:S01]  /*5f170*/  ISETP.GE.AND P5, PT, R4, UR4, PT ;  /* 0x0000000404007c0c */ /* 0x001fe2000bfa6270 */
[----:B------:R-:W0:Y:S01]  /*5f180*/  LDCU UR4, c[0x0][0x39c] ;  /* 0x00007380ff0477ac */ /* 0x000e220008000800 */
[----:B------:R-:W-:Y:S01]  /*5f190*/  ISETP.LT.AND P4, PT, R77, UR6, !P4 ;  /* 0x000000064d007c0c */ /* 0x000fe2000e781270 */
[----:B------:R-:W5:Y:S01]  /*5f1a0*/  LDL.LU R7, [R1+0x388] ;  /* 0x0003880001077983 */ /* 0x000f620000300800 */
[----:B------:R-:W-:Y:S01]  /*5f1b0*/  PRMT R2, R34, 0x9910, RZ ;  /* 0x0000991022027816 */ /* 0x000fe200000000ff */
[----:B------:R-:W1:Y:S01]  /*5f1c0*/  LDCU UR6, c[0x0][0x398] ;  /* 0x00007300ff0677ac */ /* 0x000e620008000800 */
[----:B------:R-:W-:Y:S01]  /*5f1d0*/  ISETP.LT.AND P6, PT, R81, UR7, !P5 ;  /* 0x0000000751007c0c */ /* 0x000fe2000efc1270 */
[----:B------:R-:W5:Y:S01]  /*5f1e0*/  LDL.LU R4, [R1+0x38c] ;  /* 0x00038c0001047983 */ /* 0x000f620000300800 */
[----:B------:R-:W-:Y:S01]  /*5f1f0*/  SHF.R.S32.HI R2, RZ, 0x8, R2 ;  /* 0x00000008ff027819 */ /* 0x000fe20000011402 */
[----:B------:R-:W0:Y:S01]  /*5f200*/  LDCU UR7, c[0x0][0x398] ;  /* 0x00007300ff0777ac */ /* 0x000e220008000800 */
[----:B------:R-:W-:Y:S01]  /*5f210*/  F2FP.SATFINITE.E5M2.F32.PACK_AB_MERGE_C R0, R5, R17, RZ ;  /* 0x000000110500723e */ /* 0x000fe200048060ff */
[----:B------:R-:W5:Y:S01]  /*5f220*/  LDL.LU.64 R12, [R1+0x260] ;  /* 0x00026000010c7983 */ /* 0x000f620000300a00 */
[----:B------:R-:W-:Y:S01]  /*5f230*/  ISETP.LT.AND P5, PT, R77, UR9, !P5 ;  /* 0x000000094d007c0c */ /* 0x000fe2000efa1270 */
[----:B------:R-:W0:Y:S02]  /*5f240*/  LDCU UR9, c[0x0][0x398] ;  /* 0x00007300ff0977ac */ /* 0x000e240008000800 */
[----:B----4-:R4:W-:Y:S01]  /*5f250*/  @P4 STG.E.U8 desc[UR20][R8.64], R2 ;  /* 0x0000000208004986 */ /* 0x0109e2000c101114 */
[----:B---3--:R-:W-:Y:S01]  /*5f260*/  ISETP.GE.AND P4, PT, R6, UR5, PT ;  /* 0x0000000506007c0c */ /* 0x008fe2000bf86270 */
[----:B------:R-:W3:Y:S02]  /*5f270*/  LDCU UR5, c[0x0][0x39c] ;  /* 0x00007380ff0577ac */ /* 0x000ee40008000800 */
[----:B------:R0:W-:Y:S01]  /*5f280*/  @P6 STG.E.U8 desc[UR20][R10.64], R0 ;  /* 0x000000000a006986 */ /* 0x0001e2000c101114 */
[----:B------:R-:W-:Y:S01]  /*5f290*/  ISETP.LT.AND P6, PT, R81, UR10, !P4 ;  /* 0x0000000a51007c0c */ /* 0x000fe2000e7c1270 */
[----:B------:R-:W1:Y:S02]  /*5f2a0*/  LDCU UR10, c[0x0][0x398] ;  /* 0x00007300ff0a77ac */ /* 0x000e640008000800 */
[----:B------:R-:W3:Y:S04]  /*5f2b0*/  LDL.LU R5, [R1+0x16b8] ;  /* 0x0016b80001057983 */ /* 0x000ee80000300800 */
[----:B----4-:R-:W4:Y:S01]  /*5f2c0*/  LDL.LU.64 R8, [R1+0x258] ;  /* 0x0002580001087983 */ /* 0x010f220000300a00 */
[----:B0-----:R-:W-:-:S03]  /*5f2d0*/  PRMT R0, R0, 0x9910, RZ ;  /* 0x0000991000007816 */ /* 0x001fc600000000ff */
[----:B------:R-:W3:Y:S01]  /*5f2e0*/  LDL.LU.64 R10, [R1+0x250] ;  /* 0x00025000010a7983 */ /* 0x000ee20000300a00 */
[----:B------:R-:W-:Y:S02]  /*5f2f0*/  SHF.R.S32.HI R0, RZ, 0x8, R0 ;  /* 0x00000008ff007819 */ /* 0x000fe40000011400 */
[----:B--2---:R-:W-:-:S05]  /*5f300*/  F2FP.SATFINITE.E5M2.F32.PACK_AB_MERGE_C R36, R37, R36, RZ ;  /* 0x000000242524723e */ /* 0x004fca00048060ff */
[----:B------:R-:W-:Y:S01]  /*5f310*/  @P5 STG.E.U8 desc[UR20][R14.64], R36 ;  /* 0x000000240e005986 */ /* 0x000fe2000c101114 */
[----:B------:R-:W-:Y:S01]  /*5f320*/  ISETP.GE.AND P5, PT, R3, UR4, PT ;  /* 0x0000000403007c0c */ /* 0x000fe2000bfa6270 */
[----:B------:R-:W0:Y:S02]  /*5f330*/  LDCU UR4, c[0x0][0x39c] ;  /* 0x00007380ff0477ac */ /* 0x000e240008000800 */
[----:B------:R-:W0:Y:S04]  /*5f340*/  LDL.LU R3, [R1+0x1324] ;  /* 0x0013240001037983 */ /* 0x000e280000300800 */
[----:B------:R2:W-:Y:S04]  /*5f350*/  @P6 STG.E.U8 desc[UR20][R38.64], R0 ;  /* 0x0000000026006986 */ /* 0x0005e8000c101114 */
[----:B--2---:R-:W2:Y:S01]  /*5f360*/  LDL.LU.64 R38, [R1+0x1758] ;  /* 0x0017580001267983 */ /* 0x004ea20000300a00 */
[----:B-1----:R-:W-:Y:S01]  /*5f370*/  ISETP.LT.AND P4, PT, R77, UR6, !P4 ;  /* 0x000000064d007c0c */ /* 0x002fe2000e781270 */
[----:B------:R-:W1:Y:S01]  /*5f380*/  LDCU UR6, c[0x0][0x398] ;  /* 0x00007300ff0677ac */ /* 0x000e620008000800 */
[----:B------:R-:W-:-:S02]  /*5f390*/  PRMT R2, R36, 0x9910, RZ ;  /* 0x0000991024027816 */ /* 0x000fc400000000ff */
[----:B------:R-:W-:Y:S01]  /*5f3a0*/  ISETP.LT.AND P6, PT, R81, UR7, !P5 ;  /* 0x0000000751007c0c */ /* 0x000fe2000efc1270 */
[----:B------:R-:W0:Y:S01]  /*5f3b0*/  LDCU UR7, c[0x0][0x398] ;  /* 0x00007300ff0777ac */ /* 0x000e220008000800 */
[----:B------:R-:W-:Y:S02]  /*5f3c0*/  SHF.R.S32.HI R2, RZ, 0x8, R2 ;  /* 0x00000008ff027819 */ /* 0x000fe40000011402 */
[----:B-----5:R-:W-:Y:S02]  /*5f3d0*/  F2FP.SATFINITE.E5M2.F32.PACK_AB_MERGE_C R0, R4, R7, RZ ;  /* 0x000000070400723e */ /* 0x020fe400048060ff */
[----:B------:R-:W-:Y:S01]  /*5f3e0*/  ISETP.LT.AND P5, PT, R77, UR9, !P5 ;  /* 0x000000094d007c0c */ /* 0x000fe2000efa1270 */
[----:B------:R-:W5:Y:S01]  /*5f3f0*/  LDL.LU R7, [R1+0x390] ;  /* 0x0003900001077983 */ /* 0x000f620000300800 */
[----:B------:R-:W0:Y:S03]  /*5f400*/  LDCU UR9, c[0x0][0x398] ;  /* 0x00007300ff0977ac */ /* 0x000e260008000800 */
[----:B------:R-:W-:Y:S01]  /*5f410*/  @P4 STG.E.U8 desc[UR20][R12.64], R2 ;  /* 0x000000020c004986 */ /* 0x000fe2000c101114 */
[----:B---3--:R-:W-:Y:S01]  /*5f420*/  ISETP.GE.AND P4, PT, R5, UR5, PT ;  /* 0x0000000505007c0c */ /* 0x008fe2000bf86270 */
[----:B------:R-:W3:Y:S02]  /*5f430*/  LDCU UR5, c[0x0][0x39c] ;  /* 0x00007380ff0577ac */ /* 0x000ee40008000800 */
[----:B----4-:R4:W-:Y:S01]  /*5f440*/  @P6 STG.E.U8 desc[UR20][R8.64], R0 ;  /* 0x0000000008006986 */ /* 0x0109e2000c101114 */
[----:B------:R-:W-:Y:S01]  /*5f450*/  ISETP.LT.AND P6, PT, R81, UR10, !P4 ;  /* 0x0000000a51007c0c */ /* 0x000fe2000e7c1270 */
[----:B------:R-:W0:Y:S02]  /*5f460*/  LDCU UR10, c[0x0][0x398] ;  /* 0x00007300ff0a77ac */ /* 0x000e240008000800 */
[----:B------:R-:W5:Y:S04]  /*5f470*/  LDL.LU R4, [R1+0x394] ;  /* 0x0003940001047983 */ /* 0x000f680000300800 */
[----:B------:R-:W3:Y:S04]  /*5f480*/  LDL.LU.64 R16, [R1+0x240] ;  /* 0x0002400001107983 */ /* 0x000ee80000300a00 */
[----:B------:R-:W3:Y:S01]  /*5f490*/  LDL.LU R6, [R1+0x131c] ;  /* 0x00131c0001067983 */ /* 0x000ee20000300800 */
[----:B----4-:R-:W-:-:S03]  /*5f4a0*/  PRMT R0, R0, 0x9910, RZ ;  /* 0x0000991000007816 */ /* 0x010fc600000000ff */
[----:B------:R-:W4:Y:S01]  /*5f4b0*/  LDL.LU.64 R8, [R1+0x238] ;  /* 0x0002380001087983 */ /* 0x000f220000300a00 */
[----:B------:R-:W-:-:S03]  /*5f4c0*/  SHF.R.S32.HI R0, RZ, 0x8, R0 ;  /* 0x00000008ff007819 */ /* 0x000fc60000011400 */
[----:B------:R-:W4:Y:S04]  /*5f4d0*/  LDL.LU.64 R14, [R1+0x230] ;  /* 0x00023000010e7983 */ /* 0x000f280000300a00 */
[----:B------:R-:W4:Y:S01]  /*5f4e0*/  LDL.LU R5, [R1+0x1310] ;  /* 0x0013100001057983 */ /* 0x000f220000300800 */
[----:B--2---:R-:W-:-:S05]  /*5f4f0*/  F2FP.SATFINITE.E5M2.F32.PACK_AB_MERGE_C R38, R39, R38, RZ ;  /* 0x000000262726723e */ /* 0x004fca00048060ff */
[----:B------:R-:W-:Y:S04]  /*5f500*/  @P5 STG.E.U8 desc[UR20][R10.64], R38 ;  /* 0x000000260a005986 */ /* 0x000fe8000c101114 */
[----:B------:R2:W-:Y:S04]  /*5f510*/  @P6 STG.E.U8 desc[UR20][R40.64], R0 ;  /* 0x0000000028006986 */ /* 0x0005e8000c101114 */
[----:B--2---:R-:W2:Y:S01]  /*5f520*/  LDL.LU.64 R40, [R1+0x1750] ;  /* 0x0017500001287983 */ /* 0x004ea20000300a00 */
[----:B0-----:R-:W-:Y:S01]  /*5f530*/  ISETP.GE.AND P5, PT, R3, UR4, PT ;  /* 0x0000000403007c0c */ /* 0x001fe2000bfa6270 */
[----:B------:R-:W0:Y:S01]  /*5f540*/  LDCU UR4, c[0x0][0x39c] ;  /* 0x00007380ff0477ac */ /* 0x000e220008000800 */
[----:B-1----:R-:W-:Y:S01]  /*5f550*/  ISETP.LT.AND P4, PT, R77, UR6, !P4 ;  /* 0x000000064d007c0c */ /* 0x002fe2000e781270 */
[----:B------:R-:W2:Y:S01]  /*5f560*/  LDL.LU R11, [R1+0x398] ;  /* 0x00039800010b7983 */ /* 0x000ea20000300800 */
[----:B------:R-:W-:Y:S01]  /*5f570*/  PRMT R2, R38, 0x9910, RZ ;  /* 0x0000991026027816 */ /* 0x000fe200000000ff */
[----:B------:R-:W1:Y:S01]  /*5f580*/  LDCU UR6, c[0x0][0x398] ;  /* 0x00007300ff0677ac */ /* 0x000e620008000800 */
[----:B------:R-:W-:Y:S01]  /*5f590*/  ISETP.LT.AND P6, PT, R81, UR7, !P5 ;  /* 0x0000000751007c0c */ /* 0x000fe2000efc1270 */
[----:B------:R-:W2:Y:S01]  /*5f5a0*/  LDL.LU R3, [R1+0x39c] ;  /* 0x00039c0001037983 */ /* 0x000ea20000300800 */
[----:B------:R-:W-:Y:S01]  /*5f5b0*/  SHF.R.S32.HI R2, RZ, 0x8, R2 ;  /* 0x00000008ff027819 */ /* 0x000fe20000011402 */
[----:B------:R-:W0:Y:S01]  /*5f5c0*/  LDCU UR7, c[0x0][0x398] ;  /* 0x00007300ff0777ac */ /* 0x000e220008000800 */
[----:B-----5:R-:W-:Y:S01]  /*5f5d0*/  F2FP.SATFINITE.E5M2.F32.PACK_AB_MERGE_C R0, R4, R7, RZ ;  /* 0x000000070400723e */ /* 0x020fe200048060ff */
[----:B------:R-:W5:Y:S01]  /*5f5e0*/  LDL.LU.64 R12, [R1+0x220] ;  /* 0x00022000010c7983 */ /* 0x000f620000300a00 */
[----:B------:R-:W-:Y:S01]  /*5f5f0*/  ISETP.LT.AND P5, PT, R77, UR9, !P5 ;  /* 0x000000094d007c0c */ /* 0x000fe2000efa1270 */
[----:B------:R-:W0:Y:S02]  /*5f600*/  LDCU UR9, c[0x0][0x398] ;  /* 0x00007300ff0977ac */ /* 0x000e240008000800 */
[----:B---3--:R-:W-:Y:S01]  /*5f610*/  @P4 STG.E.U8 desc[UR20][R16.64], R2 ;  /* 0x0000000210004986 */ /* 0x008fe2000c101114 */
[----:B------:R-:W-:Y:S01]  /*5f620*/  ISETP.GE.AND P4, PT, R6, UR5, PT ;  /* 0x0000000506007c0c */ /* 0x000fe2000bf86270 */
[----:B------:R-:W3:Y:S02]  /*5f630*/  LDCU UR5, c[0x0][0x39c] ;  /* 0x00007380ff0577ac */ /* 0x000ee40008000800 */
[----:B----4-:R4:W-:Y:S01]  /*5f640*/  @P6 STG.E.U8 desc[UR20][R8.64], R0 ;  /* 0x0000000008006986 */ /* 0x0109e2000c101114 */
[----:B------:R-:W-:Y:S01]  /*5f650*/  ISETP.LT.AND P6, PT, R81, UR10, !P4 ;  /* 0x0000000a51007c0c */ /* 0x000fe2000e7c1270 */
[----:B------:R-:W0:Y:S02]  /*5f660*/  LDCU UR10, c[0x0][0x398] ;  /* 0x00007300ff0a77ac */ /* 0x000e240008000800 */
[----:B------:R-:W3:Y:S04]  /*5f670*/  LDL.LU R4, [R1+0x1304] ;  /* 0x0013040001047983 */ /* 0x000ee80000300800 */
[----:B------:R-:W3:Y:S01]  /*5f680*/  LDL.LU.64 R6, [R1+0x218] ;  /* 0x0002180001067983 */ /* 0x000ee20000300a00 */
[----:B----4-:R-:W-:-:S03]  /*5f690*/  PRMT R0, R0, 0x9910, RZ ;  /* 0x0000991000007816 */ /* 0x010fc600000000ff */
[----:B------:R-:W4:Y:S01]  /*5f6a0*/  LDL.LU.64 R8, [R1+0x210] ;  /* 0x0002100001087983 */ /* 0x000f220000300a00 */
[----:B------:R-:W-:Y:S02]  /*5f6b0*/  SHF.R.S32.HI R0, RZ, 0x8, R0 ;  /* 0x00000008ff007819 */ /* 0x000fe40000011400 */
[----:B--2---:R-:W-:-:S05]  /*5f6c0*/  F2FP.SATFINITE.E5M2.F32.PACK_AB_MERGE_C R40, R41, R40, RZ ;  /* 0x000000282928723e */ /* 0x004fca00048060ff */
[----:B------:R-:W-:Y:S01]  /*5f6d0*/  @P5 STG.E.U8 desc[UR20][R14.64], R40 ;  /* 0x000000280e005986 */ /* 0x000fe2000c101114 */
[----:B0-----:R-:W-:Y:S01]  /*5f6e0*/  ISETP.GE.AND P5, PT, R5, UR4, PT ;  /* 0x0000000405007c0c */ /* 0x001fe2000bfa6270 */
        /* <DEDUP_REMOVED lines=10> */
[----:B------:R-:W-:Y:S02]  /*5f790*/  F2FP.SATFINITE.E5M2.F32.PACK_AB_MERGE_C R0, R3, R11, RZ ;  /* 0x0000000b0300723e */ /* 0x000fe400048060ff */
[----:B------:R-:W-:Y:S01]  /*5f7a0*/  ISETP.LT.AND P5, PT, R77, UR9, !P5 ;  /* 0x000000094d007c0c */ /* 0x000fe2000efa1270 */
[----:B------:R-:W4:Y:S01]  /*5f7b0*/  LDL.LU R11, [R1+0x3a0] ;  /* 0x0003a000010b7983 */ /* 0x000f220000300800 */
[----:B------:R-:W0:Y:S03]  /*5f7c0*/  LDCU UR9, c[0x0][0x398] ;  /* 0x00007300ff0977ac */ /* 0x000e260008000800 */
[----:B-----5:R-:W-:Y:S01]  /*5f7d0*/  @P4 STG.E.U8 desc[UR20][R12.64], R2 ;  /* 0x000000020c004986 */ /* 0x020fe2000c101114 */
[----:B---3--:R-:W-:Y:S01]  /*5f7e0*/  ISETP.GE.AND P4, PT, R4, UR5, PT ;  /* 0x0000000504007c0c */ /* 0x008fe2000bf86270 */
[----:B------:R-:W3:Y:S02]  /*5f7f0*/  LDCU UR5, c[0x0][0x39c] ;  /* 0x00007380ff0577ac */ /* 0x000ee40008000800 */
[----:B------:R5:W-:Y:S01]  /*5f800*/  @P6 STG.E.U8 desc[UR20][R6.64], R0 ;  /* 0x0000000006006986 */ /* 0x000be2000c101114 */
[----:B------:R-:W-:Y:S01]  /*5f810*/  ISETP.LT.AND P6, PT, R81, UR10, !P4 ;  /* 0x0000000a51007c0c */ /* 0x000fe2000e7c1270 */
[----:B------:R-:W0:Y:S02]  /*5f820*/  LDCU UR10, c[0x0][0x398] ;  /* 0x00007300ff0a77ac */ /* 0x000e240008000800 */
[----:B------:R-:W3:Y:S04]  /*5f830*/  LDL.LU R3, [R1+0x3a4] ;  /* 0x0003a40001037983 */ /* 0x000ee80000300800 */
[----:B------:R-:W3:Y:S04]  /*5f840*/  LDL.LU.64 R16, [R1+0x200] ;  /* 0x0002000001107983 */ /* 0x000ee80000300a00 */
[----:B------:R-:W3:Y:S01]  /*5f850*/  LDL.LU R10, [R1+0x16bc] ;  /* 0x0016bc00010a7983 */ /* 0x000ee20000300800 */
[----:B-----5:R-:W-:-:S03]  /*5f860*/  PRMT R0, R0, 0x9910, RZ ;  /* 0x0000991000007816 */ /* 0x020fc600000000ff */
[----:B------:R-:W5:Y:S01]  /*5f870*/  LDL.LU.64 R6, [R1+0x1f8] ;  /* 0x0001f80001067983 */ /* 0x000f620000300a00 */
[----:B------:R-:W-:-:S03]  /*5f880*/  SHF.R.S32.HI R0, RZ, 0x8, R0 ;  /* 0x00000008ff007819 */ /* 0x000fc60000011400 */
[----:B------:R-:W5:Y:S04]  /*5f890*/  LDL.LU.64 R14, [R1+0x1f0] ;  /* 0x0001f000010e7983 */ /* 0x000f680000300a00 */
[----:B------:R-:W5:Y:S01]  /*5f8a0*/  LDL.LU R4, [R1+0x16c0] ;  /* 0x0016c00001047983 */ /* 0x000f620000300800 */
[----:B--2---:R-:W-:-:S05]  /*5f8b0*/  F2FP.SATFINITE.E5M2.F32.PACK_AB_MERGE_C R42, R43, R42, RZ ;  /* 0x0000002a2b2a723e */ /* 0x004fca00048060ff */
[----:B----4-:R-:W-:Y:S04]  /*5f8c0*/  @P5 STG.E.U8 desc[UR20][R8.64], R42 ;  /* 0x0000002a08005986 */ /* 0x010fe8000c101114 */
[----:B------:R2:W-:Y:S04]  /*5f8d0*/  @P6 STG.E.U8 desc[UR20][R44.64], R0 ;  /* 0x000000002c006986 */ /* 0x0005e8000c101114 */
[----:B--2---:R-:W2:Y:S01]  /*5f8e0*/  LDL.LU.64 R44, [R1+0x1740] ;  /* 0x00174000012c7983 */ /* 0x004ea20000300a00 */
[----:B0-----:R-:W-:Y:S01]  /*5f8f0*/  ISETP.GE.AND P5, PT, R5, UR4, PT ;  /* 0x0000000405007c0c */ /* 0x001fe2000bfa6270 */
[----:B------:R-:W0:Y:S01]  /*5f900*/  LDCU UR4, c[0x0][0x39c] ;  /* 0x00007380ff0477ac */ /* 0x000e220008000800 */
[----:B-1----:R-:W-:Y:S01]  /*5f910*/  ISETP.LT.AND P4, PT, R77, UR6, !P4 ;  /* 0x000000064d007c0c */ /* 0x002fe2000e781270 */
[----:B------:R-:W4:Y:S01]  /*5f920*/  LDL.LU R13, [R1+0x3a8] ;  /* 0x0003a800010d7983 */ /* 0x000f220000300800 */
[----:B------:R-:W-:Y:S01]  /*5f930*/  PRMT R2, R42, 0x9910, RZ ;  /* 0x000099102a027816 */ /* 0x000fe200000000ff */
[----:B------:R-:W1:Y:S01]  /*5f940*/  LDCU UR6, c[0x0][0x398] ;  /* 0x00007300ff0677ac */ /* 0x000e620008000800 */
[----:B------:R-:W-:Y:S01]  /*5f950*/  ISETP.LT.AND P6, PT, R81, UR7, !P5 ;  /* 0x0000000751007c0c */ /* 0x000fe2000efc1270 */
[----:B------:R-:W4:Y:S01]  /*5f960*/  LDL.LU R5, [R1+0x3ac] ;  /* 0x0003ac0001057983 */ /* 0x000f220000300800 */
[----:B------:R-:W-:Y:S01]  /*5f970*/  SHF.R.S32.HI R2, RZ, 0x8, R2 ;  /* 0x00000008ff027819 */ /* 0x000fe20000011402 */
[----:B------:R-:W0:Y:S01]  /*5f980*/  LDCU UR7, c[0x0][0x398] ;  /* 0x00007300ff0777ac */ /* 0x000e220008000800 */
[----:B---3--:R-:W-:Y:S01]  /*5f990*/  F2FP.SATFINITE.E5M2.F32.PACK_AB_MERGE_C R0, R3, R11, RZ ;  /* 0x0000000b0300723e */ /* 0x008fe200048060ff */
[----:B------:R-:W3:Y:S01]  /*5f9a0*/  LDL.LU.64 R8, [R1+0x1e0] ;  /* 0x0001e00001087983 */ /* 0x000ee20000300a00 */
[----:B------:R-:W-:Y:S01]  /*5f9b0*/  ISETP.LT.AND P5, PT, R77, UR9, !P5 ;  /* 0x000000094d007c0c */ /* 0x000fe2000efa1270 */
[----:B------:R-:W0:Y:S02]  /*5f9c0*/  LDCU UR9, c[0x0][0x398] ;  /* 0x00007300ff0977ac */ /* 0x000e240008000800 */
[----:B------:R-:W-:Y:S01]  /*5f9d0*/  @P4 STG.E.U8 desc[UR20][R16.64], R2 ;  /* 0x0000000210004986 */ /* 0x000fe2000c101114 */
[----:B------:R-:W-:Y:S01]  /*5f9e0*/  ISETP.GE.AND P4, PT, R10, UR5, PT ;  /* 0x000000050a007c0c */ /* 0x000fe2000bf86270 */
[----:B------:R-:W0:Y:S02]  /*5f9f0*/  LDCU UR5, c[0x0][0x39c] ;  /* 0x00007380ff0577ac */ /* 0x000e240008000800 */
[----:B-----5:R5:W-:Y:S01]  /*5fa00*/  @P6 STG.E.U8 desc[UR20][R6.64], R0 ;  /* 0x0000000006006986 */ /* 0x020be2000c101114 */
[----:B------:R-:W-:Y:S01]  /*5fa10*/  ISETP.LT.AND P6, PT, R81, UR10, !P4 ;  /* 0x0000000a51007c0c */ /* 0x000fe2000e7c1270 */
[----:B------:R-:W0:Y:S02]  /*5fa20*/  LDCU UR10, c[0x0][0x398] ;  /* 0x00007300ff0a77ac */ /* 0x000e240008000800 */
[----:B------:R-:W3:Y:S04]  /*5fa30*/  LDL.LU R3, [R1+0x16c8] ;  /* 0x0016c80001037983 */ /* 0x000ee80000300800 */
[----:B------:R-:W3:Y:S01]  /*5fa40*/  LDL.LU.64 R10, [R1+0x1d8] ;  /* 0x0001d800010a7983 */ /* 0x000ee20000300a00 */
        /* <DEDUP_REMOVED lines=12> */
[----:B------:R-:W-:Y:S01]  /*5fb10*/  PRMT R2, R44, 0x9910, RZ ;  /* 0x000099102c027816 */ /* 0x000fe200000000ff */
[----:B------:R-:W5:Y:S01]  /*5fb20*/  LDL.LU R17, [R1+0x3b0] ;  /* 0x0003b00001117983 */ /* 0x000f620000300800 */
[----:B------:R-:W-:Y:S01]  /*5fb30*/  ISETP.LT.AND P6, PT, R81, UR7, !P5 ;  /* 0x0000000751007c0c */ /* 0x000fe2000efc1270 */
[----:B------:R-:W0:Y:S01]  /*5fb40*/  LDCU UR7, c[0x0][0x398] ;  /* 0x00007300ff0777ac */ /* 0x000e220008000800 */
[----:B------:R-:W-:-:S02]  /*5fb50*/  SHF.R.S32.HI R2, RZ, 0x8, R2 ;  /* 0x00000008ff027819 */ /* 0x000fc40000011402 */
[----:B----4-:R-:W-:Y:S02]  /*5fb60*/  F2FP.SATFINITE.E5M2.F32.PACK_AB_MERGE_C R0, R5, R13, RZ ;  /* 0x0000000d0500723e */ /* 0x010fe400048060ff */
[----:B------:R-:W-:Y:S01]  /*5fb70*/  ISETP.LT.AND P5, PT, R77, UR9, !P5 ;  /* 0x000000094d007c0c */ /* 0x000fe2000efa1270 */
[----:B------:R-:W4:Y:S01]  /*5fb80*/  LDL.LU R5, [R1+0x3b4] ;  /* 0x0003b40001057983 */ /* 0x000f220000300800 */
[----:B------:R-:W0:Y:S03]  /*5fb90*/  LDCU UR9, c[0x0][0x398] ;  /* 0x00007300ff0977ac */ /* 0x000e260008000800 */
[----:B---3--:R3:W-:Y:S01]  /*5fba0*/  @P4 STG.E.U8 desc[UR20][R8.64], R2 ;  /* 0x0000000208004986 */ /* 0x0087e2000c101114 */
[----:B------:R-:W-:Y:S01]  /*5fbb0*/  ISETP.GE.AND P4, PT, R3, UR5, PT ;  /* 0x0000000503007c0c */ /* 0x000fe2000bf86270 */
[----:B------:R-:W0:Y:S02]  /*5fbc0*/  LDCU UR5, c[0x0][0x39c] ;  /* 0x00007380ff0577ac */ /* 0x000e240008000800 */
        /* <DEDUP_REMOVED lines=24> */
[----:B----4-:R-:W-:Y:S01]  /*5fd50*/  F2FP.SATFINITE.E5M2.F32.PACK_AB_MERGE_C R0, R5, R17, RZ ;  /* 0x000000110500723e */ /* 0x010fe200048060ff */
[----:B------:R-:W4:Y:S01]  /*5fd60*/  LDL.LU.64 R6, [R1+0x1a0] ;  /* 0x0001a00001067983 */ /* 0x000f220000300a00 */
[----:B------:R-:W-:Y:S01]  /*5fd70*/  ISETP.LT.AND P5, PT, R77, UR9, !P5 ;  /* 0x000000094d007c0c */ /* 0x000fe2000efa1270 */
[----:B------:R-:W0:Y:S02]  /*5fd80*/  LDCU UR9, c[0x0][0x398] ;  /* 0x00007300ff0977ac */ /* 0x000e240008000800 */
[----:B------:R1:W-:Y:S01]  /*5fd90*/  @P4 STG.E.U8 desc[UR20][R12.64], R2 ;  /* 0x000000020c004986 */ /* 0x0003e2000c101114 */
[----:B---3--:R-:W-:Y:S01]  /*5fda0*/  ISETP.GE.AND P4, PT, R8, UR5, PT ;  /* 0x0000000508007c0c */ /* 0x008fe2000bf86270 */
[----:B------:R-:W3:Y:S02]  /*5fdb0*/  LDCU UR5, c[0x0][0x39c] ;  /* 0x00007380ff0577ac */ /* 0x000ee40008000800 */
[----:B------:R0:W-:Y:S01]  /*5fdc0*/  @P6 STG.E.U8 desc[UR20][R10.64], R0 ;  /* 0x000000000a006986 */ /* 0x0001e2000c101114 */
[----:B------:R-:W-:Y:S01]  /*5fdd0*/  ISETP.LT.AND P6, PT, R81, UR10, !P4 ;  /* 0x0000000a51007c0c */ /* 0x000fe2000e7c1270 */
[----:B------:R-:W2:Y:S02]  /*5fde0*/  LDCU UR10, c[0x0][0x398] ;  /* 0x00007300ff0a77ac */ /* 0x000ea40008000800 */
[----:B------:R-:W3:Y:S04]  /*5fdf0*/  LDL.LU R5, [R1+0x12f0] ;  /* 0x0012f00001057983 */ /* 0x000ee80000300800 */
[----:B-1----:R-:W3:Y:S01]  /*5fe00*/  LDL.LU.64 R12, [R1+0x198] ;  /* 0x00019800010c7983 */ /* 0x002ee20000300a00 */
        /* <DEDUP_REMOVED lines=14> */
[----:B------:R-:W-:Y:S01]  /*5fef0*/  ISETP.LT.AND P6, PT, R81, UR7, !P5 ;  /* 0x0000000751007c0c */ /* 0x000fe2000efc1270 */
[----:B------:R-:W0:Y:S01]  /*5ff00*/  LDCU UR7, c[0x0][0x398] ;  /* 0x00007300ff0777ac */ /* 0x000e220008000800 */
[----:B------:R-:W-:-:S02]  /*5ff10*/  SHF.R.S32.HI R2, RZ, 0x8, R2 ;  /* 0x00000008ff027819 */ /* 0x000fc40000011402 */
[----:B-----5:R-:W-:Y:S02]  /*5ff20*/  F2FP.SATFINITE.E5M2.F32.PACK_AB_MERGE_C R0, R4, R9, RZ ;  /* 0x000000090400723e */ /* 0x020fe400048060ff */
[----:B------:R-:W-:Y:S01]  /*5ff30*/  ISETP.LT.AND P5, PT, R77, UR9, !P5 ;  /* 0x000000094d007c0c */ /* 0x000fe2000efa1270 */
[----:B------:R-:W5:Y:S01]  /*5ff40*/  LDL.LU R4, [R1+0x3c4] ;  /* 0x0003c40001047983 */ /* 0x000f620000300800 */
[----:B------:R-:W0:Y:S03]  /*5ff50*/  LDCU UR9, c[0x0][0x398] ;  /* 0x00007300ff0977ac */ /* 0x000e260008000800 */
[----:B----4-:R4:W-:Y:S01]  /*5ff60*/  @P4 STG.E.U8 desc[UR20][R6.64], R2 ;  /* 0x0000000206004986 */ /* 0x0109e2000c101114 */
[----:B---3--:R-:W-:Y:S01]  /*5ff70*/  ISETP.GE.AND P4, PT, R5, UR5, PT ;  /* 0x0000000505007c0c */ /* 0x008fe2000bf86270 */
[----:B------:R-:W3:Y:S02]  /*5ff80*/  LDCU UR5, c[0x0][0x39c] ;  /* 0x00007380ff0577ac */ /* 0x000ee40008000800 */
[----:B------:R1:W-:Y:S01]  /*5ff90*/  @P6 STG.E.U8 desc[UR20][R12.64], R0 ;  /* 0x000000000c006986 */ /* 0x0003e2000c101114 */
[----:B------:R-:W-:Y:S01]  /*5ffa0*/  ISETP.LT.AND P6, PT, R81, UR10, !P4 ;  /* 0x0000000a51007c0c */ /* 0x000fe2000e7c1270 */
[----:B------:R-:W0:Y:S02]  /*5ffb0*/  LDCU UR10, c[0x0][0x398] ;  /* 0x00007300ff0a77ac */ /* 0x000e240008000800 */
[----:B------:R-:W3:Y:S04]  /*5ffc0*/  LDL.LU.64 R8, [R1+0x180] ;  /* 0x0001800001087983 */ /* 0x000ee80000300a00 */
[----:B----4-:R-:W4:Y:S01]  /*5ffd0*/  LDL.LU R7, [R1+0x16d8] ;  /* 0x0016d80001077983 */ /* 0x010f220000300800 */
[----:B-1----:R-:W-:-:S03]  /*5ffe0*/  PRMT R0, R0, 0x9910, RZ ;  /* 0x0000991000007816 */ /* 0x002fc600000000ff */
[----:B------:R-:W3:Y:S01]  /*5fff0*/  LDL.LU.64 R12, [R1+0x178] ;  /* 0x00017800010c7983 */ /* 0x000ee20000300a00 */
[----:B------:R-:W-:-:S03]  /*60000*/  SHF.R.S32.HI R0, RZ, 0x8, R0 ;  /* 0x00000008ff007819 */ /* 0x000fc60000011400 */
[----:B------:R-:W3:Y:S04]  /*60010*/  LDL.LU.64 R14, [R1+0x170] ;  /* 0x00017000010e7983 */ /* 0x000ee80000300a00 */
[----:B------:R-:W3:Y:S01]  /*60020*/  LDL.LU R6, [R1+0x1580] ;  /* 0x0015800001067983 */ /* 0x000ee20000300800 */
[----:B--2---:R-:W-:-:S05]  /*60030*/  F2FP.SATFINITE.E5M2.F32.PACK_AB_MERGE_C R50, R51, R50, RZ ;  /* 0x000000323332723e */ /* 0x004fca00048060ff */
[----:B------:R1:W-:Y:S04]  /*60040*/  @P5 STG.E.U8 desc[UR20][R10.64], R50 ;  /* 0x000000320a005986 */ /* 0x0003e8000c101114 */
[----:B------:R2:W-:Y:S04]  /*60050*/  @P6 STG.E.U8 desc[UR20][R52.64], R0 ;  /* 0x0000000034006986 */ /* 0x0005e8000c101114 */
[----:B-1----:R-:W4:Y:S04]  /*60060*/  LDL.LU.64 R10, [R1+0x168] ;  /* 0x00016800010a7983 */ /* 0x002f280000300a00 */
[----:B--2---:R-:W2:Y:S01]  /*60070*/  LDL.LU.64 R52, [R1+0x1720] ;  /* 0x0017200001347983 */ /* 0x004ea20000300a00 */
[----:B0-----:R-:W-:Y:S01]  /*60080*/  ISETP.GE.AND P5, PT, R3, UR4, PT ;  /* 0x0000000403007c0c */ /* 0x001fe2000bfa6270 */
[----:B------:R-:W0:Y:S02]  /*60090*/  LDCU UR4, c[0x0][0x39c] ;  /* 0x00007380ff0477ac */ /* 0x000e240008000800 */
[----:B------:R-:W2:Y:S04]  /*600a0*/  LDL.LU R5, [R1+0x3c8] ;  /* 0x0003c80001057983 */ /* 0x000ea80000300800 */
[----:B------:R-:W2:Y:S01]  /*600b0*/  LDL.LU R3, [R1+0x3cc] ;  /* 0x0003cc0001037983 */ /* 0x000ea20000300800 */
[----:B------:R-:W-:Y:S01]  /*600c0*/  ISETP.LT.AND P4, PT, R77, UR6, !P4 ;  /* 0x000000064d007c0c */ /* 0x000fe2000e781270 */
[----:B------:R-:W1:Y:S01]  /*600d0*/  LDCU UR6, c[0x0][0x398] ;  /* 0x00007300ff0677ac */ /* 0x000e620008000800 */
[----:B------:R-:W-:-:S02]  /*600e0*/  PRMT R2, R50, 0x9910, RZ ;  /* 0x0000991032027816 */ /* 0x000fc400000000ff */
[----:B------:R-:W-:Y:S01]  /*600f0*/  ISETP.LT.AND P6, PT, R81, UR7, !P5 ;  /* 0x0000000751007c0c */ /* 0x000fe2000efc1270 */
[----:B------:R-:W0:Y:S01]  /*60100*/  LDCU UR7, c[0x0][0x398] ;  /* 0x00007300ff0777ac */ /* 0x000e220008000800 */
[----:B------:R-:W-:Y:S02]  /*60110*/  SHF.R.S32.HI R2, RZ, 0x8, R2 ;  /* 0x00000008ff027819 */ /* 0x000fe40000011402 */
[----:B------:R-:W-:Y:S01]  /*60120*/  ISETP.LT.AND P5, PT, R77, UR9, !P5 ;  /* 0x000000094d007c0c */ /* 0x000fe2000efa1270 */
[----:B------:R-:W0:Y:S01]  /*60130*/  LDCU UR9, c[0x0][0x398] ;  /* 0x00007300ff0977ac */ /* 0x000e220008000800 */
[----:B-----5:R-:W-:Y:S02]  /*60140*/  F2FP.SATFINITE.E5M2.F32.PACK_AB_MERGE_C R0, R4, R17, RZ ;  /* 0x000000110400723e */ /* 0x020fe400048060ff */
[----:B------:R-:W5:Y:S04]  /*60150*/  LDL.LU R4, [R1+0x1590] ;  /* 0x0015900001047983 */ /* 0x000f680000300800 */
[----:B---3--:R3:W-:Y:S01]  /*60160*/  @P4 STG.E.U8 desc[UR20][R8.64], R2 ;  /* 0x0000000208004986 */ /* 0x0087e2000c101114 */
[----:B----4-:R-:W-:Y:S01]  /*60170*/  ISETP.GE.AND P4, PT, R7, UR5, PT ;  /* 0x0000000507007c0c */ /* 0x010fe2000bf86270 */
[----:B------:R-:W5:Y:S02]  /*60180*/  LDCU UR5, c[0x0][0x39c] ;  /* 0x00007380ff0577ac */ /* 0x000f640008000800 */
[----:B------:R4:W-:Y:S01]  /*60190*/  @P6 STG.E.U8 desc[UR20][R12.64], R0 ;  /* 0x000000000c006986 */ /* 0x0009e2000c101114 */
[----:B------:R-:W-:Y:S01]  /*601a0*/  ISETP.LT.AND P6, PT, R81, UR10, !P4 ;  /* 0x0000000a51007c0c */ /* 0x000fe2000e7c1270 */
[----:B------:R-:W0:Y:S01]  /*601b0*/  LDCU UR10, c[0x0][0x398] ;  /* 0x00007300ff0a77ac */ /* 0x000e220008000800 */
[----:B-1----:R-:W-:Y:S01]  /*601c0*/  ISETP.LT.AND P4, PT, R77, UR6, !P4 ;  /* 0x000000064d007c0c */ /* 0x002fe2000e781270 */
[----:B------:R-:W1:Y:S01]  /*601d0*/  LDCU UR6, c[0x0][0x398] ;  /* 0x00007300ff0677ac */ /* 0x000e620008000800 */
[----:B---3--:R-:W3:Y:S01]  /*601e0*/  LDL.LU.64 R8, [R1+0x158] ;  /* 0x0001580001087983 */ /* 0x008ee20000300a00 */
[----:B----4-:R-:W-:-:S03]  /*601f0*/  PRMT R0, R0, 0x9910, RZ ;  /* 0x0000991000007816 */ /* 0x010fc600000000ff */
[----:B------:R-:W4:Y:S01]  /*60200*/  LDL.LU.64 R12, [R1+0x150] ;  /* 0x00015000010c7983 */ /* 0x000f220000300a00 */
[----:B------:R-:W-:Y:S02]  /*60210*/  SHF.R.S32.HI R0, RZ, 0x8, R0 ;  /* 0x00000008ff007819 */ /* 0x000fe40000011400 */
[----:B--2---:R-:W-:-:S05]  /*60220*/  F2FP.SATFINITE.E5M2.F32.PACK_AB_MERGE_C R52, R53, R52, RZ ;  /* 0x000000343534723e */ /* 0x004fca00048060ff */
[----:B------:R2:W-:Y:S01]  /*60230*/  @P5 STG.E.U8 desc[UR20][R14.64], R52 ;  /* 0x000000340e005986 */ /* 0x0005e2000c101114 */
[----:B0-----:R-:W-:Y:S01]  /*60240*/  ISETP.GE.AND P5, PT, R6, UR4, PT ;  /* 0x0000000406007c0c */ /* 0x001fe2000bfa6270 */
[----:B------:R-:W0:Y:S02]  /*60250*/  LDCU UR4, c[0x0][0x39c] ;  /* 0x00007380ff0477ac */ /* 0x000e240008000800 */
[----:B------:R-:W0:Y:S01]  /*60260*/  LDL.LU R6, [R1+0x130c] ;  /* 0x00130c0001067983 */ /* 0x000e220000300800 */
[----:B--2---:R-:W-:-:S03]  /*60270*/  PRMT R52, R52, 0x9910, RZ ;  /* 0x0000991034347816 */ /* 0x004fc600000000ff */
[----:B------:R2:W-:Y:S01]  /*60280*/  @P6 STG.E.U8 desc[UR20][R10.64], R0 ;  /* 0x000000000a006986 */ /* 0x0005e2000c101114 */
[----:B------:R-:W-:-:S03]  /*60290*/  SHF.R.S32.HI R52, RZ, 0x8, R52 ;  /* 0x00000008ff347819 */ /* 0x000fc60000011434 */
[----:B------:R-:W4:Y:S04]  /*602a0*/  LDL.LU R7, [R1+0x3d0] ;  /* 0x0003d00001077983 */ /* 0x000f280000300800 */
[----:B------:R1:W-:Y:S01]  /*602b0*/  @P4 STG.E.U8 desc[UR20][R54.64], R52 ;  /* 0x0000003436004986 */ /* 0x0003e2000c101114 */
[----:B--2---:R-:W-:-:S03]  /*602c0*/  F2FP.SATFINITE.E5M2.F32.PACK_AB_MERGE_C R0, R3, R5, RZ ;  /* 0x000000050300723e */ /* 0x004fc600048060ff */
[----:B------:R-:W2:Y:S04]  /*602d0*/  LDL.LU R3, [R1+0x3d4] ;  /* 0x0003d40001037983 */ /* 0x000ea80000300800 */
[----:B-1----:R-:W2:Y:S01]  /*602e0*/  LDL.LU.64 R54, [R1+0x1718] ;  /* 0x0017180001367983 */ /* 0x002ea20000300a00 */
[----:B------:R-:W-:Y:S01]  /*602f0*/  ISETP.LT.AND P6, PT, R81, UR7, !P5 ;  /* 0x0000000751007c0c */ /* 0x000fe2000efc1270 */
[----:B------:R-:W1:Y:S01]  /*60300*/  LDCU UR7, c[0x0][0x398] ;  /* 0x00007300ff0777ac */ /* 0x000e620008000800 */
[----:B-----5:R-:W-:Y:S01]  /*60310*/  ISETP.GE.AND P4, PT, R4, UR5, PT ;  /* 0x0000000504007c0c */ /* 0x020fe2000bf86270 */
[----:B------:R-:W5:Y:S01]  /*60320*/  LDL.LU.64 R14, [R1+0x140] ;  /* 0x00014000010e7983 */ /* 0x000f620000300a00 */
[----:B------:R-:W-:Y:S01]  /*60330*/  ISETP.LT.AND P5, PT, R77, UR9, !P5 ;  /* 0x000000094d007c0c */ /* 0x000fe2000efa1270 */
[----:B------:R-:W0:Y:S01]  /*60340*/  LDCU UR5, c[0x0][0x398] ;  /* 0x00007300ff0577ac */ /* 0x000e220008000800 */
[----:B------:R-:W-:Y:S01]  /*60350*/  PRMT R2, R0, 0x9910, RZ ;  /* 0x0000991000027816 */ /* 0x000fe200000000ff */
[----:B------:R-:W5:Y:S01]  /*60360*/  LDL.LU.64 R4, [R1+0x138] ;  /* 0x0001380001047983 */ /* 0x000f620000300a00 */
[----:B------:R-:W0:Y:S05]  /*60370*/  LDCU UR9, c[0x0][0x398] ;  /* 0x00007300ff0977ac */ /* 0x000e2a0008000800 */
[----:B---3--:R3:W-:Y:S01]  /*60380*/  @P6 STG.E.U8 desc[UR20][R8.64], R0 ;  /* 0x0000000008006986 */ /* 0x0087e2000c101114 */
[----:B------:R-:W-:Y:S01]  /*60390*/  ISETP.LT.AND P6, PT, R81, UR10, !P4 ;  /* 0x0000000a51007c0c */ /* 0x000fe2000e7c1270 */
[----:B------:R-:W0:Y:S01]  /*603a0*/  LDCU UR10, c[0x0][0x398] ;  /* 0x00007300ff0a77ac */ /* 0x000e220008000800 */
[----:B------:R-:W-:Y:S01]  /*603b0*/  SHF.R.S32.HI R2, RZ, 0x8, R2 ;  /* 0x00000008ff027819 */ /* 0x000fe20000011402 */
[----:B---3--:R-:W3:Y:S04]  /*603c0*/  LDL.LU R9, [R1+0x158c] ;  /* 0x00158c0001097983 */ /* 0x008ee80000300800 */
[----:B------:R-:W3:Y:S01]  /*603d0*/  LDL.LU.64 R10, [R1+0x130] ;  /* 0x00013000010a7983 */ /* 0x000ee20000300a00 */
[----:B--2---:R-:W-:-:S05]  /*603e0*/  F2FP.SATFINITE.E5M2.F32.PACK_AB_MERGE_C R54, R55, R54, RZ ;  /* 0x000000363736723e */ /* 0x004fca00048060ff */
[----:B----4-:R-:W-:Y:S04]  /*603f0*/  @P5 STG.E.U8 desc[UR20][R12.64], R54 ;  /* 0x000000360c005986 */ /* 0x010fe8000c101114 */
[----:B------:R2:W-:Y:S04]  /*60400*/  @P6 STG.E.U8 desc[UR20][R56.64], R2 ;  /* 0x0000000238006986 */ /* 0x0005e8000c101114 */
[----:B--2---:R-:W2:Y:S01]  /*60410*/  LDL.LU.64 R56, [R1+0x1710] ;  /* 0x0017100001387983 */ /* 0x004ea20000300a00 */
[----:B------:R-:W-:Y:S01]  /*60420*/  ISETP.LT.AND P4, PT, R77, UR6, !P4 ;  /* 0x000000064d007c0c */ /* 0x000fe2000e781270 */
[----:B------:R-:W4:Y:S01]  /*60430*/  LDCU UR6, c[0x0][0x398] ;  /* 0x00007300ff0677ac */ /* 0x000f220008000800 */
[----:B------:R-:W-:Y:S01]  /*60440*/  PRMT R0, R54, 0x9910, RZ ;  /* 0x0000991036007816 */ /* 0x000fe200000000ff */
[----:B------:R-:W3:Y:S01]  /*60450*/  LDL.LU R8, [R1+0x1588] ;  /* 0x0015880001087983 */ /* 0x000ee20000300800 */
[----:B0-----:R-:W-:Y:S01]  /*60460*/  ISETP.GE.AND P5, PT, R6, UR4, PT ;  /* 0x0000000406007c0c */ /* 0x001fe2000bfa6270 */
[----:B------:R-:W0:Y:S01]  /*60470*/  LDCU UR4, c[0x0][0x398] ;  /* 0x00007300ff0477ac */ /* 0x000e220008000800 */
[----:B------:R-:W-:Y:S01]  /*60480*/  SHF.R.S32.HI R0, RZ, 0x8, R0 ;  /* 0x00000008ff007819 */ /* 0x000fe20000011400 */
[----:B------:R-:W4:Y:S01]  /*60490*/  LDL.LU R13, [R1+0x3d8] ;  /* 0x0003d800010d7983 */ /* 0x000f220000300800 */
[----:B-1----:R-:W-:Y:S01]  /*604a0*/  ISETP.LT.AND P6, PT, R81, UR7, !P5 ;  /* 0x0000000751007c0c */ /* 0x002fe2000efc1270 */
[----:B------:R-:W1:Y:S01]  /*604b0*/  LDCU UR7, c[0x0][0x398] ;  /* 0x00007300ff0777ac */ /* 0x000e620008000800 */
[----:B------:R-:W-:Y:S01]  /*604c0*/  ISETP.LT.AND P5, PT, R77, UR5, !P5 ;  /* 0x000000054d007c0c */ /* 0x000fe2000efa1270 */
[----:B------:R-:W4:Y:S01]  /*604d0*/  LDL.LU R6, [R1+0x3dc] ;  /* 0x0003dc0001067983 */ /* 0x000f220000300800 */
[----:B------:R-:W-:Y:S01]  /*604e0*/  F2FP.SATFINITE.E5M2.F32.PACK_AB_MERGE_C R3, R3, R7, RZ ;  /* 0x000000070303723e */ /* 0x000fe200048060ff */
[----:B------:R-:W0:Y:S02]  /*604f0*/  LDCU UR5, c[0x0][0x398] ;  /* 0x00007300ff0577ac */ /* 0x000e240008000800 */
[----:B-----5:R5:W-:Y:S01]  /*60500*/  @P4 STG.E.U8 desc[UR20][R14.64], R0 ;  /* 0x000000000e004986 */ /* 0x020be2000c101114 */
[----:B------:R-:W-:Y:S01]  /*60510*/  ISETP.LT.AND P4, PT, R81, UR9, !P3 ;  /* 0x0000000951007c0c */ /* 0x000fe2000df81270 */
[----:B------:R-:W0:Y:S01]  /*60520*/  LDCU UR9, c[0x0][0x398] ;  /* 0x00007300ff0977ac */ /* 0x000e220008000800 */
[----:B------:R-:W-:Y:S01]  /*60530*/  PRMT R2, R3, 0x9910, RZ ;  /* 0x0000991003027816 */ /* 0x000fe200000000ff */
[----:B------:R-:W4:Y:S03]  /*60540*/  LDL.LU.64 R16, [R1+0x120] ;  /* 0x0001200001107983 */ /* 0x000f260000300a00 */
[----:B------:R-:W-:Y:S01]  /*60550*/  SHF.R.S32.HI R2, RZ, 0x8, R2 ;  /* 0x00000008ff027819 */ /* 0x000fe20000011402 */
[----:B------:R0:W-:Y:S04]  /*60560*/  @P6 STG.E.U8 desc[UR20][R4.64], R3 ;  /* 0x0000000304006986 */ /* 0x0001e8000c101114 */
[----:B-----5:R-:W5:Y:S04]  /*60570*/  LDL.LU.64 R14, [R1+0x118] ;  /* 0x00011800010e7983 */ /* 0x020f680000300a00 */
[----:B------:R-:W4:Y:S04]  /*60580*/  LDL.LU R7, [R1+0x1584] ;  /* 0x0015840001077983 */ /* 0x000f280000300800 */
[----:B0-----:R-:W5:Y:S01]  /*60590*/  LDL.LU.64 R4, [R1+0x110] ;  /* 0x0001100001047983 */ /* 0x001f620000300a00 */
[----:B--2---:R-:W-:-:S05]  /*605a0*/  F2FP.SATFINITE.E5M2.F32.PACK_AB_MERGE_C R56, R57, R56, RZ ;  /* 0x000000383938723e */ /* 0x004fca00048060ff */
[----:B---3--:R-:W-:Y:S04]  /*605b0*/  @P5 STG.E.U8 desc[UR20][R10.64], R56 ;  /* 0x000000380a005986 */ /* 0x008fe8000c101114 */
[----:B------:R0:W-:Y:S04]  /*605c0*/  @P4 STG.E.U8 desc[UR20][R58.64], R2 ;  /* 0x000000023a004986 */ /* 0x0001e8000c101114 */
[----:B0-----:R-:W2:Y:S01]  /*605d0*/  LDL.LU.64 R58, [R1+0x1708] ;  /* 0x00170800013a7983 */ /* 0x001ea20000300a00 */
[----:B------:R-:W-:Y:S01]  /*605e0*/  ISETP.LT.AND P3, PT, R77, UR4, !P3 ;  /* 0x000000044d007c0c */ /* 0x000fe2000df61270 */
[----:B------:R-:W0:Y:S01]  /*605f0*/  LDCU UR4, c[0x0][0x398] ;  /* 0x00007300ff0477ac */ /* 0x000e220008000800 */
[----:B------:R-:W-:Y:S01]  /*60600*/  PRMT R0, R56, 0x9910, RZ ;  /* 0x0000991038007816 */ /* 0x000fe200000000ff */
[----:B------:R-:W3:Y:S03]  /*60610*/  LDL.LU R12, [R1+0x1514] ;  /* 0x00151400010c7983 */ /* 0x000ee60000300800 */
[----:B------:R-:W-:Y:S01]  /*60620*/  SHF.R.S32.HI R0, RZ, 0x8, R0 ;  /* 0x00000008ff007819 */ /* 0x000fe20000011400 */
[----:B------:R-:W3:Y:S01]  /*60630*/  LDL.LU R10, [R1+0x3e0] ;  /* 0x0003e000010a7983 */ /* 0x000ee20000300800 */
[----:B------:R-:W-:Y:S01]  /*60640*/  ISETP.LT.AND P5, PT, R81, UR5, !P2 ;  /* 0x0000000551007c0c */ /* 0x000fe2000d7a1270 */
[----:B------:R-:W0:Y:S01]  /*60650*/  LDCU UR5, c[0x0][0x398] ;  /* 0x00007300ff0577ac */ /* 0x000e220008000800 */
[----:B----4-:R-:W-:Y:S01]  /*60660*/  ISETP.LT.AND P2, PT, R77, UR6, !P2 ;  /* 0x000000064d007c0c */ /* 0x010fe2000d741270 */
[----:B------:R-:W3:Y:S01]  /*60670*/  LDL.LU R11, [R1+0x3e4] ;  /* 0x0003e400010b7983 */ /* 0x000ee20000300800 */
[----:B------:R-:W-:Y:S01]  /*60680*/  F2FP.SATFINITE.E5M2.F32.PACK_AB_MERGE_C R3, R6, R13, RZ ;  /* 0x0000000d0603723e */ /* 0x000fe200048060ff */
[----:B------:R-:W4:Y:S02]  /*60690*/  LDCU UR6, c[0x0][0x398] ;  /* 0x00007300ff0677ac */ /* 0x000f240008000800 */
[----:B------:R-:W-:Y:S01]  /*606a0*/  @P3 STG.E.U8 desc[UR20][R16.64], R0 ;  /* 0x0000000010003986 */ /* 0x000fe2000c101114 */
[----:B-1----:R-:W-:Y:S01]  /*606b0*/  ISETP.LT.AND P3, PT, R81, UR7, !P0 ;  /* 0x0000000751007c0c */ /* 0x002fe2000c761270 */
[----:B------:R-:W1:Y:S01]  /*606c0*/  LDCU UR7, c[0x0][0x398] ;  /* 0x00007300ff0777ac */ /* 0x000e620008000800 */
[----:B------:R-:W-:-:S04]  /*606d0*/  PRMT R2, R3, 0x9910, RZ ;  /* 0x0000991003027816 */ /* 0x000fc800000000ff */
[----:B------:R-:W-:Y:S01]  /*606e0*/  SHF.R.S32.HI R2, RZ, 0x8, R2 ;  /* 0x00000008ff027819 */ /* 0x000fe20000011402 */
[----:B-----5:R-:W-:Y:S01]  /*606f0*/  @P5 STG.E.U8 desc[UR20][R14.64], R3 ;  /* 0x000000030e005986 */ /* 0x020fe2000c101114 */
[----:B------:R-:W-:Y:S01]  /*60700*/  ISETP.GE.AND P6, PT, R9, UR13, PT ;  /* 0x0000000d09007c0c */ /* 0x000fe2000bfc6270 */
[----:B------:R-:W5:Y:S01]  /*60710*/  LDCU UR13, c[0x0][0x398] ;  /* 0x00007300ff0d77ac */ /* 0x000f620008000800 */
[----:B------:R-:W-:Y:S02]  /*60720*/  ISETP.GE.AND P4, PT, R8, UR15, PT ;  /* 0x0000000f08007c0c */ /* 0x000fe4000bf86270 */
[----:B------:R-:W3:Y:S04]  /*60730*/  LDL.LU.64 R8, [R1+0x100] ;  /* 0x0001000001087983 */ /* 0x000ee80000300a00 */
[----:B------:R-:W3:Y:S01]  /*60740*/  LDL.LU R6, [R1+0x12fc] ;  /* 0x0012fc0001067983 */ /* 0x000ee20000300800 */
[----:B--2---:R-:W-:-:S05]  /*60750*/  F2FP.SATFINITE.E5M2.F32.PACK_AB_MERGE_C R58, R59, R58, RZ ;  /* 0x0000003a3b3a723e */ /* 0x004fca00048060ff */
[----:B------:R-:W-:Y:S04]  /*60760*/  @P2 STG.E.U8 desc[UR20][R4.64], R58 ;  /* 0x0000003a04002986 */ /* 0x000fe8000c101114 */
[----:B------:R2:W-:Y:S04]  /*60770*/  @P3 STG.E.U8 desc[UR20][R60.64], R2 ;  /* 0x000000023c003986 */ /* 0x0005e8000c101114 */
[----:B--2---:R-:W2:Y:S01]  /*60780*/  LDL.LU.64 R60, [R1+0x1700] ;  /* 0x00170000013c7983 */ /* 0x004ea20000300a00 */
[----:B0-----:R-:W-:Y:S01]  /*60790*/  ISETP.LT.AND P0, PT, R77, UR4, !P0 ;  /* 0x000000044d007c0c */ /* 0x001fe2000c701270 */
[----:B------:R-:W0:Y:S01]  /*607a0*/  LDCU UR4, c[0x0][0x398] ;  /* 0x00007300ff0477ac */ /* 0x000e220008000800 */
[----:B------:R-:W-:Y:S01]  /*607b0*/  ISETP.LT.AND P3, PT, R81, UR5, !P6 ;  /* 0x0000000551007c0c */ /* 0x000fe2000f761270 */
[----:B------:R-:W5:Y:S01]  /*607c0*/  LDL.LU R4, [R1+0x12f8] ;  /* 0x0012f80001047983 */ /* 0x000f620000300800 */
[----:B------:R-:W-:Y:S01]  /*607d0*/  PRMT R0, R58, 0x9910, RZ ;  /* 0x000099103a007816 */ /* 0x000fe200000000ff */
[----:B------:R-:W0:Y:S01]  /*607e0*/  LDCU UR5, c[0x0][0x398] ;  /* 0x00007300ff0577ac */ /* 0x000e220008000800 */
[----:B----4-:R-:W-:-:S02]  /*607f0*/  ISETP.LT.AND P6, PT, R77, UR6, !P6 ;  /* 0x000000064d007c0c */ /* 0x010fc4000f7c1270 */
[----:B------:R-:W-:Y:S01]  /*60800*/  ISETP.GE.AND P5, PT, R7, UR19, PT ;  /* 0x0000001307007c0c */ /* 0x000fe2000bfa6270 */
[----:B------:R-:W4:Y:S01]  /*60810*/  LDCU UR6, c[0x0][0x398] ;  /* 0x00007300ff0677ac */ /* 0x000f220008000800 */
[----:B------:R-:W-:Y:S01]  /*60820*/  SHF.R.S32.HI R0, RZ, 0x8, R0 ;  /* 0x00000008ff007819 */ /* 0x000fe20000011400 */
[----:B------:R-:W4:Y:S01]  /*60830*/  LDL.LU R7, [R1+0x3e8] ;  /* 0x0003e80001077983 */ /* 0x000f220000300800 */
[----:B---3--:R-:W-:-:S03]  /*60840*/  F2FP.SATFINITE.E5M2.F32.PACK_AB_MERGE_C R3, R11, R10, RZ ;  /* 0x0000000a0b03723e */ /* 0x008fc600048060ff */
[----:B------:R-:W4:Y:S04]  /*60850*/  LDL.LU R5, [R1+0x3ec] ;  /* 0x0003ec0001057983 */ /* 0x000f280000300800 */
[----:B------:R-:W-:Y:S04]  /*60860*/  @P0 STG.E.U8 desc[UR20][R8.64], R0 ;  /* 0x0000000008000986 */ /* 0x000fe8000c101114 */
[----:B------:R3:W-:Y:S04]  /*60870*/  @P3 STG.E.U8 desc[UR20][R62.64], R3 ;  /* 0x000000033e003986 */ /* 0x0007e8000c101114 */
[----:B---3--:R-:W3:Y:S01]  /*60880*/  LDL.LU.64 R62, [R1+0x16f8] ;  /* 0x0016f800013e7983 */ /* 0x008ee20000300a00 */
[----:B--2---:R-:W-:-:S05]  /*60890*/  F2FP.SATFINITE.E5M2.F32.PACK_AB_MERGE_C R60, R61, R60, RZ ;  /* 0x0000003c3d3c723e */ /* 0x004fca00048060ff */
[----:B------:R2:W-:Y:S04]  /*608a0*/  @P6 STG.E.U8 desc[UR20][R64.64], R60 ;  /* 0x0000003c40006986 */ /* 0x0005e8000c101114 */
[----:B--2---:R-:W2:Y:S04]  /*608b0*/  LDL.LU.64 R64, [R1+0x16f0] ;  /* 0x0016f00001407983 */ /* 0x004ea80000300a00 */
[----:B------:R-:W2:Y:S04]  /*608c0*/  LDL.LU R10, [R1+0x12f4] ;  /* 0x0012f400010a7983 */ /* 0x000ea80000300800 */
[----:B------:R-:W2:Y:S04]  /*608d0*/  LDL.LU R8, [R1+0x3f0] ;  /* 0x0003f00001087983 */ /* 0x000ea80000300800 */
[----:B------:R-:W2:Y:S01]  /*608e0*/  LDL.LU R9, [R1+0x3f4] ;  /* 0x0003f40001097983 */ /* 0x000ea20000300800 */
[----:B-1----:R-:W-:Y:S01]  /*608f0*/  ISETP.LT.AND P0, PT, R81, UR7, !P4 ;  /* 0x0000000751007c0c */ /* 0x002fe2000e701270 */
[----:B------:R-:W1:Y:S01]  /*60900*/  LDCU UR7, c[0x0][0x398] ;  /* 0x00007300ff0777ac */ /* 0x000e620008000800 */
[----:B------:R-:W-:-:S02]  /*60910*/  PRMT R0, R60, 0x9910, RZ ;  /* 0x000099103c007816 */ /* 0x000fc400000000ff */
[----:B0-----:R-:W-:Y:S01]  /*60920*/  ISETP.LT.AND P4, PT, R77, UR4, !P4 ;  /* 0x000000044d007c0c */ /* 0x001fe2000e781270 */
[----:B------:R-:W0:Y:S01]  /*60930*/  LDCU UR4, c[0x0][0x398] ;  /* 0x00007300ff0477ac */ /* 0x000e220008000800 */
[----:B------:R-:W-:Y:S01]  /*60940*/  PRMT R2, R3, 0x9910, RZ ;  /* 0x0000991003027816 */ /* 0x000fe200000000ff */
[----:B------:R-:W-:Y:S01]  /*60950*/  IMAD.MOV.U32 R3, RZ, RZ, R0 ;  /* 0x000000ffff037224 */ /* 0x000fe200078e0000 */
[----:B------:R-:W-:Y:S01]  /*60960*/  ISETP.LT.AND P6, PT, R81, UR5, !P5 ;  /* 0x0000000551007c0c */ /* 0x000fe2000efc1270 */
[----:B------:R-:W0:Y:S01]  /*60970*/  LDCU UR5, c[0x0][0x398] ;  /* 0x00007300ff0577ac */ /* 0x000e220008000800 */
[----:B------:R-:W-:Y:S02]  /*60980*/  SHF.R.S32.HI R2, RZ, 0x8, R2 ;  /* 0x00000008ff027819 */ /* 0x000fe40000011402 */
[----:B------:R-:W-:Y:S02]  /*60990*/  SHF.R.S32.HI R3, RZ, 0x8, R3 ;  /* 0x00000008ff037819 */ /* 0x000fe40000011403 */
[----:B------:R-:W-:Y:S01]  /*609a0*/  ISETP.GE.AND P2, PT, R12, UR11, PT ;  /* 0x0000000b0c007c0c */ /* 0x000fe2000bf46270 */
[----:B------:R0:W-:Y:S01]  /*609b0*/  @P0 STG.E.U8 desc[UR20][R66.64], R2 ;  /* 0x0000000242000986 */ /* 0x0001e2000c101114 */
[----:B----4-:R-:W-:Y:S01]  /*609c0*/  F2FP.SATFINITE.E5M2.F32.PACK_AB_MERGE_C R7, R5, R7, RZ ;  /* 0x000000070507723e */ /* 0x010fe200048060ff */
[----:B------:R-:W4:Y:S01]  /*609d0*/  LDCU UR11, c[0x0][0x398] ;  /* 0x00007300ff0b77ac */ /* 0x000f220008000800 */
[----:B------:R-:W-:Y:S01]  /*609e0*/  ISETP.GE.AND P3, PT, R6, UR17, PT ;  /* 0x0000001106007c0c */ /* 0x000fe2000bf66270 */
[----:B------:R0:W-:Y:S01]  /*609f0*/  @P4 STG.E.U8 desc[UR20][R92.64], R3 ;  /* 0x000000035c004986 */ /* 0x0001e2000c101114 */
[----:B------:R-:W-:Y:S01]  /*60a00*/  ISETP.LT.AND P5, PT, R77, UR6, !P5 ;  /* 0x000000064d007c0c */ /* 0x000fe2000efa1270 */
[----:B------:R-:W4:Y:S01]  /*60a10*/  LDCU UR6, c[0x0][0x398] ;  /* 0x00007300ff0677ac */ /* 0x000f220008000800 */
[----:B------:R-:W-:-:S02]  /*60a20*/  ISETP.LT.AND P4, PT, R81, UR9, !P2 ;  /* 0x0000000951007c0c */ /* 0x000fc4000d781270 */
[----:B-1----:R-:W-:Y:S01]  /*60a30*/  ISETP.LT.AND P2, PT, R77, UR7, !P2 ;  /* 0x000000074d007c0c */ /* 0x002fe2000d741270 */
[----:B------:R-:W1:Y:S01]  /*60a40*/  LDCU UR7, c[0x0][0x398] ;  /* 0x00007300ff0777ac */ /* 0x000e620008000800 */
[----:B---3--:R-:W-:Y:S01]  /*60a50*/  F2FP.SATFINITE.E5M2.F32.PACK_AB_MERGE_C R63, R63, R62, RZ ;  /* 0x0000003e3f3f723e */ /* 0x008fe200048060ff */
[----:B------:R3:W-:Y:S01]  /*60a60*/  @P6 STG.E.U8 desc[UR20][R90.64], R7 ;  /* 0x000000075a006986 */ /* 0x0007e2000c101114 */
[----:B------:R-:W-:Y:S02]  /*60a70*/  ISETP.LT.AND P6, PT, R81, UR10, !P3 ;  /* 0x0000000a51007c0c */ /* 0x000fe4000dfc1270 */
[----:B------:R-:W-:Y:S01]  /*60a80*/  PRMT R0, R7, 0x9910, RZ ;  /* 0x0000991007007816 */ /* 0x000fe200000000ff */
[----:B0-----:R-:W2:Y:S01]  /*60a90*/  LDL.LU.64 R66, [R1+0x16e8] ;  /* 0x0016e80001427983 */ /* 0x001ea20000300a00 */
[----:B------:R-:W-:Y:S02]  /*60aa0*/  PRMT R5, R63, 0x9910, RZ ;  /* 0x000099103f057816 */ /* 0x000fe400000000ff */
[----:B-----5:R-:W-:Y:S01]  /*60ab0*/  ISETP.GE.AND P0, PT, R4, UR25, PT ;  /* 0x0000001904007c0c */ /* 0x020fe2000bf06270 */
[----:B------:R-:W5:Y:S01]  /*60ac0*/  LDL.LU R6, [R1+0x3f8] ;  /* 0x0003f80001067983 */ /* 0x000f620000300800 */
[----:B------:R-:W-:-:S02]  /*60ad0*/  SHF.R.S32.HI R3, RZ, 0x8, R0 ;  /* 0x00000008ff037819 */ /* 0x000fc40000011400 */
[----:B------:R-:W-:Y:S01]  /*60ae0*/  SHF.R.S32.HI R5, RZ, 0x8, R5 ;  /* 0x00000008ff057819 */ /* 0x000fe20000011405 */
[----:B------:R-:W5:Y:S04]  /*60af0*/  LDL.LU R4, [R1+0x3fc] ;  /* 0x0003fc0001047983 */ /* 0x000f680000300800 */
[----:B------:R-:W-:Y:S04]  /*60b00*/  @P5 STG.E.U8 desc[UR20][R88.64], R63 ;  /* 0x0000003f58005986 */ /* 0x000fe8000c101114 */
[----:B------:R0:W-:Y:S01]  /*60b10*/  @P4 STG.E.U8 desc[UR20][R86.64], R3 ;  /* 0x0000000356004986 */ /* 0x0001e2000c101114 */
[----:B------:R-:W-:-:S03]  /*60b20*/  ISETP.LT.AND P4, PT, R81, UR5, !P0 ;  /* 0x0000000551007c0c */ /* 0x000fc6000c781270 */
[----:B------:R0:W-:Y:S01]  /*60b30*/  @P2 STG.E.U8 desc[UR20][R84.64], R5 ;  /* 0x0000000554002986 */ /* 0x0001e2000c101114 */
[----:B------:R-:W-:Y:S02]  /*60b40*/  ISETP.LT.AND P2, PT, R81, UR12, !P1 ;  /* 0x0000000c51007c0c */ /* 0x000fe4000cf41270 */
[C---:B------:R-:W-:Y:S02]  /*60b50*/  ISETP.LT.AND P3, PT, R77.reuse, UR4, !P3 ;  /* 0x000000044d007c0c */ /* 0x040fe4000df61270 */
[C---:B------:R-:W-:Y:S02]  /*60b60*/  ISETP.LT.AND P1, PT, R77.reuse, UR13, !P1 ;  /* 0x0000000d4d007c0c */ /* 0x040fe4000cf21270 */
[----:B----4-:R-:W-:Y:S02]  /*60b70*/  ISETP.LT.AND P0, PT, R77, UR6, !P0 ;  /* 0x000000064d007c0c */ /* 0x010fe4000c701270 */
[----:B--2---:R-:W-:Y:S02]  /*60b80*/  ISETP.GE.AND P5, PT, R10, UR23, PT ;  /* 0x000000170a007c0c */ /* 0x004fe4000bfa6270 */
[----:B---3--:R-:W-:-:S05]  /*60b90*/  F2FP.SATFINITE.E5M2.F32.PACK_AB_MERGE_C R7, R9, R8, RZ ;  /* 0x000000080907723e */ /* 0x008fca00048060ff */
[----:B------:R2:W-:Y:S01]  /*60ba0*/  @P6 STG.E.U8 desc[UR20][R82.64], R7 ;  /* 0x0000000752006986 */ /* 0x0005e2000c101114 */
[----:B------:R-:W-:Y:S02]  /*60bb0*/  ISETP.LT.AND P6, PT, R81, UR11, !P5 ;  /* 0x0000000b51007c0c */ /* 0x000fe4000efc1270 */
[----:B-1----:R-:W-:Y:S01]  /*60bc0*/  ISETP.LT.AND P5, PT, R77, UR7, !P5 ;  /* 0x000000074d007c0c */ /* 0x002fe2000efa1270 */
[----:B------:R-:W3:Y:S04]  /*60bd0*/  LDL.LU R81, [R1+0x16e0] ;  /* 0x0016e00001517983 */ /* 0x000ee80000300800 */
[----:B------:R-:W4:Y:S01]  /*60be0*/  LDL.LU R77, [R1+0x16dc] ;  /* 0x0016dc00014d7983 */ /* 0x000f220000300800 */
[----:B------:R-:W-:Y:S02]  /*60bf0*/  PRMT R0, R7, 0x9910, RZ ;  /* 0x0000991007007816 */ /* 0x000fe400000000ff */
[----:B------:R-:W-:-:S03]  /*60c00*/  F2FP.SATFINITE.E5M2.F32.PACK_AB_MERGE_C R65, R65, R64, RZ ;  /* 0x000000404141723e */ /* 0x000fc600048060ff */
[----:B0-----:R-:W-:Y:S01]  /*60c10*/  IMAD.MOV.U32 R3, RZ, RZ, R0 ;  /* 0x000000ffff037224 */ /* 0x001fe200078e0000 */
[----:B------:R-:W-:-:S04]  /*60c20*/  PRMT R5, R65, 0x9910, RZ ;  /* 0x0000991041057816 */ /* 0x000fc800000000ff */
[----:B------:R-:W-:Y:S02]  /*60c30*/  SHF.R.S32.HI R3, RZ, 0x8, R3 ;  /* 0x00000008ff037819 */ /* 0x000fe40000011403 */
[----:B------:R-:W-:Y:S02]  /*60c40*/  SHF.R.S32.HI R5, RZ, 0x8, R5 ;  /* 0x00000008ff057819 */ /* 0x000fe40000011405 */
[----:B------:R-:W-:Y:S02]  /*60c50*/  F2FP.SATFINITE.E5M2.F32.PACK_AB_MERGE_C R67, R67, R66, RZ ;  /* 0x000000424343723e */ /* 0x000fe400048060ff */
[----:B-----5:R-:W-:Y:S02]  /*60c60*/  F2FP.SATFINITE.E5M2.F32.PACK_AB_MERGE_C R11, R4, R6, RZ ;  /* 0x00000006040b723e */ /* 0x020fe400048060ff */
[----:B------:R-:W-:Y:S02]  /*60c70*/  PRMT R9, R67, 0x9910, RZ ;  /* 0x0000991043097816 */ /* 0x000fe400000000ff */
[----:B--2---:R-:W-:-:S02]  /*60c80*/  PRMT R7, R11, 0x9910, RZ ;  /* 0x000099100b077816 */ /* 0x004fc400000000ff */
[----:B------:R-:W-:Y:S02]  /*60c90*/  SHF.R.S32.HI R9, RZ, 0x8, R9 ;  /* 0x00000008ff097819 */ /* 0x000fe40000011409 */
[----:B------:R-:W-:Y:S01]  /*60ca0*/  SHF.R.S32.HI R7, RZ, 0x8, R7 ;  /* 0x00000008ff077819 */ /* 0x000fe20000011407 */
[----:B---3--:R0:W-:Y:S04]  /*60cb0*/  @P3 STG.E.U8 desc[UR20][R80.64], R65 ;  /* 0x0000004150003986 */ /* 0x0081e8000c101114 */
[----:B------:R0:W-:Y:S04]  /*60cc0*/  @P4 STG.E.U8 desc[UR20][R78.64], R3 ;  /* 0x000000034e004986 */ /* 0x0001e8000c101114 */
[----:B----4-:R0:W-:Y:S04]  /*60cd0*/  @P0 STG.E.U8 desc[UR20][R76.64], R5 ;  /* 0x000000054c000986 */ /* 0x0101e8000c101114 */
[----:B------:R0:W-:Y:S04]  /*60ce0*/  @P6 STG.E.U8 desc[UR20][R74.64], R11 ;  /* 0x0000000b4a006986 */ /* 0x0001e8000c101114 */
[----:B------:R0:W-:Y:S04]  /*60cf0*/  @P5 STG.E.U8 desc[UR20][R72.64], R67 ;  /* 0x0000004348005986 */ /* 0x0001e8000c101114 */
[----:B------:R0:W-:Y:S04]  /*60d00*/  @P2 STG.E.U8 desc[UR20][R70.64], R7 ;  /* 0x0000000746002986 */ /* 0x0001e8000c101114 */
[----:B------:R0:W-:Y:S01]  /*60d10*/  @P1 STG.E.U8 desc[UR20][R68.64], R9 ;  /* 0x0000000944001986 */ /* 0x0001e2000c101114 */
[----:B------:R-:W-:Y:S06]  /*60d20*/  BAR.SYNC.DEFER_BLOCKING 0x0 ;  /* 0x0000000000007b1d */ /* 0x000fec0000010000 */
[----:B------:R-:W-:Y:S05]  /*60d30*/  BRA.U UP0, `(.L_x_13) ;  /* 0x0000000100a07547 */ /* 0x000fea000b800000 */
[----:B------:R-:W1:Y:S01]  /*60d40*/  S2UR UR5, SR_CgaCtaId ;  /* 0x00000000000579c3 */ /* 0x000e620000008800 */
[----:B------:R-:W-:Y:S01]  /*60d50*/  NOP ;  /* 0x0000000000007918 */ /* 0x000fe20000000000 */
[----:B------:R-:W-:Y:S01]  /*60d60*/  UMOV UR4, 0x50 ;  /* 0x0000005000047882 */ /* 0x000fe20000000000 */
[----:B------:R-:W-:Y:S02]  /*60d70*/  IMAD.U32 R0, RZ, RZ, UR8 ;  /* 0x00000008ff007e24 */ /* 0x000fe4000f8e00ff */
[----:B0-----:R-:W-:Y:S02]  /*60d80*/  IMAD.MOV.U32 R3, RZ, RZ, 0xffff ;  /* 0x0000ffffff037424 */ /* 0x001fe400078e00ff */
[----:B------:R-:W-:Y:S01]  /*60d90*/  IMAD.MOV.U32 R7, RZ, RZ, 0x1 ;  /* 0x00000001ff077424 */ /* 0x000fe200078e00ff */
[----:B------:R-:W-:-:S04]  /*60da0*/  LOP3.LUT R0, R0, 0xffff, RZ, 0xc0, !PT ;  /* 0x0000ffff00007812 */ /* 0x000fc800078ec0ff */
[----:B------:R-:W-:-:S05]  /*60db0*/  SHF.R.U32.HI R0, RZ, 0x5, R0 ;  /* 0x00000005ff007819 */ /* 0x000fca0000011600 */
[----:B------:R-:W-:Y:S01]  /*60dc0*/  VIADD R2, R0, 0x10 ;  /* 0x0000001000027836 */ /* 0x000fe20000000000 */
[----:B------:R-:W-:Y:S01]  /*60dd0*/  SHF.L.U32 R0, R3, R0, RZ ;  /* 0x0000000003007219 */ /* 0x000fe200000006ff */
[----:B-1----:R-:W-:-:S03]  /*60de0*/  ULEA UR6, UR5, UR4, 0x18 ;  /* 0x0000000405067291 */ /* 0x002fc6000f8ec0ff */
[----:B------:R-:W-:-:S04]  /*60df0*/  SHF.L.U32 R3, R7, R2, RZ ;  /* 0x0000000207037219 */ /* 0x000fc800000006ff */
[----:B------:R-:W-:Y:S02]  /*60e00*/  LOP3.LUT R0, R3, R0, RZ, 0xfc, !PT ;  /* 0x0000000003007212 */ /* 0x000fe400078efcff */
[----:B------:R-:W0:Y:S02]  /*60e10*/  LDS R5, [UR6] ;  /* 0x00000006ff057984 */ /* 0x000e240008000800 */
[C---:B------:R-:W-:Y:S02]  /*60e20*/  LOP3.LUT R2, R0.reuse, 0xffff, RZ, 0xc0, !PT ;  /* 0x0000ffff00027812 */ /* 0x040fe400078ec0ff */
[----:B0-----:R-:W-:-:S04]  /*60e30*/  LOP3.LUT R3, R0, 0xffff, R5, 0x80, !PT ;  /* 0x0000ffff00037812 */ /* 0x001fc800078e8005 */
[----:B------:R-:W-:-:S13]  /*60e40*/  ISETP.NE.AND P0, PT, R3, R2, PT ;  /* 0x000000020300720c */ /* 0x000fda0003f05270 */
[----:B------:R-:W-:Y:S05]  /*60e50*/  @P0 BRA `(.L_x_14) ;  /* 0x0000000000500947 */ /* 0x000fea0003800000 */
[----:B------:R-:W-:Y:S02]  /*60e60*/  SHF.R.U32.HI R5, RZ, 0x10, R5 ;  /* 0x00000010ff057819 */ /* 0x000fe40000011605 */
[----:B------:R-:W-:-:S04]  /*60e70*/  SHF.R.U32.HI R2, RZ, 0x10, R0 ;  /* 0x00000010ff027819 */ /* 0x000fc80000011600 */
[----:B------:R-:W-:-:S04]  /*60e80*/  LOP3.LUT R5, R5, R2, RZ, 0xc0, !PT ;  /* 0x0000000205057212 */ /* 0x000fc800078ec0ff */
[----:B------:R-:W-:-:S13]  /*60e90*/  ISETP.NE.AND P0, PT, R5, R2, PT ;  /* 0x000000020500720c */ /* 0x000fda0003f05270 */
[----:B------:R-:W-:Y:S05]  /*60ea0*/  @P0 BRA `(.L_x_15) ;  /* 0x0000000000300947 */ /* 0x000fea0003800000 */
[----:B------:R-:W-:Y:S01]  /*60eb0*/  R2UR UR4, R0 ;  /* 0x00000000000472ca */ /* 0x000fe200000e0000 */
[----:B------:R-:W-:Y:S01]  /*60ec0*/  VOTEU.ANY UR5, UPT, PT ;  /* 0x0000000000057886 */ /* 0x000fe200038e0100 */
[----:B------:R-:W0:Y:S01]  /*60ed0*/  S2R R0, SR_LANEID ;  /* 0x0000000000007919 */ /* 0x000e220000000000 */
[----:B------:R-:W-:-:S10]  /*60ee0*/  UFLO.U32 UR5, UR5 ;  /* 0x00000005000572bd */ /* 0x000fd400080e0000 */
[----:B------:R-:W-:-:S06]  /*60ef0*/  ULOP3.LUT UR4, URZ, UR4, URZ, 0x33, !UPT ;  /* 0x00000004ff047292 */ /* 0x000fcc000f8e33ff */
[----:B------:R-:W-:-:S04]  /*60f00*/  IMAD.U32 R2, RZ, RZ, UR4 ;  /* 0x00000004ff027e24 */ /* 0x000fc8000f8e00ff */
[----:B------:R-:W1:Y:S02]  /*60f10*/  REDUX UR7, R2 ;  /* 0x00000000020773c4 */ /* 0x000e640000000000 */
[----:B------:R2:W-:Y:S01]  /*60f20*/  UTCATOMSWS.AND URZ, UR4 ;  /* 0x0000000400ff79e3 */ /* 0x0005e20008000000 */
[----:B0-----:R-:W-:Y:S01]  /*60f30*/  ISETP.EQ.U32.AND P0, PT, R0, UR5, PT ;  /* 0x0000000500007c0c */ /* 0x001fe2000bf02070 */
[----:B-1----:R-:W-:-:S12]  /*60f40*/  IMAD.U32 R0, RZ, RZ, UR7 ;  /* 0x00000007ff007e24 */ /* 0x002fd8000f8e00ff */
[----:B------:R2:W-:Y:S01]  /*60f50*/  @P0 ATOMS.AND RZ, [UR6], R0 ;  /* 0x00000000ffff098c */ /* 0x0005e2000a800006 */
[----:B------:R-:W-:Y:S05]  /*60f60*/  BRA `(.L_x_13) ;  /* 0x0000000000147947 */ /* 0x000fea0003800000 */
.L_x_15:
[----:B------:R-:W-:-:S07]  /*60f70*/  MOV R2, 0x60f90 ;  /* 0x00060f9000027802 */ /* 0x000fce0000000f00 */
[----:B------:R-:W-:Y:S05]  /*60f80*/  CALL.REL.NOINC `($__internal_0_$__cuda_sm10x_tcgen05_guardrail_trap_col_being_dealloced_not_returned_by_alloc) ;  /* 0x00000000002c7944 */ /* 0x000fea0003c00000 */
[----:B------:R-:W-:Y:S05]  /*60f90*/  BRA `(.L_x_13) ;  /* 0x0000000000087947 */ /* 0x000fea0003800000 */
.L_x_14:
[----:B------:R-:W-:-:S07]  /*60fa0*/  MOV R2, 0x60fc0 ;  /* 0x00060fc000027802 */ /* 0x000fce0000000f00 */
[----:B------:R-:W-:Y:S05]  /*60fb0*/  CALL.REL.NOINC `($__internal_2_$__cuda_sm10x_tcgen05_guardrail_trap_unallocated_columns_being_dealloced) ;  /* 0x0000000000387944 */ /* 0x000fea0003c00000 */
.L_x_13:
[----:B------:R-:W-:Y:S01]  /*60fc0*/  NOP ;  /* 0x0000000000007918 */ /* 0x000fe20000000000 */
[----:B--2---:R-:W-:Y:S05]  /*60fd0*/  EXIT ;  /* 0x000000000000794d */ /* 0x004fea0003800000 */
.L_x_8:
[----:B------:R-:W0:Y:S02]  /*60fe0*/  SYNCS.PHASECHK.TRANS64.TRYWAIT P1, [UR11], R8 ;  /* 0x00000008ff0075a7 */ /* 0x000e24000802110b */
[----:B0-----:R-:W-:Y:S05]  /*60ff0*/  @!P1 BRA `(.L_x_8) ;  /* 0xfffffffc00f89947 */ /* 0x001fea000383ffff */
[----:B------:R-:W-:Y:S05]  /*61000*/  BRA `(.L_x_16) ;  /* 0xfffffd68007c7947 */ /* 0x000fea000383ffff */
.L_x_12:
[----:B------:R-:W0:Y:S02]  /*61010*/  SYNCS.PHASECHK.TRANS64.TRYWAIT P5, [UR11], R4 ;  /* 0x00000004ff0075a7 */ /* 0x000e2400080a110b */
[----:B0-----:R-:W-:Y:S05]  /*61020*/  @!P5 BRA `(.L_x_12) ;  /* 0xfffffffc00f8d947 */ /* 0x001fea000383ffff */
[----:B------:R-:W-:Y:S05]  /*61030*/  BRA `(.L_x_11) ;  /* 0xfffffe8c00e87947 */ /* 0x000fea000383ffff */
        .weak           $__internal_0_$__cuda_sm10x_tcgen05_guardrail_trap_col_being_dealloced_not_returned_by_alloc
        .type           $__internal_0_$__cuda_sm10x_tcgen05_guardrail_trap_col_being_dealloced_not_returned_by_alloc,@function
        .size           $__internal_0_$__cuda_sm10x_tcgen05_guardrail_trap_col_being_dealloced_not_returned_by_alloc,($__internal_1_$__cuda_sm10x_tcgen05_guardrail_trap_phase_invalid_during_alloc - $__internal_0_$__cuda_sm10x_tcgen05_guardrail_trap_col_being_dealloced_not_returned_by_alloc)
$__internal_0_$__cuda_sm10x_tcgen05_guardrail_trap_col_being_dealloced_not_returned_by_alloc:
[----:B------:R-:W-:Y:S05]  /*61040*/  BPT.TRAP 0x1 ;  /* 0x000000040000795c */ /* 0x000fea0000300000 */
[----:B------:R-:W-:-:S04]  /*61050*/  IMAD.MOV.U32 R3, RZ, RZ, 0x0 ;  /* 0x00000000ff037424 */ /* 0x000fc800078e00ff */
[----:B------:R-:W-:Y:S05]  /*61060*/  RET.REL.NODEC R2 `(matmul_kernel) ;  /* 0xfffff9ec02e47950 */ /* 0x000fea0003c3ffff */
        .weak           $__internal_1_$__cuda_sm10x_tcgen05_guardrail_trap_phase_invalid_during_alloc
        .type           $__internal_1_$__cuda_sm10x_tcgen05_guardrail_trap_phase_invalid_during_alloc,@function
        .size           $__internal_1_$__cuda_sm10x_tcgen05_guardrail_trap_phase_invalid_during_alloc,($__internal_2_$__cuda_sm10x_tcgen05_guardrail_trap_unallocated_columns_being_dealloced - $__internal_1_$__cuda_sm10x_tcgen05_guardrail_trap_phase_invalid_during_alloc)
$__internal_1_$__cuda_sm10x_tcgen05_guardrail_trap_phase_invalid_during_alloc:
[----:B------:R-:W-:Y:S05]  /*61070*/  BPT.TRAP 0x1 ;  /* 0x000000040000795c */ /* 0x000fea0000300000 */
[----:B------:R-:W-:-:S04]  /*61080*/  IMAD.MOV.U32 R3, RZ, RZ, 0x0 ;  /* 0x00000000ff037424 */ /* 0x000fc800078e00ff */
[----:B------:R-:W-:Y:S05]  /*61090*/  RET.REL.NODEC R2 `(matmul_kernel) ;  /* 0xfffff9ec02d87950 */ /* 0x000fea0003c3ffff */
        .weak           $__internal_2_$__cuda_sm10x_tcgen05_guardrail_trap_unallocated_columns_being_dealloced
        .type           $__internal_2_$__cuda_sm10x_tcgen05_guardrail_trap_unallocated_columns_being_dealloced,@function
        .size           $__internal_2_$__cuda_sm10x_tcgen05_guardrail_trap_unallocated_columns_being_dealloced,(.L_x_20 - $__internal_2_$__cuda_sm10x_tcgen05_guardrail_trap_unallocated_columns_being_dealloced)
$__internal_2_$__cuda_sm10x_tcgen05_guardrail_trap_unallocated_columns_being_dealloced:
[----:B------:R-:W-:Y:S05]  /*610a0*/  BPT.TRAP 0x1 ;  /* 0x000000040000795c */ /* 0x000fea0000300000 */
[----:B------:R-:W-:-:S04]  /*610b0*/  IMAD.MOV.U32 R3, RZ, RZ, 0x0 ;  /* 0x00000000ff037424 */ /* 0x000fc800078e00ff */
[----:B------:R-:W-:Y:S05]  /*610c0*/  RET.REL.NODEC R2 `(matmul_kernel) ;  /* 0xfffff9ec02cc7950 */ /* 0x000fea0003c3ffff */
.L_x_17:
[----:B------:R-:W-:-:S00]  /*610d0*/  BRA `(.L_x_17) ;  /* 0xfffffffc00fc7947 */ /* 0x000fc0000383ffff */
[----:B------:R-:W-:-:S00]  /*610e0*/  NOP ;  /* 0x0000000000007918 */ /* 0x000fc00000000000 */
        /* <DEDUP_REMOVED lines=9> */
.L_x_20:


//--------------------- .nv.shared.matmul_kernel  --------------------------
	.section	.nv.shared.matmul_kernel,"aw",@nobits
	.sectionflags	@""
	.align	16
	.zero		1024


//--------------------- .nv.shared.reserved.0     --------------------------
	.section	.nv.shared.reserved.0,"aw",@nobits
	.align	8
	.weak		__nv_reservedSMEM_offset_0_alias
	.size		__nv_reservedSMEM_offset_0_alias, 0, 64
	.other		__nv_reservedSMEM_offset_0_alias,@"STO_CUDA_RESERVED_SHARED STV_DEFAULT"
__nv_reservedSMEM_offset_0_alias:
	.zero		0
.nv.shared.reserved.0:
	.zero		64
	.weak		__nv_reservedSMEM_allocation_phase
	.type		__nv_reservedSMEM_allocation_phase,@object
	.size		__nv_reservedSMEM_allocation_phase,(.L_0 - __nv_reservedSMEM_allocation_phase)
__nv_reservedSMEM_allocation_phase:
	.zero		1
.L_0:
	.zero		7
	.weak		__nv_reservedSMEM_devtool_atexit_pc
	.type		__nv_reservedSMEM_devtool_atexit_pc,@object
	.size		__nv_reservedSMEM_devtool_atexit_pc,(__nv_reservedSMEM_allocation_mask - __nv_reservedSMEM_devtool_atexit_pc)
__nv_reservedSMEM_devtool_atexit_pc:
	.zero		8
	.weak		__nv_reservedSMEM_allocation_mask
	.type		__nv_reservedSMEM_allocation_mask,@object
	.size		__nv_reservedSMEM_allocation_mask,(.L_2 - __nv_reservedSMEM_allocation_mask)
__nv_reservedSMEM_allocation_mask:
	.zero		4
.L_2:


//--------------------- .nv.constant0.matmul_kernel --------------------------
	.section	.nv.constant0.matmul_kernel,"a",@progbits
	.sectionflags	@""
	.align	4
.nv.constant0.matmul_kernel:
	.zero		976


//--------------------- SYMBOLS --------------------------

	.type		.nv.reservedSmem.offset0,@object
	.size		.nv.reservedSmem.offset0,0x4
	.type		.nv.reservedSmem.cap,@object
	.size		.nv.reservedSmem.cap,0x4
